//
// Generated by NVIDIA NVVM Compiler
//
// Compiler Build ID: CL-36424714
// Cuda compilation tools, release 13.0, V13.0.88
// Based on NVVM 20.0.0
//

.version 9.0
.target sm_100
.address_size 64

	// .globl	_Z12setup_kernelP17curandStateXORWOW
.global .align 4 .b8 precalc_xorwow_matrix[102400];
.global .align 4 .b8 precalc_xorwow_offset_matrix[102400];
.global .align 4 .b8 mrg32k3aM1[2304];
.global .align 4 .b8 mrg32k3aM2[2304];
.global .align 4 .b8 mrg32k3aM1SubSeq[2016];
.global .align 4 .b8 mrg32k3aM2SubSeq[2016];
.global .align 4 .b8 mrg32k3aM1Seq[2304];
.global .align 4 .b8 mrg32k3aM2Seq[2304];
.const .align 8 .b8 __cr_lgamma_table[72];

.visible .entry _Z12setup_kernelP17curandStateXORWOW(
	.param .u64 .ptr .align 1 _Z12setup_kernelP17curandStateXORWOW_param_0
)
{
	.reg .pred 	%p<24>;
	.reg .b32 	%r<406>;
	.reg .b64 	%rd<18>;

	ld.param.u64 	%rd8, [_Z12setup_kernelP17curandStateXORWOW_param_0];
	cvta.to.global.u64 	%rd9, %rd8;
	mov.u32 	%r182, %tid.x;
	mov.u32 	%r183, %ctaid.x;
	shl.b32 	%r184, %r183, 6;
	add.s32 	%r185, %r184, %r182;
	cvt.s64.s32 	%rd17, %r185;
	mul.wide.s32 	%rd10, %r185, 48;
	add.s64 	%rd2, %rd9, %rd10;
	mov.b32 	%r186, 1593684748;
	mov.b32 	%r187, 832094735;
	st.global.v2.u32 	[%rd2], {%r187, %r186};
	mov.b32 	%r188, -123459836;
	mov.b32 	%r189, 1111207954;
	st.global.v2.u32 	[%rd2+8], {%r189, %r188};
	mov.b32 	%r190, 1476011280;
	mov.b32 	%r191, -589760388;
	st.global.v2.u32 	[%rd2+16], {%r191, %r190};
	setp.eq.s32 	%p1, %r185, 0;
	@%p1 bra 	$L__BB0_42;
	mov.b32 	%r312, 0;
	mov.u64 	%rd12, precalc_xorwow_matrix;
$L__BB0_2:
	and.b64  	%rd4, %rd17, 3;
	setp.eq.s64 	%p2, %rd4, 0;
	@%p2 bra 	$L__BB0_41;
	mul.wide.u32 	%rd11, %r312, 3200;
	add.s64 	%rd5, %rd12, %rd11;
	cvt.u32.u64 	%r2, %rd4;
	mov.b32 	%r313, 0;
$L__BB0_4:
	mov.b32 	%r326, 0;
	mov.u32 	%r327, %r326;
	mov.u32 	%r328, %r326;
	mov.u32 	%r329, %r326;
	mov.u32 	%r330, %r326;
	mov.u32 	%r319, %r326;
$L__BB0_5:
	mul.wide.u32 	%rd13, %r319, 4;
	add.s64 	%rd14, %rd2, %rd13;
	ld.global.u32 	%r10, [%rd14+4];
	shl.b32 	%r11, %r319, 5;
	mov.b32 	%r325, 0;
$L__BB0_6:
	.pragma "nounroll";
	shr.u32 	%r196, %r10, %r325;
	and.b32  	%r197, %r196, 1;
	setp.eq.b32 	%p3, %r197, 1;
	not.pred 	%p4, %p3;
	add.s32 	%r198, %r11, %r325;
	mul.lo.s32 	%r199, %r198, 5;
	mul.wide.u32 	%rd15, %r199, 4;
	add.s64 	%rd6, %rd5, %rd15;
	@%p4 bra 	$L__BB0_8;
	ld.global.u32 	%r200, [%rd6];
	xor.b32  	%r330, %r330, %r200;
	ld.global.u32 	%r201, [%rd6+4];
	xor.b32  	%r329, %r329, %r201;
	ld.global.u32 	%r202, [%rd6+8];
	xor.b32  	%r328, %r328, %r202;
	ld.global.u32 	%r203, [%rd6+12];
	xor.b32  	%r327, %r327, %r203;
	ld.global.u32 	%r204, [%rd6+16];
	xor.b32  	%r326, %r326, %r204;
$L__BB0_8:
	and.b32  	%r206, %r196, 2;
	setp.eq.s32 	%p5, %r206, 0;
	@%p5 bra 	$L__BB0_10;
	ld.global.u32 	%r207, [%rd6+20];
	xor.b32  	%r330, %r330, %r207;
	ld.global.u32 	%r208, [%rd6+24];
	xor.b32  	%r329, %r329, %r208;
	ld.global.u32 	%r209, [%rd6+28];
	xor.b32  	%r328, %r328, %r209;
	ld.global.u32 	%r210, [%rd6+32];
	xor.b32  	%r327, %r327, %r210;
	ld.global.u32 	%r211, [%rd6+36];
	xor.b32  	%r326, %r326, %r211;
$L__BB0_10:
	and.b32  	%r213, %r196, 4;
	setp.eq.s32 	%p6, %r213, 0;
	@%p6 bra 	$L__BB0_12;
	ld.global.u32 	%r214, [%rd6+40];
	xor.b32  	%r330, %r330, %r214;
	ld.global.u32 	%r215, [%rd6+44];
	xor.b32  	%r329, %r329, %r215;
	ld.global.u32 	%r216, [%rd6+48];
	xor.b32  	%r328, %r328, %r216;
	ld.global.u32 	%r217, [%rd6+52];
	xor.b32  	%r327, %r327, %r217;
	ld.global.u32 	%r218, [%rd6+56];
	xor.b32  	%r326, %r326, %r218;
$L__BB0_12:
	and.b32  	%r220, %r196, 8;
	setp.eq.s32 	%p7, %r220, 0;
	@%p7 bra 	$L__BB0_14;
	ld.global.u32 	%r221, [%rd6+60];
	xor.b32  	%r330, %r330, %r221;
	ld.global.u32 	%r222, [%rd6+64];
	xor.b32  	%r329, %r329, %r222;
	ld.global.u32 	%r223, [%rd6+68];
	xor.b32  	%r328, %r328, %r223;
	ld.global.u32 	%r224, [%rd6+72];
	xor.b32  	%r327, %r327, %r224;
	ld.global.u32 	%r225, [%rd6+76];
	xor.b32  	%r326, %r326, %r225;
$L__BB0_14:
	and.b32  	%r227, %r196, 16;
	setp.eq.s32 	%p8, %r227, 0;
	@%p8 bra 	$L__BB0_16;
	ld.global.u32 	%r228, [%rd6+80];
	xor.b32  	%r330, %r330, %r228;
	ld.global.u32 	%r229, [%rd6+84];
	xor.b32  	%r329, %r329, %r229;
	ld.global.u32 	%r230, [%rd6+88];
	xor.b32  	%r328, %r328, %r230;
	ld.global.u32 	%r231, [%rd6+92];
	xor.b32  	%r327, %r327, %r231;
	ld.global.u32 	%r232, [%rd6+96];
	xor.b32  	%r326, %r326, %r232;
$L__BB0_16:
	and.b32  	%r234, %r196, 32;
	setp.eq.s32 	%p9, %r234, 0;
	@%p9 bra 	$L__BB0_18;
	ld.global.u32 	%r235, [%rd6+100];
	xor.b32  	%r330, %r330, %r235;
	ld.global.u32 	%r236, [%rd6+104];
	xor.b32  	%r329, %r329, %r236;
	ld.global.u32 	%r237, [%rd6+108];
	xor.b32  	%r328, %r328, %r237;
	ld.global.u32 	%r238, [%rd6+112];
	xor.b32  	%r327, %r327, %r238;
	ld.global.u32 	%r239, [%rd6+116];
	xor.b32  	%r326, %r326, %r239;
$L__BB0_18:
	and.b32  	%r241, %r196, 64;
	setp.eq.s32 	%p10, %r241, 0;
	@%p10 bra 	$L__BB0_20;
	ld.global.u32 	%r242, [%rd6+120];
	xor.b32  	%r330, %r330, %r242;
	ld.global.u32 	%r243, [%rd6+124];
	xor.b32  	%r329, %r329, %r243;
	ld.global.u32 	%r244, [%rd6+128];
	xor.b32  	%r328, %r328, %r244;
	ld.global.u32 	%r245, [%rd6+132];
	xor.b32  	%r327, %r327, %r245;
	ld.global.u32 	%r246, [%rd6+136];
	xor.b32  	%r326, %r326, %r246;
$L__BB0_20:
	and.b32  	%r248, %r196, 128;
	setp.eq.s32 	%p11, %r248, 0;
	@%p11 bra 	$L__BB0_22;
	ld.global.u32 	%r249, [%rd6+140];
	xor.b32  	%r330, %r330, %r249;
	ld.global.u32 	%r250, [%rd6+144];
	xor.b32  	%r329, %r329, %r250;
	ld.global.u32 	%r251, [%rd6+148];
	xor.b32  	%r328, %r328, %r251;
	ld.global.u32 	%r252, [%rd6+152];
	xor.b32  	%r327, %r327, %r252;
	ld.global.u32 	%r253, [%rd6+156];
	xor.b32  	%r326, %r326, %r253;
$L__BB0_22:
	and.b32  	%r255, %r196, 256;
	setp.eq.s32 	%p12, %r255, 0;
	@%p12 bra 	$L__BB0_24;
	ld.global.u32 	%r256, [%rd6+160];
	xor.b32  	%r330, %r330, %r256;
	ld.global.u32 	%r257, [%rd6+164];
	xor.b32  	%r329, %r329, %r257;
	ld.global.u32 	%r258, [%rd6+168];
	xor.b32  	%r328, %r328, %r258;
	ld.global.u32 	%r259, [%rd6+172];
	xor.b32  	%r327, %r327, %r259;
	ld.global.u32 	%r260, [%rd6+176];
	xor.b32  	%r326, %r326, %r260;
$L__BB0_24:
	and.b32  	%r262, %r196, 512;
	setp.eq.s32 	%p13, %r262, 0;
	@%p13 bra 	$L__BB0_26;
	ld.global.u32 	%r263, [%rd6+180];
	xor.b32  	%r330, %r330, %r263;
	ld.global.u32 	%r264, [%rd6+184];
	xor.b32  	%r329, %r329, %r264;
	ld.global.u32 	%r265, [%rd6+188];
	xor.b32  	%r328, %r328, %r265;
	ld.global.u32 	%r266, [%rd6+192];
	xor.b32  	%r327, %r327, %r266;
	ld.global.u32 	%r267, [%rd6+196];
	xor.b32  	%r326, %r326, %r267;
$L__BB0_26:
	and.b32  	%r269, %r196, 1024;
	setp.eq.s32 	%p14, %r269, 0;
	@%p14 bra 	$L__BB0_28;
	ld.global.u32 	%r270, [%rd6+200];
	xor.b32  	%r330, %r330, %r270;
	ld.global.u32 	%r271, [%rd6+204];
	xor.b32  	%r329, %r329, %r271;
	ld.global.u32 	%r272, [%rd6+208];
	xor.b32  	%r328, %r328, %r272;
	ld.global.u32 	%r273, [%rd6+212];
	xor.b32  	%r327, %r327, %r273;
	ld.global.u32 	%r274, [%rd6+216];
	xor.b32  	%r326, %r326, %r274;
$L__BB0_28:
	and.b32  	%r276, %r196, 2048;
	setp.eq.s32 	%p15, %r276, 0;
	@%p15 bra 	$L__BB0_30;
	ld.global.u32 	%r277, [%rd6+220];
	xor.b32  	%r330, %r330, %r277;
	ld.global.u32 	%r278, [%rd6+224];
	xor.b32  	%r329, %r329, %r278;
	ld.global.u32 	%r279, [%rd6+228];
	xor.b32  	%r328, %r328, %r279;
	ld.global.u32 	%r280, [%rd6+232];
	xor.b32  	%r327, %r327, %r280;
	ld.global.u32 	%r281, [%rd6+236];
	xor.b32  	%r326, %r326, %r281;
$L__BB0_30:
	and.b32  	%r283, %r196, 4096;
	setp.eq.s32 	%p16, %r283, 0;
	@%p16 bra 	$L__BB0_32;
	ld.global.u32 	%r284, [%rd6+240];
	xor.b32  	%r330, %r330, %r284;
	ld.global.u32 	%r285, [%rd6+244];
	xor.b32  	%r329, %r329, %r285;
	ld.global.u32 	%r286, [%rd6+248];
	xor.b32  	%r328, %r328, %r286;
	ld.global.u32 	%r287, [%rd6+252];
	xor.b32  	%r327, %r327, %r287;
	ld.global.u32 	%r288, [%rd6+256];
	xor.b32  	%r326, %r326, %r288;
$L__BB0_32:
	and.b32  	%r290, %r196, 8192;
	setp.eq.s32 	%p17, %r290, 0;
	@%p17 bra 	$L__BB0_34;
	ld.global.u32 	%r291, [%rd6+260];
	xor.b32  	%r330, %r330, %r291;
	ld.global.u32 	%r292, [%rd6+264];
	xor.b32  	%r329, %r329, %r292;
	ld.global.u32 	%r293, [%rd6+268];
	xor.b32  	%r328, %r328, %r293;
	ld.global.u32 	%r294, [%rd6+272];
	xor.b32  	%r327, %r327, %r294;
	ld.global.u32 	%r295, [%rd6+276];
	xor.b32  	%r326, %r326, %r295;
$L__BB0_34:
	and.b32  	%r297, %r196, 16384;
	setp.eq.s32 	%p18, %r297, 0;
	@%p18 bra 	$L__BB0_36;
	ld.global.u32 	%r298, [%rd6+280];
	xor.b32  	%r330, %r330, %r298;
	ld.global.u32 	%r299, [%rd6+284];
	xor.b32  	%r329, %r329, %r299;
	ld.global.u32 	%r300, [%rd6+288];
	xor.b32  	%r328, %r328, %r300;
	ld.global.u32 	%r301, [%rd6+292];
	xor.b32  	%r327, %r327, %r301;
	ld.global.u32 	%r302, [%rd6+296];
	xor.b32  	%r326, %r326, %r302;
$L__BB0_36:
	and.b32  	%r304, %r196, 32768;
	setp.eq.s32 	%p19, %r304, 0;
	@%p19 bra 	$L__BB0_38;
	ld.global.u32 	%r305, [%rd6+300];
	xor.b32  	%r330, %r330, %r305;
	ld.global.u32 	%r306, [%rd6+304];
	xor.b32  	%r329, %r329, %r306;
	ld.global.u32 	%r307, [%rd6+308];
	xor.b32  	%r328, %r328, %r307;
	ld.global.u32 	%r308, [%rd6+312];
	xor.b32  	%r327, %r327, %r308;
	ld.global.u32 	%r309, [%rd6+316];
	xor.b32  	%r326, %r326, %r309;
$L__BB0_38:
	add.s32 	%r325, %r325, 16;
	setp.ne.s32 	%p20, %r325, 32;
	@%p20 bra 	$L__BB0_6;
	mad.lo.s32 	%r310, %r319, -31, %r11;
	add.s32 	%r319, %r310, 1;
	setp.ne.s32 	%p21, %r319, 5;
	@%p21 bra 	$L__BB0_5;
	st.global.u32 	[%rd2+4], %r330;
	st.global.u32 	[%rd2+8], %r329;
	st.global.u32 	[%rd2+12], %r328;
	st.global.u32 	[%rd2+16], %r327;
	st.global.u32 	[%rd2+20], %r326;
	add.s32 	%r313, %r313, 1;
	setp.lt.u32 	%p22, %r313, %r2;
	@%p22 bra 	$L__BB0_4;
$L__BB0_41:
	shr.u64 	%rd7, %rd17, 2;
	add.s32 	%r312, %r312, 1;
	setp.gt.u64 	%p23, %rd17, 3;
	mov.u64 	%rd17, %rd7;
	@%p23 bra 	$L__BB0_2;
$L__BB0_42:
	mov.b32 	%r311, 0;
	st.global.v2.u32 	[%rd2+24], {%r311, %r311};
	st.global.u32 	[%rd2+32], %r311;
	mov.b64 	%rd16, 0;
	st.global.u64 	[%rd2+40], %rd16;
	ret;

}
	// .globl	_Z12setup_kernelP19curandStateMRG32k3a
.visible .entry _Z12setup_kernelP19curandStateMRG32k3a(
	.param .u64 .ptr .align 1 _Z12setup_kernelP19curandStateMRG32k3a_param_0
)
{
	.reg .pred 	%p<345>;
	.reg .b32 	%r<145>;
	.reg .b64 	%rd<30>;
	.reg .b64 	%fd<2213>;

	ld.param.u64 	%rd7, [_Z12setup_kernelP19curandStateMRG32k3a_param_0];
	cvta.to.global.u64 	%rd8, %rd7;
	mov.u32 	%r62, %tid.x;
	mov.u32 	%r63, %ctaid.x;
	shl.b32 	%r64, %r63, 6;
	add.s32 	%r65, %r64, %r62;
	cvt.s64.s32 	%rd28, %r65;
	mul.wide.s32 	%rd9, %r65, 48;
	add.s64 	%rd10, %rd8, %rd9;
	mov.b32 	%r66, 12345;
	st.global.u32 	[%rd10], %r66;
	st.global.u32 	[%rd10+12], %r66;
	st.global.u32 	[%rd10+4], %r66;
	st.global.u32 	[%rd10+16], %r66;
	st.global.u32 	[%rd10+8], %r66;
	st.global.u32 	[%rd10+20], %r66;
	setp.eq.s32 	%p1, %r65, 0;
	mov.f64 	%fd2196, 0d0000000000000000;
	mov.f64 	%fd2195, 0d3FF0000000000000;
	mov.f64 	%fd2197, %fd2196;
	mov.f64 	%fd2198, %fd2196;
	mov.f64 	%fd2199, %fd2195;
	mov.f64 	%fd2200, %fd2196;
	mov.f64 	%fd2201, %fd2196;
	mov.f64 	%fd2202, %fd2196;
	mov.f64 	%fd2203, %fd2195;
	@%p1 bra 	$L__BB1_6;
	mov.b32 	%r118, 0;
	mov.b32 	%r117, 1;
	mov.u64 	%rd13, mrg32k3aM1SubSeq;
	mov.u32 	%r119, %r118;
	mov.u32 	%r120, %r118;
	mov.u32 	%r121, %r117;
	mov.u32 	%r122, %r118;
	mov.u32 	%r123, %r118;
	mov.u32 	%r124, %r118;
	mov.u32 	%r125, %r117;
	mov.u32 	%r116, %r118;
$L__BB1_2:
	and.b64  	%rd11, %rd28, 1;
	setp.eq.b64 	%p2, %rd11, 1;
	not.pred 	%p3, %p2;
	@%p3 bra 	$L__BB1_4;
	mul.wide.u32 	%rd12, %r116, 36;
	add.s64 	%rd14, %rd13, %rd12;
	ld.global.u32 	%r69, [%rd14];
	cvt.rn.f64.u32 	%fd39, %r69;
	mul.f64 	%fd40, %fd39, 0d3EE0000000000000;
	cvt.rmi.f64.f64 	%fd41, %fd40;
	mul.f64 	%fd42, %fd41, 0d4100000000000000;
	sub.f64 	%fd43, %fd39, %fd42;
	ld.global.u32 	%r70, [%rd14+4];
	cvt.rn.f64.u32 	%fd44, %r70;
	mul.f64 	%fd45, %fd44, 0d3EE0000000000000;
	cvt.rmi.f64.f64 	%fd46, %fd45;
	mul.f64 	%fd47, %fd46, 0d4100000000000000;
	sub.f64 	%fd48, %fd44, %fd47;
	ld.global.u32 	%r71, [%rd14+8];
	cvt.rn.f64.u32 	%fd49, %r71;
	mul.f64 	%fd50, %fd49, 0d3EE0000000000000;
	cvt.rmi.f64.f64 	%fd51, %fd50;
	mul.f64 	%fd52, %fd51, 0d4100000000000000;
	sub.f64 	%fd53, %fd49, %fd52;
	cvt.rn.f64.u32 	%fd54, %r125;
	mul.f64 	%fd55, %fd41, %fd54;
	div.rn.f64 	%fd56, %fd55, 0d41EFFFFFE5E00000;
	cvt.rmi.f64.f64 	%fd57, %fd56;
	mul.f64 	%fd58, %fd57, 0d41EFFFFFE5E00000;
	sub.f64 	%fd59, %fd55, %fd58;
	setp.lt.f64 	%p4, %fd59, 0d0000000000000000;
	add.f64 	%fd60, %fd59, 0d41EFFFFFE5E00000;
	selp.f64 	%fd61, %fd60, %fd59, %p4;
	mul.f64 	%fd62, %fd43, %fd54;
	div.rn.f64 	%fd63, %fd62, 0d41EFFFFFE5E00000;
	cvt.rmi.f64.f64 	%fd64, %fd63;
	mul.f64 	%fd65, %fd64, 0d41EFFFFFE5E00000;
	sub.f64 	%fd66, %fd62, %fd65;
	setp.lt.f64 	%p5, %fd66, 0d0000000000000000;
	add.f64 	%fd67, %fd66, 0d41EFFFFFE5E00000;
	selp.f64 	%fd68, %fd67, %fd66, %p5;
	fma.rn.f64 	%fd69, %fd61, 0d4100000000000000, %fd68;
	div.rn.f64 	%fd70, %fd69, 0d41EFFFFFE5E00000;
	cvt.rmi.f64.f64 	%fd71, %fd70;
	mul.f64 	%fd72, %fd71, 0d41EFFFFFE5E00000;
	sub.f64 	%fd73, %fd69, %fd72;
	setp.lt.f64 	%p6, %fd73, 0d0000000000000000;
	add.f64 	%fd74, %fd73, 0d41EFFFFFE5E00000;
	selp.f64 	%fd75, %fd74, %fd73, %p6;
	setp.lt.f64 	%p7, %fd75, 0d0000000000000000;
	add.f64 	%fd76, %fd75, 0d41EFFFFFE5E00000;
	selp.f64 	%fd77, %fd76, %fd75, %p7;
	cvt.rn.f64.u32 	%fd78, %r122;
	mul.f64 	%fd79, %fd46, %fd78;
	div.rn.f64 	%fd80, %fd79, 0d41EFFFFFE5E00000;
	cvt.rmi.f64.f64 	%fd81, %fd80;
	mul.f64 	%fd82, %fd81, 0d41EFFFFFE5E00000;
	sub.f64 	%fd83, %fd79, %fd82;
	setp.lt.f64 	%p8, %fd83, 0d0000000000000000;
	add.f64 	%fd84, %fd83, 0d41EFFFFFE5E00000;
	selp.f64 	%fd85, %fd84, %fd83, %p8;
	mul.f64 	%fd86, %fd48, %fd78;
	div.rn.f64 	%fd87, %fd86, 0d41EFFFFFE5E00000;
	cvt.rmi.f64.f64 	%fd88, %fd87;
	mul.f64 	%fd89, %fd88, 0d41EFFFFFE5E00000;
	sub.f64 	%fd90, %fd86, %fd89;
	setp.lt.f64 	%p9, %fd90, 0d0000000000000000;
	add.f64 	%fd91, %fd90, 0d41EFFFFFE5E00000;
	selp.f64 	%fd92, %fd91, %fd90, %p9;
	fma.rn.f64 	%fd93, %fd85, 0d4100000000000000, %fd92;
	div.rn.f64 	%fd94, %fd93, 0d41EFFFFFE5E00000;
	cvt.rmi.f64.f64 	%fd95, %fd94;
	mul.f64 	%fd96, %fd95, 0d41EFFFFFE5E00000;
	sub.f64 	%fd97, %fd93, %fd96;
	setp.lt.f64 	%p10, %fd97, 0d0000000000000000;
	add.f64 	%fd98, %fd97, 0d41EFFFFFE5E00000;
	selp.f64 	%fd99, %fd98, %fd97, %p10;
	setp.lt.f64 	%p11, %fd99, 0d0000000000000000;
	add.f64 	%fd100, %fd99, 0d41EFFFFFE5E00000;
	selp.f64 	%fd101, %fd100, %fd99, %p11;
	add.f64 	%fd102, %fd77, %fd101;
	cvt.rn.f64.u32 	%fd103, %r119;
	mul.f64 	%fd104, %fd51, %fd103;
	div.rn.f64 	%fd105, %fd104, 0d41EFFFFFE5E00000;
	cvt.rmi.f64.f64 	%fd106, %fd105;
	mul.f64 	%fd107, %fd106, 0d41EFFFFFE5E00000;
	sub.f64 	%fd108, %fd104, %fd107;
	setp.lt.f64 	%p12, %fd108, 0d0000000000000000;
	add.f64 	%fd109, %fd108, 0d41EFFFFFE5E00000;
	selp.f64 	%fd110, %fd109, %fd108, %p12;
	mul.f64 	%fd111, %fd53, %fd103;
	div.rn.f64 	%fd112, %fd111, 0d41EFFFFFE5E00000;
	cvt.rmi.f64.f64 	%fd113, %fd112;
	mul.f64 	%fd114, %fd113, 0d41EFFFFFE5E00000;
	sub.f64 	%fd115, %fd111, %fd114;
	setp.lt.f64 	%p13, %fd115, 0d0000000000000000;
	add.f64 	%fd116, %fd115, 0d41EFFFFFE5E00000;
	selp.f64 	%fd117, %fd116, %fd115, %p13;
	fma.rn.f64 	%fd118, %fd110, 0d4100000000000000, %fd117;
	div.rn.f64 	%fd119, %fd118, 0d41EFFFFFE5E00000;
	cvt.rmi.f64.f64 	%fd120, %fd119;
	mul.f64 	%fd121, %fd120, 0d41EFFFFFE5E00000;
	sub.f64 	%fd122, %fd118, %fd121;
	setp.lt.f64 	%p14, %fd122, 0d0000000000000000;
	add.f64 	%fd123, %fd122, 0d41EFFFFFE5E00000;
	selp.f64 	%fd124, %fd123, %fd122, %p14;
	setp.lt.f64 	%p15, %fd124, 0d0000000000000000;
	add.f64 	%fd125, %fd124, 0d41EFFFFFE5E00000;
	selp.f64 	%fd126, %fd125, %fd124, %p15;
	add.f64 	%fd127, %fd102, %fd126;
	div.rn.f64 	%fd128, %fd127, 0d41EFFFFFE5E00000;
	cvt.rmi.f64.f64 	%fd129, %fd128;
	mul.f64 	%fd130, %fd129, 0d41EFFFFFE5E00000;
	sub.f64 	%fd131, %fd127, %fd130;
	setp.lt.f64 	%p16, %fd131, 0d0000000000000000;
	add.f64 	%fd132, %fd131, 0d41EFFFFFE5E00000;
	selp.f64 	%fd133, %fd132, %fd131, %p16;
	cvt.rn.f64.u32 	%fd134, %r124;
	mul.f64 	%fd135, %fd41, %fd134;
	div.rn.f64 	%fd136, %fd135, 0d41EFFFFFE5E00000;
	cvt.rmi.f64.f64 	%fd137, %fd136;
	mul.f64 	%fd138, %fd137, 0d41EFFFFFE5E00000;
	sub.f64 	%fd139, %fd135, %fd138;
	setp.lt.f64 	%p17, %fd139, 0d0000000000000000;
	add.f64 	%fd140, %fd139, 0d41EFFFFFE5E00000;
	selp.f64 	%fd141, %fd140, %fd139, %p17;
	mul.f64 	%fd142, %fd43, %fd134;
	div.rn.f64 	%fd143, %fd142, 0d41EFFFFFE5E00000;
	cvt.rmi.f64.f64 	%fd144, %fd143;
	mul.f64 	%fd145, %fd144, 0d41EFFFFFE5E00000;
	sub.f64 	%fd146, %fd142, %fd145;
	setp.lt.f64 	%p18, %fd146, 0d0000000000000000;
	add.f64 	%fd147, %fd146, 0d41EFFFFFE5E00000;
	selp.f64 	%fd148, %fd147, %fd146, %p18;
	fma.rn.f64 	%fd149, %fd141, 0d4100000000000000, %fd148;
	div.rn.f64 	%fd150, %fd149, 0d41EFFFFFE5E00000;
	cvt.rmi.f64.f64 	%fd151, %fd150;
	mul.f64 	%fd152, %fd151, 0d41EFFFFFE5E00000;
	sub.f64 	%fd153, %fd149, %fd152;
	setp.lt.f64 	%p19, %fd153, 0d0000000000000000;
	add.f64 	%fd154, %fd153, 0d41EFFFFFE5E00000;
	selp.f64 	%fd155, %fd154, %fd153, %p19;
	setp.lt.f64 	%p20, %fd155, 0d0000000000000000;
	add.f64 	%fd156, %fd155, 0d41EFFFFFE5E00000;
	selp.f64 	%fd157, %fd156, %fd155, %p20;
	cvt.rn.f64.u32 	%fd158, %r121;
	mul.f64 	%fd159, %fd46, %fd158;
	div.rn.f64 	%fd160, %fd159, 0d41EFFFFFE5E00000;
	cvt.rmi.f64.f64 	%fd161, %fd160;
	mul.f64 	%fd162, %fd161, 0d41EFFFFFE5E00000;
	sub.f64 	%fd163, %fd159, %fd162;
	setp.lt.f64 	%p21, %fd163, 0d0000000000000000;
	add.f64 	%fd164, %fd163, 0d41EFFFFFE5E00000;
	selp.f64 	%fd165, %fd164, %fd163, %p21;
	mul.f64 	%fd166, %fd48, %fd158;
	div.rn.f64 	%fd167, %fd166, 0d41EFFFFFE5E00000;
	cvt.rmi.f64.f64 	%fd168, %fd167;
	mul.f64 	%fd169, %fd168, 0d41EFFFFFE5E00000;
	sub.f64 	%fd170, %fd166, %fd169;
	setp.lt.f64 	%p22, %fd170, 0d0000000000000000;
	add.f64 	%fd171, %fd170, 0d41EFFFFFE5E00000;
	selp.f64 	%fd172, %fd171, %fd170, %p22;
	fma.rn.f64 	%fd173, %fd165, 0d4100000000000000, %fd172;
	div.rn.f64 	%fd174, %fd173, 0d41EFFFFFE5E00000;
	cvt.rmi.f64.f64 	%fd175, %fd174;
	mul.f64 	%fd176, %fd175, 0d41EFFFFFE5E00000;
	sub.f64 	%fd177, %fd173, %fd176;
	setp.lt.f64 	%p23, %fd177, 0d0000000000000000;
	add.f64 	%fd178, %fd177, 0d41EFFFFFE5E00000;
	selp.f64 	%fd179, %fd178, %fd177, %p23;
	setp.lt.f64 	%p24, %fd179, 0d0000000000000000;
	add.f64 	%fd180, %fd179, 0d41EFFFFFE5E00000;
	selp.f64 	%fd181, %fd180, %fd179, %p24;
	add.f64 	%fd182, %fd157, %fd181;
	cvt.rn.f64.u32 	%fd183, %r118;
	mul.f64 	%fd184, %fd51, %fd183;
	div.rn.f64 	%fd185, %fd184, 0d41EFFFFFE5E00000;
	cvt.rmi.f64.f64 	%fd186, %fd185;
	mul.f64 	%fd187, %fd186, 0d41EFFFFFE5E00000;
	sub.f64 	%fd188, %fd184, %fd187;
	setp.lt.f64 	%p25, %fd188, 0d0000000000000000;
	add.f64 	%fd189, %fd188, 0d41EFFFFFE5E00000;
	selp.f64 	%fd190, %fd189, %fd188, %p25;
	mul.f64 	%fd191, %fd53, %fd183;
	div.rn.f64 	%fd192, %fd191, 0d41EFFFFFE5E00000;
	cvt.rmi.f64.f64 	%fd193, %fd192;
	mul.f64 	%fd194, %fd193, 0d41EFFFFFE5E00000;
	sub.f64 	%fd195, %fd191, %fd194;
	setp.lt.f64 	%p26, %fd195, 0d0000000000000000;
	add.f64 	%fd196, %fd195, 0d41EFFFFFE5E00000;
	selp.f64 	%fd197, %fd196, %fd195, %p26;
	fma.rn.f64 	%fd198, %fd190, 0d4100000000000000, %fd197;
	div.rn.f64 	%fd199, %fd198, 0d41EFFFFFE5E00000;
	cvt.rmi.f64.f64 	%fd200, %fd199;
	mul.f64 	%fd201, %fd200, 0d41EFFFFFE5E00000;
	sub.f64 	%fd202, %fd198, %fd201;
	setp.lt.f64 	%p27, %fd202, 0d0000000000000000;
	add.f64 	%fd203, %fd202, 0d41EFFFFFE5E00000;
	selp.f64 	%fd204, %fd203, %fd202, %p27;
	setp.lt.f64 	%p28, %fd204, 0d0000000000000000;
	add.f64 	%fd205, %fd204, 0d41EFFFFFE5E00000;
	selp.f64 	%fd206, %fd205, %fd204, %p28;
	add.f64 	%fd207, %fd182, %fd206;
	div.rn.f64 	%fd208, %fd207, 0d41EFFFFFE5E00000;
	cvt.rmi.f64.f64 	%fd209, %fd208;
	mul.f64 	%fd210, %fd209, 0d41EFFFFFE5E00000;
	sub.f64 	%fd211, %fd207, %fd210;
	setp.lt.f64 	%p29, %fd211, 0d0000000000000000;
	add.f64 	%fd212, %fd211, 0d41EFFFFFE5E00000;
	selp.f64 	%fd213, %fd212, %fd211, %p29;
	cvt.rn.f64.u32 	%fd214, %r123;
	mul.f64 	%fd215, %fd41, %fd214;
	div.rn.f64 	%fd216, %fd215, 0d41EFFFFFE5E00000;
	cvt.rmi.f64.f64 	%fd217, %fd216;
	mul.f64 	%fd218, %fd217, 0d41EFFFFFE5E00000;
	sub.f64 	%fd219, %fd215, %fd218;
	setp.lt.f64 	%p30, %fd219, 0d0000000000000000;
	add.f64 	%fd220, %fd219, 0d41EFFFFFE5E00000;
	selp.f64 	%fd221, %fd220, %fd219, %p30;
	mul.f64 	%fd222, %fd43, %fd214;
	div.rn.f64 	%fd223, %fd222, 0d41EFFFFFE5E00000;
	cvt.rmi.f64.f64 	%fd224, %fd223;
	mul.f64 	%fd225, %fd224, 0d41EFFFFFE5E00000;
	sub.f64 	%fd226, %fd222, %fd225;
	setp.lt.f64 	%p31, %fd226, 0d0000000000000000;
	add.f64 	%fd227, %fd226, 0d41EFFFFFE5E00000;
	selp.f64 	%fd228, %fd227, %fd226, %p31;
	fma.rn.f64 	%fd229, %fd221, 0d4100000000000000, %fd228;
	div.rn.f64 	%fd230, %fd229, 0d41EFFFFFE5E00000;
	cvt.rmi.f64.f64 	%fd231, %fd230;
	mul.f64 	%fd232, %fd231, 0d41EFFFFFE5E00000;
	sub.f64 	%fd233, %fd229, %fd232;
	setp.lt.f64 	%p32, %fd233, 0d0000000000000000;
	add.f64 	%fd234, %fd233, 0d41EFFFFFE5E00000;
	selp.f64 	%fd235, %fd234, %fd233, %p32;
	setp.lt.f64 	%p33, %fd235, 0d0000000000000000;
	add.f64 	%fd236, %fd235, 0d41EFFFFFE5E00000;
	selp.f64 	%fd237, %fd236, %fd235, %p33;
	cvt.rn.f64.u32 	%fd238, %r120;
	mul.f64 	%fd239, %fd46, %fd238;
	div.rn.f64 	%fd240, %fd239, 0d41EFFFFFE5E00000;
	cvt.rmi.f64.f64 	%fd241, %fd240;
	mul.f64 	%fd242, %fd241, 0d41EFFFFFE5E00000;
	sub.f64 	%fd243, %fd239, %fd242;
	setp.lt.f64 	%p34, %fd243, 0d0000000000000000;
	add.f64 	%fd244, %fd243, 0d41EFFFFFE5E00000;
	selp.f64 	%fd245, %fd244, %fd243, %p34;
	mul.f64 	%fd246, %fd48, %fd238;
	div.rn.f64 	%fd247, %fd246, 0d41EFFFFFE5E00000;
	cvt.rmi.f64.f64 	%fd248, %fd247;
	mul.f64 	%fd249, %fd248, 0d41EFFFFFE5E00000;
	sub.f64 	%fd250, %fd246, %fd249;
	setp.lt.f64 	%p35, %fd250, 0d0000000000000000;
	add.f64 	%fd251, %fd250, 0d41EFFFFFE5E00000;
	selp.f64 	%fd252, %fd251, %fd250, %p35;
	fma.rn.f64 	%fd253, %fd245, 0d4100000000000000, %fd252;
	div.rn.f64 	%fd254, %fd253, 0d41EFFFFFE5E00000;
	cvt.rmi.f64.f64 	%fd255, %fd254;
	mul.f64 	%fd256, %fd255, 0d41EFFFFFE5E00000;
	sub.f64 	%fd257, %fd253, %fd256;
	setp.lt.f64 	%p36, %fd257, 0d0000000000000000;
	add.f64 	%fd258, %fd257, 0d41EFFFFFE5E00000;
	selp.f64 	%fd259, %fd258, %fd257, %p36;
	setp.lt.f64 	%p37, %fd259, 0d0000000000000000;
	add.f64 	%fd260, %fd259, 0d41EFFFFFE5E00000;
	selp.f64 	%fd261, %fd260, %fd259, %p37;
	add.f64 	%fd262, %fd237, %fd261;
	cvt.rn.f64.u32 	%fd263, %r117;
	mul.f64 	%fd264, %fd51, %fd263;
	div.rn.f64 	%fd265, %fd264, 0d41EFFFFFE5E00000;
	cvt.rmi.f64.f64 	%fd266, %fd265;
	mul.f64 	%fd267, %fd266, 0d41EFFFFFE5E00000;
	sub.f64 	%fd268, %fd264, %fd267;
	setp.lt.f64 	%p38, %fd268, 0d0000000000000000;
	add.f64 	%fd269, %fd268, 0d41EFFFFFE5E00000;
	selp.f64 	%fd270, %fd269, %fd268, %p38;
	mul.f64 	%fd271, %fd53, %fd263;
	div.rn.f64 	%fd272, %fd271, 0d41EFFFFFE5E00000;
	cvt.rmi.f64.f64 	%fd273, %fd272;
	mul.f64 	%fd274, %fd273, 0d41EFFFFFE5E00000;
	sub.f64 	%fd275, %fd271, %fd274;
	setp.lt.f64 	%p39, %fd275, 0d0000000000000000;
	add.f64 	%fd276, %fd275, 0d41EFFFFFE5E00000;
	selp.f64 	%fd277, %fd276, %fd275, %p39;
	fma.rn.f64 	%fd278, %fd270, 0d4100000000000000, %fd277;
	div.rn.f64 	%fd279, %fd278, 0d41EFFFFFE5E00000;
	cvt.rmi.f64.f64 	%fd280, %fd279;
	mul.f64 	%fd281, %fd280, 0d41EFFFFFE5E00000;
	sub.f64 	%fd282, %fd278, %fd281;
	setp.lt.f64 	%p40, %fd282, 0d0000000000000000;
	add.f64 	%fd283, %fd282, 0d41EFFFFFE5E00000;
	selp.f64 	%fd284, %fd283, %fd282, %p40;
	setp.lt.f64 	%p41, %fd284, 0d0000000000000000;
	add.f64 	%fd285, %fd284, 0d41EFFFFFE5E00000;
	selp.f64 	%fd286, %fd285, %fd284, %p41;
	add.f64 	%fd287, %fd262, %fd286;
	div.rn.f64 	%fd288, %fd287, 0d41EFFFFFE5E00000;
	cvt.rmi.f64.f64 	%fd289, %fd288;
	mul.f64 	%fd290, %fd289, 0d41EFFFFFE5E00000;
	sub.f64 	%fd291, %fd287, %fd290;
	setp.lt.f64 	%p42, %fd291, 0d0000000000000000;
	add.f64 	%fd292, %fd291, 0d41EFFFFFE5E00000;
	selp.f64 	%fd293, %fd292, %fd291, %p42;
	ld.global.u32 	%r72, [%rd14+12];
	cvt.rn.f64.u32 	%fd294, %r72;
	mul.f64 	%fd295, %fd294, 0d3EE0000000000000;
	cvt.rmi.f64.f64 	%fd296, %fd295;
	mul.f64 	%fd297, %fd296, 0d4100000000000000;
	sub.f64 	%fd298, %fd294, %fd297;
	ld.global.u32 	%r73, [%rd14+16];
	cvt.rn.f64.u32 	%fd299, %r73;
	mul.f64 	%fd300, %fd299, 0d3EE0000000000000;
	cvt.rmi.f64.f64 	%fd301, %fd300;
	mul.f64 	%fd302, %fd301, 0d4100000000000000;
	sub.f64 	%fd303, %fd299, %fd302;
	ld.global.u32 	%r74, [%rd14+20];
	cvt.rn.f64.u32 	%fd304, %r74;
	mul.f64 	%fd305, %fd304, 0d3EE0000000000000;
	cvt.rmi.f64.f64 	%fd306, %fd305;
	mul.f64 	%fd307, %fd306, 0d4100000000000000;
	sub.f64 	%fd308, %fd304, %fd307;
	mul.f64 	%fd309, %fd296, %fd54;
	div.rn.f64 	%fd310, %fd309, 0d41EFFFFFE5E00000;
	cvt.rmi.f64.f64 	%fd311, %fd310;
	mul.f64 	%fd312, %fd311, 0d41EFFFFFE5E00000;
	sub.f64 	%fd313, %fd309, %fd312;
	setp.lt.f64 	%p43, %fd313, 0d0000000000000000;
	add.f64 	%fd314, %fd313, 0d41EFFFFFE5E00000;
	selp.f64 	%fd315, %fd314, %fd313, %p43;
	mul.f64 	%fd316, %fd298, %fd54;
	div.rn.f64 	%fd317, %fd316, 0d41EFFFFFE5E00000;
	cvt.rmi.f64.f64 	%fd318, %fd317;
	mul.f64 	%fd319, %fd318, 0d41EFFFFFE5E00000;
	sub.f64 	%fd320, %fd316, %fd319;
	setp.lt.f64 	%p44, %fd320, 0d0000000000000000;
	add.f64 	%fd321, %fd320, 0d41EFFFFFE5E00000;
	selp.f64 	%fd322, %fd321, %fd320, %p44;
	fma.rn.f64 	%fd323, %fd315, 0d4100000000000000, %fd322;
	div.rn.f64 	%fd324, %fd323, 0d41EFFFFFE5E00000;
	cvt.rmi.f64.f64 	%fd325, %fd324;
	mul.f64 	%fd326, %fd325, 0d41EFFFFFE5E00000;
	sub.f64 	%fd327, %fd323, %fd326;
	setp.lt.f64 	%p45, %fd327, 0d0000000000000000;
	add.f64 	%fd328, %fd327, 0d41EFFFFFE5E00000;
	selp.f64 	%fd329, %fd328, %fd327, %p45;
	setp.lt.f64 	%p46, %fd329, 0d0000000000000000;
	add.f64 	%fd330, %fd329, 0d41EFFFFFE5E00000;
	selp.f64 	%fd331, %fd330, %fd329, %p46;
	mul.f64 	%fd332, %fd301, %fd78;
	div.rn.f64 	%fd333, %fd332, 0d41EFFFFFE5E00000;
	cvt.rmi.f64.f64 	%fd334, %fd333;
	mul.f64 	%fd335, %fd334, 0d41EFFFFFE5E00000;
	sub.f64 	%fd336, %fd332, %fd335;
	setp.lt.f64 	%p47, %fd336, 0d0000000000000000;
	add.f64 	%fd337, %fd336, 0d41EFFFFFE5E00000;
	selp.f64 	%fd338, %fd337, %fd336, %p47;
	mul.f64 	%fd339, %fd303, %fd78;
	div.rn.f64 	%fd340, %fd339, 0d41EFFFFFE5E00000;
	cvt.rmi.f64.f64 	%fd341, %fd340;
	mul.f64 	%fd342, %fd341, 0d41EFFFFFE5E00000;
	sub.f64 	%fd343, %fd339, %fd342;
	setp.lt.f64 	%p48, %fd343, 0d0000000000000000;
	add.f64 	%fd344, %fd343, 0d41EFFFFFE5E00000;
	selp.f64 	%fd345, %fd344, %fd343, %p48;
	fma.rn.f64 	%fd346, %fd338, 0d4100000000000000, %fd345;
	div.rn.f64 	%fd347, %fd346, 0d41EFFFFFE5E00000;
	cvt.rmi.f64.f64 	%fd348, %fd347;
	mul.f64 	%fd349, %fd348, 0d41EFFFFFE5E00000;
	sub.f64 	%fd350, %fd346, %fd349;
	setp.lt.f64 	%p49, %fd350, 0d0000000000000000;
	add.f64 	%fd351, %fd350, 0d41EFFFFFE5E00000;
	selp.f64 	%fd352, %fd351, %fd350, %p49;
	setp.lt.f64 	%p50, %fd352, 0d0000000000000000;
	add.f64 	%fd353, %fd352, 0d41EFFFFFE5E00000;
	selp.f64 	%fd354, %fd353, %fd352, %p50;
	add.f64 	%fd355, %fd331, %fd354;
	mul.f64 	%fd356, %fd306, %fd103;
	div.rn.f64 	%fd357, %fd356, 0d41EFFFFFE5E00000;
	cvt.rmi.f64.f64 	%fd358, %fd357;
	mul.f64 	%fd359, %fd358, 0d41EFFFFFE5E00000;
	sub.f64 	%fd360, %fd356, %fd359;
	setp.lt.f64 	%p51, %fd360, 0d0000000000000000;
	add.f64 	%fd361, %fd360, 0d41EFFFFFE5E00000;
	selp.f64 	%fd362, %fd361, %fd360, %p51;
	mul.f64 	%fd363, %fd308, %fd103;
	div.rn.f64 	%fd364, %fd363, 0d41EFFFFFE5E00000;
	cvt.rmi.f64.f64 	%fd365, %fd364;
	mul.f64 	%fd366, %fd365, 0d41EFFFFFE5E00000;
	sub.f64 	%fd367, %fd363, %fd366;
	setp.lt.f64 	%p52, %fd367, 0d0000000000000000;
	add.f64 	%fd368, %fd367, 0d41EFFFFFE5E00000;
	selp.f64 	%fd369, %fd368, %fd367, %p52;
	fma.rn.f64 	%fd370, %fd362, 0d4100000000000000, %fd369;
	div.rn.f64 	%fd371, %fd370, 0d41EFFFFFE5E00000;
	cvt.rmi.f64.f64 	%fd372, %fd371;
	mul.f64 	%fd373, %fd372, 0d41EFFFFFE5E00000;
	sub.f64 	%fd374, %fd370, %fd373;
	setp.lt.f64 	%p53, %fd374, 0d0000000000000000;
	add.f64 	%fd375, %fd374, 0d41EFFFFFE5E00000;
	selp.f64 	%fd376, %fd375, %fd374, %p53;
	setp.lt.f64 	%p54, %fd376, 0d0000000000000000;
	add.f64 	%fd377, %fd376, 0d41EFFFFFE5E00000;
	selp.f64 	%fd378, %fd377, %fd376, %p54;
	add.f64 	%fd379, %fd355, %fd378;
	div.rn.f64 	%fd380, %fd379, 0d41EFFFFFE5E00000;
	cvt.rmi.f64.f64 	%fd381, %fd380;
	mul.f64 	%fd382, %fd381, 0d41EFFFFFE5E00000;
	sub.f64 	%fd383, %fd379, %fd382;
	setp.lt.f64 	%p55, %fd383, 0d0000000000000000;
	add.f64 	%fd384, %fd383, 0d41EFFFFFE5E00000;
	selp.f64 	%fd385, %fd384, %fd383, %p55;
	mul.f64 	%fd386, %fd296, %fd134;
	div.rn.f64 	%fd387, %fd386, 0d41EFFFFFE5E00000;
	cvt.rmi.f64.f64 	%fd388, %fd387;
	mul.f64 	%fd389, %fd388, 0d41EFFFFFE5E00000;
	sub.f64 	%fd390, %fd386, %fd389;
	setp.lt.f64 	%p56, %fd390, 0d0000000000000000;
	add.f64 	%fd391, %fd390, 0d41EFFFFFE5E00000;
	selp.f64 	%fd392, %fd391, %fd390, %p56;
	mul.f64 	%fd393, %fd298, %fd134;
	div.rn.f64 	%fd394, %fd393, 0d41EFFFFFE5E00000;
	cvt.rmi.f64.f64 	%fd395, %fd394;
	mul.f64 	%fd396, %fd395, 0d41EFFFFFE5E00000;
	sub.f64 	%fd397, %fd393, %fd396;
	setp.lt.f64 	%p57, %fd397, 0d0000000000000000;
	add.f64 	%fd398, %fd397, 0d41EFFFFFE5E00000;
	selp.f64 	%fd399, %fd398, %fd397, %p57;
	fma.rn.f64 	%fd400, %fd392, 0d4100000000000000, %fd399;
	div.rn.f64 	%fd401, %fd400, 0d41EFFFFFE5E00000;
	cvt.rmi.f64.f64 	%fd402, %fd401;
	mul.f64 	%fd403, %fd402, 0d41EFFFFFE5E00000;
	sub.f64 	%fd404, %fd400, %fd403;
	setp.lt.f64 	%p58, %fd404, 0d0000000000000000;
	add.f64 	%fd405, %fd404, 0d41EFFFFFE5E00000;
	selp.f64 	%fd406, %fd405, %fd404, %p58;
	setp.lt.f64 	%p59, %fd406, 0d0000000000000000;
	add.f64 	%fd407, %fd406, 0d41EFFFFFE5E00000;
	selp.f64 	%fd408, %fd407, %fd406, %p59;
	mul.f64 	%fd409, %fd301, %fd158;
	div.rn.f64 	%fd410, %fd409, 0d41EFFFFFE5E00000;
	cvt.rmi.f64.f64 	%fd411, %fd410;
	mul.f64 	%fd412, %fd411, 0d41EFFFFFE5E00000;
	sub.f64 	%fd413, %fd409, %fd412;
	setp.lt.f64 	%p60, %fd413, 0d0000000000000000;
	add.f64 	%fd414, %fd413, 0d41EFFFFFE5E00000;
	selp.f64 	%fd415, %fd414, %fd413, %p60;
	mul.f64 	%fd416, %fd303, %fd158;
	div.rn.f64 	%fd417, %fd416, 0d41EFFFFFE5E00000;
	cvt.rmi.f64.f64 	%fd418, %fd417;
	mul.f64 	%fd419, %fd418, 0d41EFFFFFE5E00000;
	sub.f64 	%fd420, %fd416, %fd419;
	setp.lt.f64 	%p61, %fd420, 0d0000000000000000;
	add.f64 	%fd421, %fd420, 0d41EFFFFFE5E00000;
	selp.f64 	%fd422, %fd421, %fd420, %p61;
	fma.rn.f64 	%fd423, %fd415, 0d4100000000000000, %fd422;
	div.rn.f64 	%fd424, %fd423, 0d41EFFFFFE5E00000;
	cvt.rmi.f64.f64 	%fd425, %fd424;
	mul.f64 	%fd426, %fd425, 0d41EFFFFFE5E00000;
	sub.f64 	%fd427, %fd423, %fd426;
	setp.lt.f64 	%p62, %fd427, 0d0000000000000000;
	add.f64 	%fd428, %fd427, 0d41EFFFFFE5E00000;
	selp.f64 	%fd429, %fd428, %fd427, %p62;
	setp.lt.f64 	%p63, %fd429, 0d0000000000000000;
	add.f64 	%fd430, %fd429, 0d41EFFFFFE5E00000;
	selp.f64 	%fd431, %fd430, %fd429, %p63;
	add.f64 	%fd432, %fd408, %fd431;
	mul.f64 	%fd433, %fd306, %fd183;
	div.rn.f64 	%fd434, %fd433, 0d41EFFFFFE5E00000;
	cvt.rmi.f64.f64 	%fd435, %fd434;
	mul.f64 	%fd436, %fd435, 0d41EFFFFFE5E00000;
	sub.f64 	%fd437, %fd433, %fd436;
	setp.lt.f64 	%p64, %fd437, 0d0000000000000000;
	add.f64 	%fd438, %fd437, 0d41EFFFFFE5E00000;
	selp.f64 	%fd439, %fd438, %fd437, %p64;
	mul.f64 	%fd440, %fd308, %fd183;
	div.rn.f64 	%fd441, %fd440, 0d41EFFFFFE5E00000;
	cvt.rmi.f64.f64 	%fd442, %fd441;
	mul.f64 	%fd443, %fd442, 0d41EFFFFFE5E00000;
	sub.f64 	%fd444, %fd440, %fd443;
	setp.lt.f64 	%p65, %fd444, 0d0000000000000000;
	add.f64 	%fd445, %fd444, 0d41EFFFFFE5E00000;
	selp.f64 	%fd446, %fd445, %fd444, %p65;
	fma.rn.f64 	%fd447, %fd439, 0d4100000000000000, %fd446;
	div.rn.f64 	%fd448, %fd447, 0d41EFFFFFE5E00000;
	cvt.rmi.f64.f64 	%fd449, %fd448;
	mul.f64 	%fd450, %fd449, 0d41EFFFFFE5E00000;
	sub.f64 	%fd451, %fd447, %fd450;
	setp.lt.f64 	%p66, %fd451, 0d0000000000000000;
	add.f64 	%fd452, %fd451, 0d41EFFFFFE5E00000;
	selp.f64 	%fd453, %fd452, %fd451, %p66;
	setp.lt.f64 	%p67, %fd453, 0d0000000000000000;
	add.f64 	%fd454, %fd453, 0d41EFFFFFE5E00000;
	selp.f64 	%fd455, %fd454, %fd453, %p67;
	add.f64 	%fd456, %fd432, %fd455;
	div.rn.f64 	%fd457, %fd456, 0d41EFFFFFE5E00000;
	cvt.rmi.f64.f64 	%fd458, %fd457;
	mul.f64 	%fd459, %fd458, 0d41EFFFFFE5E00000;
	sub.f64 	%fd460, %fd456, %fd459;
	setp.lt.f64 	%p68, %fd460, 0d0000000000000000;
	add.f64 	%fd461, %fd460, 0d41EFFFFFE5E00000;
	selp.f64 	%fd462, %fd461, %fd460, %p68;
	mul.f64 	%fd463, %fd296, %fd214;
	div.rn.f64 	%fd464, %fd463, 0d41EFFFFFE5E00000;
	cvt.rmi.f64.f64 	%fd465, %fd464;
	mul.f64 	%fd466, %fd465, 0d41EFFFFFE5E00000;
	sub.f64 	%fd467, %fd463, %fd466;
	setp.lt.f64 	%p69, %fd467, 0d0000000000000000;
	add.f64 	%fd468, %fd467, 0d41EFFFFFE5E00000;
	selp.f64 	%fd469, %fd468, %fd467, %p69;
	mul.f64 	%fd470, %fd298, %fd214;
	div.rn.f64 	%fd471, %fd470, 0d41EFFFFFE5E00000;
	cvt.rmi.f64.f64 	%fd472, %fd471;
	mul.f64 	%fd473, %fd472, 0d41EFFFFFE5E00000;
	sub.f64 	%fd474, %fd470, %fd473;
	setp.lt.f64 	%p70, %fd474, 0d0000000000000000;
	add.f64 	%fd475, %fd474, 0d41EFFFFFE5E00000;
	selp.f64 	%fd476, %fd475, %fd474, %p70;
	fma.rn.f64 	%fd477, %fd469, 0d4100000000000000, %fd476;
	div.rn.f64 	%fd478, %fd477, 0d41EFFFFFE5E00000;
	cvt.rmi.f64.f64 	%fd479, %fd478;
	mul.f64 	%fd480, %fd479, 0d41EFFFFFE5E00000;
	sub.f64 	%fd481, %fd477, %fd480;
	setp.lt.f64 	%p71, %fd481, 0d0000000000000000;
	add.f64 	%fd482, %fd481, 0d41EFFFFFE5E00000;
	selp.f64 	%fd483, %fd482, %fd481, %p71;
	setp.lt.f64 	%p72, %fd483, 0d0000000000000000;
	add.f64 	%fd484, %fd483, 0d41EFFFFFE5E00000;
	selp.f64 	%fd485, %fd484, %fd483, %p72;
	mul.f64 	%fd486, %fd301, %fd238;
	div.rn.f64 	%fd487, %fd486, 0d41EFFFFFE5E00000;
	cvt.rmi.f64.f64 	%fd488, %fd487;
	mul.f64 	%fd489, %fd488, 0d41EFFFFFE5E00000;
	sub.f64 	%fd490, %fd486, %fd489;
	setp.lt.f64 	%p73, %fd490, 0d0000000000000000;
	add.f64 	%fd491, %fd490, 0d41EFFFFFE5E00000;
	selp.f64 	%fd492, %fd491, %fd490, %p73;
	mul.f64 	%fd493, %fd303, %fd238;
	div.rn.f64 	%fd494, %fd493, 0d41EFFFFFE5E00000;
	cvt.rmi.f64.f64 	%fd495, %fd494;
	mul.f64 	%fd496, %fd495, 0d41EFFFFFE5E00000;
	sub.f64 	%fd497, %fd493, %fd496;
	setp.lt.f64 	%p74, %fd497, 0d0000000000000000;
	add.f64 	%fd498, %fd497, 0d41EFFFFFE5E00000;
	selp.f64 	%fd499, %fd498, %fd497, %p74;
	fma.rn.f64 	%fd500, %fd492, 0d4100000000000000, %fd499;
	div.rn.f64 	%fd501, %fd500, 0d41EFFFFFE5E00000;
	cvt.rmi.f64.f64 	%fd502, %fd501;
	mul.f64 	%fd503, %fd502, 0d41EFFFFFE5E00000;
	sub.f64 	%fd504, %fd500, %fd503;
	setp.lt.f64 	%p75, %fd504, 0d0000000000000000;
	add.f64 	%fd505, %fd504, 0d41EFFFFFE5E00000;
	selp.f64 	%fd506, %fd505, %fd504, %p75;
	setp.lt.f64 	%p76, %fd506, 0d0000000000000000;
	add.f64 	%fd507, %fd506, 0d41EFFFFFE5E00000;
	selp.f64 	%fd508, %fd507, %fd506, %p76;
	add.f64 	%fd509, %fd485, %fd508;
	mul.f64 	%fd510, %fd306, %fd263;
	div.rn.f64 	%fd511, %fd510, 0d41EFFFFFE5E00000;
	cvt.rmi.f64.f64 	%fd512, %fd511;
	mul.f64 	%fd513, %fd512, 0d41EFFFFFE5E00000;
	sub.f64 	%fd514, %fd510, %fd513;
	setp.lt.f64 	%p77, %fd514, 0d0000000000000000;
	add.f64 	%fd515, %fd514, 0d41EFFFFFE5E00000;
	selp.f64 	%fd516, %fd515, %fd514, %p77;
	mul.f64 	%fd517, %fd308, %fd263;
	div.rn.f64 	%fd518, %fd517, 0d41EFFFFFE5E00000;
	cvt.rmi.f64.f64 	%fd519, %fd518;
	mul.f64 	%fd520, %fd519, 0d41EFFFFFE5E00000;
	sub.f64 	%fd521, %fd517, %fd520;
	setp.lt.f64 	%p78, %fd521, 0d0000000000000000;
	add.f64 	%fd522, %fd521, 0d41EFFFFFE5E00000;
	selp.f64 	%fd523, %fd522, %fd521, %p78;
	fma.rn.f64 	%fd524, %fd516, 0d4100000000000000, %fd523;
	div.rn.f64 	%fd525, %fd524, 0d41EFFFFFE5E00000;
	cvt.rmi.f64.f64 	%fd526, %fd525;
	mul.f64 	%fd527, %fd526, 0d41EFFFFFE5E00000;
	sub.f64 	%fd528, %fd524, %fd527;
	setp.lt.f64 	%p79, %fd528, 0d0000000000000000;
	add.f64 	%fd529, %fd528, 0d41EFFFFFE5E00000;
	selp.f64 	%fd530, %fd529, %fd528, %p79;
	setp.lt.f64 	%p80, %fd530, 0d0000000000000000;
	add.f64 	%fd531, %fd530, 0d41EFFFFFE5E00000;
	selp.f64 	%fd532, %fd531, %fd530, %p80;
	add.f64 	%fd533, %fd509, %fd532;
	div.rn.f64 	%fd534, %fd533, 0d41EFFFFFE5E00000;
	cvt.rmi.f64.f64 	%fd535, %fd534;
	mul.f64 	%fd536, %fd535, 0d41EFFFFFE5E00000;
	sub.f64 	%fd537, %fd533, %fd536;
	setp.lt.f64 	%p81, %fd537, 0d0000000000000000;
	add.f64 	%fd538, %fd537, 0d41EFFFFFE5E00000;
	selp.f64 	%fd539, %fd538, %fd537, %p81;
	ld.global.u32 	%r75, [%rd14+24];
	cvt.rn.f64.u32 	%fd540, %r75;
	mul.f64 	%fd541, %fd540, 0d3EE0000000000000;
	cvt.rmi.f64.f64 	%fd542, %fd541;
	mul.f64 	%fd543, %fd542, 0d4100000000000000;
	sub.f64 	%fd544, %fd540, %fd543;
	ld.global.u32 	%r76, [%rd14+28];
	cvt.rn.f64.u32 	%fd545, %r76;
	mul.f64 	%fd546, %fd545, 0d3EE0000000000000;
	cvt.rmi.f64.f64 	%fd547, %fd546;
	mul.f64 	%fd548, %fd547, 0d4100000000000000;
	sub.f64 	%fd549, %fd545, %fd548;
	ld.global.u32 	%r77, [%rd14+32];
	cvt.rn.f64.u32 	%fd550, %r77;
	mul.f64 	%fd551, %fd550, 0d3EE0000000000000;
	cvt.rmi.f64.f64 	%fd552, %fd551;
	mul.f64 	%fd553, %fd552, 0d4100000000000000;
	sub.f64 	%fd554, %fd550, %fd553;
	mul.f64 	%fd555, %fd542, %fd54;
	div.rn.f64 	%fd556, %fd555, 0d41EFFFFFE5E00000;
	cvt.rmi.f64.f64 	%fd557, %fd556;
	mul.f64 	%fd558, %fd557, 0d41EFFFFFE5E00000;
	sub.f64 	%fd559, %fd555, %fd558;
	setp.lt.f64 	%p82, %fd559, 0d0000000000000000;
	add.f64 	%fd560, %fd559, 0d41EFFFFFE5E00000;
	selp.f64 	%fd561, %fd560, %fd559, %p82;
	mul.f64 	%fd562, %fd544, %fd54;
	div.rn.f64 	%fd563, %fd562, 0d41EFFFFFE5E00000;
	cvt.rmi.f64.f64 	%fd564, %fd563;
	mul.f64 	%fd565, %fd564, 0d41EFFFFFE5E00000;
	sub.f64 	%fd566, %fd562, %fd565;
	setp.lt.f64 	%p83, %fd566, 0d0000000000000000;
	add.f64 	%fd567, %fd566, 0d41EFFFFFE5E00000;
	selp.f64 	%fd568, %fd567, %fd566, %p83;
	fma.rn.f64 	%fd569, %fd561, 0d4100000000000000, %fd568;
	div.rn.f64 	%fd570, %fd569, 0d41EFFFFFE5E00000;
	cvt.rmi.f64.f64 	%fd571, %fd570;
	mul.f64 	%fd572, %fd571, 0d41EFFFFFE5E00000;
	sub.f64 	%fd573, %fd569, %fd572;
	setp.lt.f64 	%p84, %fd573, 0d0000000000000000;
	add.f64 	%fd574, %fd573, 0d41EFFFFFE5E00000;
	selp.f64 	%fd575, %fd574, %fd573, %p84;
	setp.lt.f64 	%p85, %fd575, 0d0000000000000000;
	add.f64 	%fd576, %fd575, 0d41EFFFFFE5E00000;
	selp.f64 	%fd577, %fd576, %fd575, %p85;
	mul.f64 	%fd578, %fd547, %fd78;
	div.rn.f64 	%fd579, %fd578, 0d41EFFFFFE5E00000;
	cvt.rmi.f64.f64 	%fd580, %fd579;
	mul.f64 	%fd581, %fd580, 0d41EFFFFFE5E00000;
	sub.f64 	%fd582, %fd578, %fd581;
	setp.lt.f64 	%p86, %fd582, 0d0000000000000000;
	add.f64 	%fd583, %fd582, 0d41EFFFFFE5E00000;
	selp.f64 	%fd584, %fd583, %fd582, %p86;
	mul.f64 	%fd585, %fd549, %fd78;
	div.rn.f64 	%fd586, %fd585, 0d41EFFFFFE5E00000;
	cvt.rmi.f64.f64 	%fd587, %fd586;
	mul.f64 	%fd588, %fd587, 0d41EFFFFFE5E00000;
	sub.f64 	%fd589, %fd585, %fd588;
	setp.lt.f64 	%p87, %fd589, 0d0000000000000000;
	add.f64 	%fd590, %fd589, 0d41EFFFFFE5E00000;
	selp.f64 	%fd591, %fd590, %fd589, %p87;
	fma.rn.f64 	%fd592, %fd584, 0d4100000000000000, %fd591;
	div.rn.f64 	%fd593, %fd592, 0d41EFFFFFE5E00000;
	cvt.rmi.f64.f64 	%fd594, %fd593;
	mul.f64 	%fd595, %fd594, 0d41EFFFFFE5E00000;
	sub.f64 	%fd596, %fd592, %fd595;
	setp.lt.f64 	%p88, %fd596, 0d0000000000000000;
	add.f64 	%fd597, %fd596, 0d41EFFFFFE5E00000;
	selp.f64 	%fd598, %fd597, %fd596, %p88;
	setp.lt.f64 	%p89, %fd598, 0d0000000000000000;
	add.f64 	%fd599, %fd598, 0d41EFFFFFE5E00000;
	selp.f64 	%fd600, %fd599, %fd598, %p89;
	add.f64 	%fd601, %fd577, %fd600;
	mul.f64 	%fd602, %fd552, %fd103;
	div.rn.f64 	%fd603, %fd602, 0d41EFFFFFE5E00000;
	cvt.rmi.f64.f64 	%fd604, %fd603;
	mul.f64 	%fd605, %fd604, 0d41EFFFFFE5E00000;
	sub.f64 	%fd606, %fd602, %fd605;
	setp.lt.f64 	%p90, %fd606, 0d0000000000000000;
	add.f64 	%fd607, %fd606, 0d41EFFFFFE5E00000;
	selp.f64 	%fd608, %fd607, %fd606, %p90;
	mul.f64 	%fd609, %fd554, %fd103;
	div.rn.f64 	%fd610, %fd609, 0d41EFFFFFE5E00000;
	cvt.rmi.f64.f64 	%fd611, %fd610;
	mul.f64 	%fd612, %fd611, 0d41EFFFFFE5E00000;
	sub.f64 	%fd613, %fd609, %fd612;
	setp.lt.f64 	%p91, %fd613, 0d0000000000000000;
	add.f64 	%fd614, %fd613, 0d41EFFFFFE5E00000;
	selp.f64 	%fd615, %fd614, %fd613, %p91;
	fma.rn.f64 	%fd616, %fd608, 0d4100000000000000, %fd615;
	div.rn.f64 	%fd617, %fd616, 0d41EFFFFFE5E00000;
	cvt.rmi.f64.f64 	%fd618, %fd617;
	mul.f64 	%fd619, %fd618, 0d41EFFFFFE5E00000;
	sub.f64 	%fd620, %fd616, %fd619;
	setp.lt.f64 	%p92, %fd620, 0d0000000000000000;
	add.f64 	%fd621, %fd620, 0d41EFFFFFE5E00000;
	selp.f64 	%fd622, %fd621, %fd620, %p92;
	setp.lt.f64 	%p93, %fd622, 0d0000000000000000;
	add.f64 	%fd623, %fd622, 0d41EFFFFFE5E00000;
	selp.f64 	%fd624, %fd623, %fd622, %p93;
	add.f64 	%fd625, %fd601, %fd624;
	div.rn.f64 	%fd626, %fd625, 0d41EFFFFFE5E00000;
	cvt.rmi.f64.f64 	%fd627, %fd626;
	mul.f64 	%fd628, %fd627, 0d41EFFFFFE5E00000;
	sub.f64 	%fd629, %fd625, %fd628;
	setp.lt.f64 	%p94, %fd629, 0d0000000000000000;
	add.f64 	%fd630, %fd629, 0d41EFFFFFE5E00000;
	selp.f64 	%fd631, %fd630, %fd629, %p94;
	mul.f64 	%fd632, %fd542, %fd134;
	div.rn.f64 	%fd633, %fd632, 0d41EFFFFFE5E00000;
	cvt.rmi.f64.f64 	%fd634, %fd633;
	mul.f64 	%fd635, %fd634, 0d41EFFFFFE5E00000;
	sub.f64 	%fd636, %fd632, %fd635;
	setp.lt.f64 	%p95, %fd636, 0d0000000000000000;
	add.f64 	%fd637, %fd636, 0d41EFFFFFE5E00000;
	selp.f64 	%fd638, %fd637, %fd636, %p95;
	mul.f64 	%fd639, %fd544, %fd134;
	div.rn.f64 	%fd640, %fd639, 0d41EFFFFFE5E00000;
	cvt.rmi.f64.f64 	%fd641, %fd640;
	mul.f64 	%fd642, %fd641, 0d41EFFFFFE5E00000;
	sub.f64 	%fd643, %fd639, %fd642;
	setp.lt.f64 	%p96, %fd643, 0d0000000000000000;
	add.f64 	%fd644, %fd643, 0d41EFFFFFE5E00000;
	selp.f64 	%fd645, %fd644, %fd643, %p96;
	fma.rn.f64 	%fd646, %fd638, 0d4100000000000000, %fd645;
	div.rn.f64 	%fd647, %fd646, 0d41EFFFFFE5E00000;
	cvt.rmi.f64.f64 	%fd648, %fd647;
	mul.f64 	%fd649, %fd648, 0d41EFFFFFE5E00000;
	sub.f64 	%fd650, %fd646, %fd649;
	setp.lt.f64 	%p97, %fd650, 0d0000000000000000;
	add.f64 	%fd651, %fd650, 0d41EFFFFFE5E00000;
	selp.f64 	%fd652, %fd651, %fd650, %p97;
	setp.lt.f64 	%p98, %fd652, 0d0000000000000000;
	add.f64 	%fd653, %fd652, 0d41EFFFFFE5E00000;
	selp.f64 	%fd654, %fd653, %fd652, %p98;
	mul.f64 	%fd655, %fd547, %fd158;
	div.rn.f64 	%fd656, %fd655, 0d41EFFFFFE5E00000;
	cvt.rmi.f64.f64 	%fd657, %fd656;
	mul.f64 	%fd658, %fd657, 0d41EFFFFFE5E00000;
	sub.f64 	%fd659, %fd655, %fd658;
	setp.lt.f64 	%p99, %fd659, 0d0000000000000000;
	add.f64 	%fd660, %fd659, 0d41EFFFFFE5E00000;
	selp.f64 	%fd661, %fd660, %fd659, %p99;
	mul.f64 	%fd662, %fd549, %fd158;
	div.rn.f64 	%fd663, %fd662, 0d41EFFFFFE5E00000;
	cvt.rmi.f64.f64 	%fd664, %fd663;
	mul.f64 	%fd665, %fd664, 0d41EFFFFFE5E00000;
	sub.f64 	%fd666, %fd662, %fd665;
	setp.lt.f64 	%p100, %fd666, 0d0000000000000000;
	add.f64 	%fd667, %fd666, 0d41EFFFFFE5E00000;
	selp.f64 	%fd668, %fd667, %fd666, %p100;
	fma.rn.f64 	%fd669, %fd661, 0d4100000000000000, %fd668;
	div.rn.f64 	%fd670, %fd669, 0d41EFFFFFE5E00000;
	cvt.rmi.f64.f64 	%fd671, %fd670;
	mul.f64 	%fd672, %fd671, 0d41EFFFFFE5E00000;
	sub.f64 	%fd673, %fd669, %fd672;
	setp.lt.f64 	%p101, %fd673, 0d0000000000000000;
	add.f64 	%fd674, %fd673, 0d41EFFFFFE5E00000;
	selp.f64 	%fd675, %fd674, %fd673, %p101;
	setp.lt.f64 	%p102, %fd675, 0d0000000000000000;
	add.f64 	%fd676, %fd675, 0d41EFFFFFE5E00000;
	selp.f64 	%fd677, %fd676, %fd675, %p102;
	add.f64 	%fd678, %fd654, %fd677;
	mul.f64 	%fd679, %fd552, %fd183;
	div.rn.f64 	%fd680, %fd679, 0d41EFFFFFE5E00000;
	cvt.rmi.f64.f64 	%fd681, %fd680;
	mul.f64 	%fd682, %fd681, 0d41EFFFFFE5E00000;
	sub.f64 	%fd683, %fd679, %fd682;
	setp.lt.f64 	%p103, %fd683, 0d0000000000000000;
	add.f64 	%fd684, %fd683, 0d41EFFFFFE5E00000;
	selp.f64 	%fd685, %fd684, %fd683, %p103;
	mul.f64 	%fd686, %fd554, %fd183;
	div.rn.f64 	%fd687, %fd686, 0d41EFFFFFE5E00000;
	cvt.rmi.f64.f64 	%fd688, %fd687;
	mul.f64 	%fd689, %fd688, 0d41EFFFFFE5E00000;
	sub.f64 	%fd690, %fd686, %fd689;
	setp.lt.f64 	%p104, %fd690, 0d0000000000000000;
	add.f64 	%fd691, %fd690, 0d41EFFFFFE5E00000;
	selp.f64 	%fd692, %fd691, %fd690, %p104;
	fma.rn.f64 	%fd693, %fd685, 0d4100000000000000, %fd692;
	div.rn.f64 	%fd694, %fd693, 0d41EFFFFFE5E00000;
	cvt.rmi.f64.f64 	%fd695, %fd694;
	mul.f64 	%fd696, %fd695, 0d41EFFFFFE5E00000;
	sub.f64 	%fd697, %fd693, %fd696;
	setp.lt.f64 	%p105, %fd697, 0d0000000000000000;
	add.f64 	%fd698, %fd697, 0d41EFFFFFE5E00000;
	selp.f64 	%fd699, %fd698, %fd697, %p105;
	setp.lt.f64 	%p106, %fd699, 0d0000000000000000;
	add.f64 	%fd700, %fd699, 0d41EFFFFFE5E00000;
	selp.f64 	%fd701, %fd700, %fd699, %p106;
	add.f64 	%fd702, %fd678, %fd701;
	div.rn.f64 	%fd703, %fd702, 0d41EFFFFFE5E00000;
	cvt.rmi.f64.f64 	%fd704, %fd703;
	mul.f64 	%fd705, %fd704, 0d41EFFFFFE5E00000;
	sub.f64 	%fd706, %fd702, %fd705;
	setp.lt.f64 	%p107, %fd706, 0d0000000000000000;
	add.f64 	%fd707, %fd706, 0d41EFFFFFE5E00000;
	selp.f64 	%fd708, %fd707, %fd706, %p107;
	mul.f64 	%fd709, %fd542, %fd214;
	div.rn.f64 	%fd710, %fd709, 0d41EFFFFFE5E00000;
	cvt.rmi.f64.f64 	%fd711, %fd710;
	mul.f64 	%fd712, %fd711, 0d41EFFFFFE5E00000;
	sub.f64 	%fd713, %fd709, %fd712;
	setp.lt.f64 	%p108, %fd713, 0d0000000000000000;
	add.f64 	%fd714, %fd713, 0d41EFFFFFE5E00000;
	selp.f64 	%fd715, %fd714, %fd713, %p108;
	mul.f64 	%fd716, %fd544, %fd214;
	div.rn.f64 	%fd717, %fd716, 0d41EFFFFFE5E00000;
	cvt.rmi.f64.f64 	%fd718, %fd717;
	mul.f64 	%fd719, %fd718, 0d41EFFFFFE5E00000;
	sub.f64 	%fd720, %fd716, %fd719;
	setp.lt.f64 	%p109, %fd720, 0d0000000000000000;
	add.f64 	%fd721, %fd720, 0d41EFFFFFE5E00000;
	selp.f64 	%fd722, %fd721, %fd720, %p109;
	fma.rn.f64 	%fd723, %fd715, 0d4100000000000000, %fd722;
	div.rn.f64 	%fd724, %fd723, 0d41EFFFFFE5E00000;
	cvt.rmi.f64.f64 	%fd725, %fd724;
	mul.f64 	%fd726, %fd725, 0d41EFFFFFE5E00000;
	sub.f64 	%fd727, %fd723, %fd726;
	setp.lt.f64 	%p110, %fd727, 0d0000000000000000;
	add.f64 	%fd728, %fd727, 0d41EFFFFFE5E00000;
	selp.f64 	%fd729, %fd728, %fd727, %p110;
	setp.lt.f64 	%p111, %fd729, 0d0000000000000000;
	add.f64 	%fd730, %fd729, 0d41EFFFFFE5E00000;
	selp.f64 	%fd731, %fd730, %fd729, %p111;
	mul.f64 	%fd732, %fd547, %fd238;
	div.rn.f64 	%fd733, %fd732, 0d41EFFFFFE5E00000;
	cvt.rmi.f64.f64 	%fd734, %fd733;
	mul.f64 	%fd735, %fd734, 0d41EFFFFFE5E00000;
	sub.f64 	%fd736, %fd732, %fd735;
	setp.lt.f64 	%p112, %fd736, 0d0000000000000000;
	add.f64 	%fd737, %fd736, 0d41EFFFFFE5E00000;
	selp.f64 	%fd738, %fd737, %fd736, %p112;
	mul.f64 	%fd739, %fd549, %fd238;
	div.rn.f64 	%fd740, %fd739, 0d41EFFFFFE5E00000;
	cvt.rmi.f64.f64 	%fd741, %fd740;
	mul.f64 	%fd742, %fd741, 0d41EFFFFFE5E00000;
	sub.f64 	%fd743, %fd739, %fd742;
	setp.lt.f64 	%p113, %fd743, 0d0000000000000000;
	add.f64 	%fd744, %fd743, 0d41EFFFFFE5E00000;
	selp.f64 	%fd745, %fd744, %fd743, %p113;
	fma.rn.f64 	%fd746, %fd738, 0d4100000000000000, %fd745;
	div.rn.f64 	%fd747, %fd746, 0d41EFFFFFE5E00000;
	cvt.rmi.f64.f64 	%fd748, %fd747;
	mul.f64 	%fd749, %fd748, 0d41EFFFFFE5E00000;
	sub.f64 	%fd750, %fd746, %fd749;
	setp.lt.f64 	%p114, %fd750, 0d0000000000000000;
	add.f64 	%fd751, %fd750, 0d41EFFFFFE5E00000;
	selp.f64 	%fd752, %fd751, %fd750, %p114;
	setp.lt.f64 	%p115, %fd752, 0d0000000000000000;
	add.f64 	%fd753, %fd752, 0d41EFFFFFE5E00000;
	selp.f64 	%fd754, %fd753, %fd752, %p115;
	add.f64 	%fd755, %fd731, %fd754;
	mul.f64 	%fd756, %fd552, %fd263;
	div.rn.f64 	%fd757, %fd756, 0d41EFFFFFE5E00000;
	cvt.rmi.f64.f64 	%fd758, %fd757;
	mul.f64 	%fd759, %fd758, 0d41EFFFFFE5E00000;
	sub.f64 	%fd760, %fd756, %fd759;
	setp.lt.f64 	%p116, %fd760, 0d0000000000000000;
	add.f64 	%fd761, %fd760, 0d41EFFFFFE5E00000;
	selp.f64 	%fd762, %fd761, %fd760, %p116;
	mul.f64 	%fd763, %fd554, %fd263;
	div.rn.f64 	%fd764, %fd763, 0d41EFFFFFE5E00000;
	cvt.rmi.f64.f64 	%fd765, %fd764;
	mul.f64 	%fd766, %fd765, 0d41EFFFFFE5E00000;
	sub.f64 	%fd767, %fd763, %fd766;
	setp.lt.f64 	%p117, %fd767, 0d0000000000000000;
	add.f64 	%fd768, %fd767, 0d41EFFFFFE5E00000;
	selp.f64 	%fd769, %fd768, %fd767, %p117;
	fma.rn.f64 	%fd770, %fd762, 0d4100000000000000, %fd769;
	div.rn.f64 	%fd771, %fd770, 0d41EFFFFFE5E00000;
	cvt.rmi.f64.f64 	%fd772, %fd771;
	mul.f64 	%fd773, %fd772, 0d41EFFFFFE5E00000;
	sub.f64 	%fd774, %fd770, %fd773;
	setp.lt.f64 	%p118, %fd774, 0d0000000000000000;
	add.f64 	%fd775, %fd774, 0d41EFFFFFE5E00000;
	selp.f64 	%fd776, %fd775, %fd774, %p118;
	setp.lt.f64 	%p119, %fd776, 0d0000000000000000;
	add.f64 	%fd777, %fd776, 0d41EFFFFFE5E00000;
	selp.f64 	%fd778, %fd777, %fd776, %p119;
	add.f64 	%fd779, %fd755, %fd778;
	div.rn.f64 	%fd780, %fd779, 0d41EFFFFFE5E00000;
	cvt.rmi.f64.f64 	%fd781, %fd780;
	mul.f64 	%fd782, %fd781, 0d41EFFFFFE5E00000;
	sub.f64 	%fd783, %fd779, %fd782;
	setp.lt.f64 	%p120, %fd783, 0d0000000000000000;
	add.f64 	%fd784, %fd783, 0d41EFFFFFE5E00000;
	selp.f64 	%fd785, %fd784, %fd783, %p120;
	cvt.rzi.u32.f64 	%r125, %fd133;
	cvt.rzi.u32.f64 	%r124, %fd213;
	cvt.rzi.u32.f64 	%r123, %fd293;
	cvt.rzi.u32.f64 	%r122, %fd385;
	cvt.rzi.u32.f64 	%r121, %fd462;
	cvt.rzi.u32.f64 	%r120, %fd539;
	cvt.rzi.u32.f64 	%r119, %fd631;
	cvt.rzi.u32.f64 	%r118, %fd708;
	cvt.rzi.u32.f64 	%r117, %fd785;
$L__BB1_4:
	add.s32 	%r116, %r116, 1;
	shr.u64 	%rd3, %rd28, 1;
	setp.gt.u64 	%p121, %rd28, 1;
	mov.u64 	%rd28, %rd3;
	@%p121 bra 	$L__BB1_2;
	cvt.rn.f64.u32 	%fd2203, %r125;
	cvt.rn.f64.u32 	%fd2202, %r124;
	cvt.rn.f64.u32 	%fd2201, %r123;
	cvt.rn.f64.u32 	%fd2200, %r122;
	cvt.rn.f64.u32 	%fd2199, %r121;
	cvt.rn.f64.u32 	%fd2198, %r120;
	cvt.rn.f64.u32 	%fd2197, %r119;
	cvt.rn.f64.u32 	%fd2196, %r118;
	cvt.rn.f64.u32 	%fd2195, %r117;
$L__BB1_6:
	ld.param.u64 	%rd26, [_Z12setup_kernelP19curandStateMRG32k3a_param_0];
	mov.u32 	%r78, %ctaid.x;
	shl.b32 	%r79, %r78, 6;
	mov.u32 	%r80, %tid.x;
	add.s32 	%r81, %r79, %r80;
	cvt.s64.s32 	%rd29, %r81;
	setp.eq.s32 	%p122, %r81, 0;
	mul.f64 	%fd788, %fd2203, 0d3EE0000000000000;
	cvt.rmi.f64.f64 	%fd789, %fd788;
	mul.f64 	%fd790, %fd789, 0d4100000000000000;
	sub.f64 	%fd791, %fd2203, %fd790;
	mul.f64 	%fd792, %fd789, 0d40C81C8000000000;
	div.rn.f64 	%fd793, %fd792, 0d41EFFFFFE5E00000;
	cvt.rmi.f64.f64 	%fd794, %fd793;
	mul.f64 	%fd795, %fd794, 0d41EFFFFFE5E00000;
	sub.f64 	%fd796, %fd792, %fd795;
	setp.lt.f64 	%p123, %fd796, 0d0000000000000000;
	add.f64 	%fd797, %fd796, 0d41EFFFFFE5E00000;
	selp.f64 	%fd798, %fd797, %fd796, %p123;
	mul.f64 	%fd799, %fd791, 0d40C81C8000000000;
	div.rn.f64 	%fd800, %fd799, 0d41EFFFFFE5E00000;
	cvt.rmi.f64.f64 	%fd801, %fd800;
	mul.f64 	%fd802, %fd801, 0d41EFFFFFE5E00000;
	sub.f64 	%fd803, %fd799, %fd802;
	setp.lt.f64 	%p124, %fd803, 0d0000000000000000;
	add.f64 	%fd804, %fd803, 0d41EFFFFFE5E00000;
	selp.f64 	%fd805, %fd804, %fd803, %p124;
	fma.rn.f64 	%fd806, %fd798, 0d4100000000000000, %fd805;
	div.rn.f64 	%fd807, %fd806, 0d41EFFFFFE5E00000;
	cvt.rmi.f64.f64 	%fd808, %fd807;
	mul.f64 	%fd809, %fd808, 0d41EFFFFFE5E00000;
	sub.f64 	%fd810, %fd806, %fd809;
	setp.lt.f64 	%p125, %fd810, 0d0000000000000000;
	add.f64 	%fd811, %fd810, 0d41EFFFFFE5E00000;
	selp.f64 	%fd812, %fd811, %fd810, %p125;
	setp.lt.f64 	%p126, %fd812, 0d0000000000000000;
	add.f64 	%fd813, %fd812, 0d41EFFFFFE5E00000;
	selp.f64 	%fd814, %fd813, %fd812, %p126;
	mul.f64 	%fd815, %fd2202, 0d3EE0000000000000;
	cvt.rmi.f64.f64 	%fd816, %fd815;
	mul.f64 	%fd817, %fd816, 0d4100000000000000;
	sub.f64 	%fd818, %fd2202, %fd817;
	mul.f64 	%fd819, %fd816, 0d40C81C8000000000;
	div.rn.f64 	%fd820, %fd819, 0d41EFFFFFE5E00000;
	cvt.rmi.f64.f64 	%fd821, %fd820;
	mul.f64 	%fd822, %fd821, 0d41EFFFFFE5E00000;
	sub.f64 	%fd823, %fd819, %fd822;
	setp.lt.f64 	%p127, %fd823, 0d0000000000000000;
	add.f64 	%fd824, %fd823, 0d41EFFFFFE5E00000;
	selp.f64 	%fd825, %fd824, %fd823, %p127;
	mul.f64 	%fd826, %fd818, 0d40C81C8000000000;
	div.rn.f64 	%fd827, %fd826, 0d41EFFFFFE5E00000;
	cvt.rmi.f64.f64 	%fd828, %fd827;
	mul.f64 	%fd829, %fd828, 0d41EFFFFFE5E00000;
	sub.f64 	%fd830, %fd826, %fd829;
	setp.lt.f64 	%p128, %fd830, 0d0000000000000000;
	add.f64 	%fd831, %fd830, 0d41EFFFFFE5E00000;
	selp.f64 	%fd832, %fd831, %fd830, %p128;
	fma.rn.f64 	%fd833, %fd825, 0d4100000000000000, %fd832;
	div.rn.f64 	%fd834, %fd833, 0d41EFFFFFE5E00000;
	cvt.rmi.f64.f64 	%fd835, %fd834;
	mul.f64 	%fd836, %fd835, 0d41EFFFFFE5E00000;
	sub.f64 	%fd837, %fd833, %fd836;
	setp.lt.f64 	%p129, %fd837, 0d0000000000000000;
	add.f64 	%fd838, %fd837, 0d41EFFFFFE5E00000;
	selp.f64 	%fd839, %fd838, %fd837, %p129;
	setp.lt.f64 	%p130, %fd839, 0d0000000000000000;
	add.f64 	%fd840, %fd839, 0d41EFFFFFE5E00000;
	selp.f64 	%fd841, %fd840, %fd839, %p130;
	add.f64 	%fd842, %fd814, %fd841;
	mul.f64 	%fd843, %fd2201, 0d3EE0000000000000;
	cvt.rmi.f64.f64 	%fd844, %fd843;
	mul.f64 	%fd845, %fd844, 0d4100000000000000;
	sub.f64 	%fd846, %fd2201, %fd845;
	mul.f64 	%fd847, %fd844, 0d40C81C8000000000;
	div.rn.f64 	%fd848, %fd847, 0d41EFFFFFE5E00000;
	cvt.rmi.f64.f64 	%fd849, %fd848;
	mul.f64 	%fd850, %fd849, 0d41EFFFFFE5E00000;
	sub.f64 	%fd851, %fd847, %fd850;
	setp.lt.f64 	%p131, %fd851, 0d0000000000000000;
	add.f64 	%fd852, %fd851, 0d41EFFFFFE5E00000;
	selp.f64 	%fd853, %fd852, %fd851, %p131;
	mul.f64 	%fd854, %fd846, 0d40C81C8000000000;
	div.rn.f64 	%fd855, %fd854, 0d41EFFFFFE5E00000;
	cvt.rmi.f64.f64 	%fd856, %fd855;
	mul.f64 	%fd857, %fd856, 0d41EFFFFFE5E00000;
	sub.f64 	%fd858, %fd854, %fd857;
	setp.lt.f64 	%p132, %fd858, 0d0000000000000000;
	add.f64 	%fd859, %fd858, 0d41EFFFFFE5E00000;
	selp.f64 	%fd860, %fd859, %fd858, %p132;
	fma.rn.f64 	%fd861, %fd853, 0d4100000000000000, %fd860;
	div.rn.f64 	%fd862, %fd861, 0d41EFFFFFE5E00000;
	cvt.rmi.f64.f64 	%fd863, %fd862;
	mul.f64 	%fd864, %fd863, 0d41EFFFFFE5E00000;
	sub.f64 	%fd865, %fd861, %fd864;
	setp.lt.f64 	%p133, %fd865, 0d0000000000000000;
	add.f64 	%fd866, %fd865, 0d41EFFFFFE5E00000;
	selp.f64 	%fd867, %fd866, %fd865, %p133;
	setp.lt.f64 	%p134, %fd867, 0d0000000000000000;
	add.f64 	%fd868, %fd867, 0d41EFFFFFE5E00000;
	selp.f64 	%fd869, %fd868, %fd867, %p134;
	add.f64 	%fd870, %fd842, %fd869;
	div.rn.f64 	%fd871, %fd870, 0d41EFFFFFE5E00000;
	cvt.rmi.f64.f64 	%fd872, %fd871;
	mul.f64 	%fd873, %fd872, 0d41EFFFFFE5E00000;
	sub.f64 	%fd874, %fd870, %fd873;
	setp.lt.f64 	%p135, %fd874, 0d0000000000000000;
	add.f64 	%fd875, %fd874, 0d41EFFFFFE5E00000;
	selp.f64 	%fd876, %fd875, %fd874, %p135;
	mul.f64 	%fd877, %fd2200, 0d3EE0000000000000;
	cvt.rmi.f64.f64 	%fd878, %fd877;
	mul.f64 	%fd879, %fd878, 0d4100000000000000;
	sub.f64 	%fd880, %fd2200, %fd879;
	mul.f64 	%fd881, %fd878, 0d40C81C8000000000;
	div.rn.f64 	%fd882, %fd881, 0d41EFFFFFE5E00000;
	cvt.rmi.f64.f64 	%fd883, %fd882;
	mul.f64 	%fd884, %fd883, 0d41EFFFFFE5E00000;
	sub.f64 	%fd885, %fd881, %fd884;
	setp.lt.f64 	%p136, %fd885, 0d0000000000000000;
	add.f64 	%fd886, %fd885, 0d41EFFFFFE5E00000;
	selp.f64 	%fd887, %fd886, %fd885, %p136;
	mul.f64 	%fd888, %fd880, 0d40C81C8000000000;
	div.rn.f64 	%fd889, %fd888, 0d41EFFFFFE5E00000;
	cvt.rmi.f64.f64 	%fd890, %fd889;
	mul.f64 	%fd891, %fd890, 0d41EFFFFFE5E00000;
	sub.f64 	%fd892, %fd888, %fd891;
	setp.lt.f64 	%p137, %fd892, 0d0000000000000000;
	add.f64 	%fd893, %fd892, 0d41EFFFFFE5E00000;
	selp.f64 	%fd894, %fd893, %fd892, %p137;
	fma.rn.f64 	%fd895, %fd887, 0d4100000000000000, %fd894;
	div.rn.f64 	%fd896, %fd895, 0d41EFFFFFE5E00000;
	cvt.rmi.f64.f64 	%fd897, %fd896;
	mul.f64 	%fd898, %fd897, 0d41EFFFFFE5E00000;
	sub.f64 	%fd899, %fd895, %fd898;
	setp.lt.f64 	%p138, %fd899, 0d0000000000000000;
	add.f64 	%fd900, %fd899, 0d41EFFFFFE5E00000;
	selp.f64 	%fd901, %fd900, %fd899, %p138;
	setp.lt.f64 	%p139, %fd901, 0d0000000000000000;
	add.f64 	%fd902, %fd901, 0d41EFFFFFE5E00000;
	selp.f64 	%fd903, %fd902, %fd901, %p139;
	mul.f64 	%fd904, %fd2199, 0d3EE0000000000000;
	cvt.rmi.f64.f64 	%fd905, %fd904;
	mul.f64 	%fd906, %fd905, 0d4100000000000000;
	sub.f64 	%fd907, %fd2199, %fd906;
	mul.f64 	%fd908, %fd905, 0d40C81C8000000000;
	div.rn.f64 	%fd909, %fd908, 0d41EFFFFFE5E00000;
	cvt.rmi.f64.f64 	%fd910, %fd909;
	mul.f64 	%fd911, %fd910, 0d41EFFFFFE5E00000;
	sub.f64 	%fd912, %fd908, %fd911;
	setp.lt.f64 	%p140, %fd912, 0d0000000000000000;
	add.f64 	%fd913, %fd912, 0d41EFFFFFE5E00000;
	selp.f64 	%fd914, %fd913, %fd912, %p140;
	mul.f64 	%fd915, %fd907, 0d40C81C8000000000;
	div.rn.f64 	%fd916, %fd915, 0d41EFFFFFE5E00000;
	cvt.rmi.f64.f64 	%fd917, %fd916;
	mul.f64 	%fd918, %fd917, 0d41EFFFFFE5E00000;
	sub.f64 	%fd919, %fd915, %fd918;
	setp.lt.f64 	%p141, %fd919, 0d0000000000000000;
	add.f64 	%fd920, %fd919, 0d41EFFFFFE5E00000;
	selp.f64 	%fd921, %fd920, %fd919, %p141;
	fma.rn.f64 	%fd922, %fd914, 0d4100000000000000, %fd921;
	div.rn.f64 	%fd923, %fd922, 0d41EFFFFFE5E00000;
	cvt.rmi.f64.f64 	%fd924, %fd923;
	mul.f64 	%fd925, %fd924, 0d41EFFFFFE5E00000;
	sub.f64 	%fd926, %fd922, %fd925;
	setp.lt.f64 	%p142, %fd926, 0d0000000000000000;
	add.f64 	%fd927, %fd926, 0d41EFFFFFE5E00000;
	selp.f64 	%fd928, %fd927, %fd926, %p142;
	setp.lt.f64 	%p143, %fd928, 0d0000000000000000;
	add.f64 	%fd929, %fd928, 0d41EFFFFFE5E00000;
	selp.f64 	%fd930, %fd929, %fd928, %p143;
	add.f64 	%fd931, %fd903, %fd930;
	mul.f64 	%fd932, %fd2198, 0d3EE0000000000000;
	cvt.rmi.f64.f64 	%fd933, %fd932;
	mul.f64 	%fd934, %fd933, 0d4100000000000000;
	sub.f64 	%fd935, %fd2198, %fd934;
	mul.f64 	%fd936, %fd933, 0d40C81C8000000000;
	div.rn.f64 	%fd937, %fd936, 0d41EFFFFFE5E00000;
	cvt.rmi.f64.f64 	%fd938, %fd937;
	mul.f64 	%fd939, %fd938, 0d41EFFFFFE5E00000;
	sub.f64 	%fd940, %fd936, %fd939;
	setp.lt.f64 	%p144, %fd940, 0d0000000000000000;
	add.f64 	%fd941, %fd940, 0d41EFFFFFE5E00000;
	selp.f64 	%fd942, %fd941, %fd940, %p144;
	mul.f64 	%fd943, %fd935, 0d40C81C8000000000;
	div.rn.f64 	%fd944, %fd943, 0d41EFFFFFE5E00000;
	cvt.rmi.f64.f64 	%fd945, %fd944;
	mul.f64 	%fd946, %fd945, 0d41EFFFFFE5E00000;
	sub.f64 	%fd947, %fd943, %fd946;
	setp.lt.f64 	%p145, %fd947, 0d0000000000000000;
	add.f64 	%fd948, %fd947, 0d41EFFFFFE5E00000;
	selp.f64 	%fd949, %fd948, %fd947, %p145;
	fma.rn.f64 	%fd950, %fd942, 0d4100000000000000, %fd949;
	div.rn.f64 	%fd951, %fd950, 0d41EFFFFFE5E00000;
	cvt.rmi.f64.f64 	%fd952, %fd951;
	mul.f64 	%fd953, %fd952, 0d41EFFFFFE5E00000;
	sub.f64 	%fd954, %fd950, %fd953;
	setp.lt.f64 	%p146, %fd954, 0d0000000000000000;
	add.f64 	%fd955, %fd954, 0d41EFFFFFE5E00000;
	selp.f64 	%fd956, %fd955, %fd954, %p146;
	setp.lt.f64 	%p147, %fd956, 0d0000000000000000;
	add.f64 	%fd957, %fd956, 0d41EFFFFFE5E00000;
	selp.f64 	%fd958, %fd957, %fd956, %p147;
	add.f64 	%fd959, %fd931, %fd958;
	div.rn.f64 	%fd960, %fd959, 0d41EFFFFFE5E00000;
	cvt.rmi.f64.f64 	%fd961, %fd960;
	mul.f64 	%fd962, %fd961, 0d41EFFFFFE5E00000;
	sub.f64 	%fd963, %fd959, %fd962;
	setp.lt.f64 	%p148, %fd963, 0d0000000000000000;
	add.f64 	%fd964, %fd963, 0d41EFFFFFE5E00000;
	selp.f64 	%fd965, %fd964, %fd963, %p148;
	mul.f64 	%fd966, %fd2197, 0d3EE0000000000000;
	cvt.rmi.f64.f64 	%fd967, %fd966;
	mul.f64 	%fd968, %fd967, 0d4100000000000000;
	sub.f64 	%fd969, %fd2197, %fd968;
	mul.f64 	%fd970, %fd967, 0d40C81C8000000000;
	div.rn.f64 	%fd971, %fd970, 0d41EFFFFFE5E00000;
	cvt.rmi.f64.f64 	%fd972, %fd971;
	mul.f64 	%fd973, %fd972, 0d41EFFFFFE5E00000;
	sub.f64 	%fd974, %fd970, %fd973;
	setp.lt.f64 	%p149, %fd974, 0d0000000000000000;
	add.f64 	%fd975, %fd974, 0d41EFFFFFE5E00000;
	selp.f64 	%fd976, %fd975, %fd974, %p149;
	mul.f64 	%fd977, %fd969, 0d40C81C8000000000;
	div.rn.f64 	%fd978, %fd977, 0d41EFFFFFE5E00000;
	cvt.rmi.f64.f64 	%fd979, %fd978;
	mul.f64 	%fd980, %fd979, 0d41EFFFFFE5E00000;
	sub.f64 	%fd981, %fd977, %fd980;
	setp.lt.f64 	%p150, %fd981, 0d0000000000000000;
	add.f64 	%fd982, %fd981, 0d41EFFFFFE5E00000;
	selp.f64 	%fd983, %fd982, %fd981, %p150;
	fma.rn.f64 	%fd984, %fd976, 0d4100000000000000, %fd983;
	div.rn.f64 	%fd985, %fd984, 0d41EFFFFFE5E00000;
	cvt.rmi.f64.f64 	%fd986, %fd985;
	mul.f64 	%fd987, %fd986, 0d41EFFFFFE5E00000;
	sub.f64 	%fd988, %fd984, %fd987;
	setp.lt.f64 	%p151, %fd988, 0d0000000000000000;
	add.f64 	%fd989, %fd988, 0d41EFFFFFE5E00000;
	selp.f64 	%fd990, %fd989, %fd988, %p151;
	setp.lt.f64 	%p152, %fd990, 0d0000000000000000;
	add.f64 	%fd991, %fd990, 0d41EFFFFFE5E00000;
	selp.f64 	%fd992, %fd991, %fd990, %p152;
	mul.f64 	%fd993, %fd2196, 0d3EE0000000000000;
	cvt.rmi.f64.f64 	%fd994, %fd993;
	mul.f64 	%fd995, %fd994, 0d4100000000000000;
	sub.f64 	%fd996, %fd2196, %fd995;
	mul.f64 	%fd997, %fd994, 0d40C81C8000000000;
	div.rn.f64 	%fd998, %fd997, 0d41EFFFFFE5E00000;
	cvt.rmi.f64.f64 	%fd999, %fd998;
	mul.f64 	%fd1000, %fd999, 0d41EFFFFFE5E00000;
	sub.f64 	%fd1001, %fd997, %fd1000;
	setp.lt.f64 	%p153, %fd1001, 0d0000000000000000;
	add.f64 	%fd1002, %fd1001, 0d41EFFFFFE5E00000;
	selp.f64 	%fd1003, %fd1002, %fd1001, %p153;
	mul.f64 	%fd1004, %fd996, 0d40C81C8000000000;
	div.rn.f64 	%fd1005, %fd1004, 0d41EFFFFFE5E00000;
	cvt.rmi.f64.f64 	%fd1006, %fd1005;
	mul.f64 	%fd1007, %fd1006, 0d41EFFFFFE5E00000;
	sub.f64 	%fd1008, %fd1004, %fd1007;
	setp.lt.f64 	%p154, %fd1008, 0d0000000000000000;
	add.f64 	%fd1009, %fd1008, 0d41EFFFFFE5E00000;
	selp.f64 	%fd1010, %fd1009, %fd1008, %p154;
	fma.rn.f64 	%fd1011, %fd1003, 0d4100000000000000, %fd1010;
	div.rn.f64 	%fd1012, %fd1011, 0d41EFFFFFE5E00000;
	cvt.rmi.f64.f64 	%fd1013, %fd1012;
	mul.f64 	%fd1014, %fd1013, 0d41EFFFFFE5E00000;
	sub.f64 	%fd1015, %fd1011, %fd1014;
	setp.lt.f64 	%p155, %fd1015, 0d0000000000000000;
	add.f64 	%fd1016, %fd1015, 0d41EFFFFFE5E00000;
	selp.f64 	%fd1017, %fd1016, %fd1015, %p155;
	setp.lt.f64 	%p156, %fd1017, 0d0000000000000000;
	add.f64 	%fd1018, %fd1017, 0d41EFFFFFE5E00000;
	selp.f64 	%fd1019, %fd1018, %fd1017, %p156;
	add.f64 	%fd1020, %fd992, %fd1019;
	mul.f64 	%fd1021, %fd2195, 0d3EE0000000000000;
	cvt.rmi.f64.f64 	%fd1022, %fd1021;
	mul.f64 	%fd1023, %fd1022, 0d4100000000000000;
	sub.f64 	%fd1024, %fd2195, %fd1023;
	mul.f64 	%fd1025, %fd1022, 0d40C81C8000000000;
	div.rn.f64 	%fd1026, %fd1025, 0d41EFFFFFE5E00000;
	cvt.rmi.f64.f64 	%fd1027, %fd1026;
	mul.f64 	%fd1028, %fd1027, 0d41EFFFFFE5E00000;
	sub.f64 	%fd1029, %fd1025, %fd1028;
	setp.lt.f64 	%p157, %fd1029, 0d0000000000000000;
	add.f64 	%fd1030, %fd1029, 0d41EFFFFFE5E00000;
	selp.f64 	%fd1031, %fd1030, %fd1029, %p157;
	mul.f64 	%fd1032, %fd1024, 0d40C81C8000000000;
	div.rn.f64 	%fd1033, %fd1032, 0d41EFFFFFE5E00000;
	cvt.rmi.f64.f64 	%fd1034, %fd1033;
	mul.f64 	%fd1035, %fd1034, 0d41EFFFFFE5E00000;
	sub.f64 	%fd1036, %fd1032, %fd1035;
	setp.lt.f64 	%p158, %fd1036, 0d0000000000000000;
	add.f64 	%fd1037, %fd1036, 0d41EFFFFFE5E00000;
	selp.f64 	%fd1038, %fd1037, %fd1036, %p158;
	fma.rn.f64 	%fd1039, %fd1031, 0d4100000000000000, %fd1038;
	div.rn.f64 	%fd1040, %fd1039, 0d41EFFFFFE5E00000;
	cvt.rmi.f64.f64 	%fd1041, %fd1040;
	mul.f64 	%fd1042, %fd1041, 0d41EFFFFFE5E00000;
	sub.f64 	%fd1043, %fd1039, %fd1042;
	setp.lt.f64 	%p159, %fd1043, 0d0000000000000000;
	add.f64 	%fd1044, %fd1043, 0d41EFFFFFE5E00000;
	selp.f64 	%fd1045, %fd1044, %fd1043, %p159;
	setp.lt.f64 	%p160, %fd1045, 0d0000000000000000;
	add.f64 	%fd1046, %fd1045, 0d41EFFFFFE5E00000;
	selp.f64 	%fd1047, %fd1046, %fd1045, %p160;
	add.f64 	%fd1048, %fd1020, %fd1047;
	div.rn.f64 	%fd1049, %fd1048, 0d41EFFFFFE5E00000;
	cvt.rmi.f64.f64 	%fd1050, %fd1049;
	mul.f64 	%fd1051, %fd1050, 0d41EFFFFFE5E00000;
	sub.f64 	%fd1052, %fd1048, %fd1051;
	setp.lt.f64 	%p161, %fd1052, 0d0000000000000000;
	add.f64 	%fd1053, %fd1052, 0d41EFFFFFE5E00000;
	selp.f64 	%fd1054, %fd1053, %fd1052, %p161;
	cvt.rzi.u32.f64 	%r30, %fd876;
	cvta.to.global.u64 	%rd15, %rd26;
	mul.wide.s32 	%rd16, %r81, 48;
	add.s64 	%rd17, %rd15, %rd16;
	st.global.u32 	[%rd17], %r30;
	cvt.rzi.u32.f64 	%r31, %fd965;
	st.global.u32 	[%rd17+4], %r31;
	cvt.rzi.u32.f64 	%r32, %fd1054;
	st.global.u32 	[%rd17+8], %r32;
	mov.f64 	%fd2205, 0d0000000000000000;
	mov.f64 	%fd2204, 0d3FF0000000000000;
	mov.f64 	%fd2206, %fd2205;
	mov.f64 	%fd2207, %fd2205;
	mov.f64 	%fd2208, %fd2204;
	mov.f64 	%fd2209, %fd2205;
	mov.f64 	%fd2210, %fd2205;
	mov.f64 	%fd2211, %fd2205;
	mov.f64 	%fd2212, %fd2204;
	@%p122 bra 	$L__BB1_12;
	mov.b32 	%r137, 0;
	mov.b32 	%r136, 1;
	mov.u64 	%rd20, mrg32k3aM2SubSeq;
	mov.u32 	%r138, %r137;
	mov.u32 	%r139, %r137;
	mov.u32 	%r140, %r136;
	mov.u32 	%r141, %r137;
	mov.u32 	%r142, %r137;
	mov.u32 	%r143, %r137;
	mov.u32 	%r144, %r136;
	mov.u32 	%r135, %r137;
$L__BB1_8:
	and.b64  	%rd18, %rd29, 1;
	setp.eq.b64 	%p162, %rd18, 1;
	not.pred 	%p163, %p162;
	@%p163 bra 	$L__BB1_10;
	mul.wide.u32 	%rd19, %r135, 36;
	add.s64 	%rd21, %rd20, %rd19;
	ld.global.u32 	%r84, [%rd21];
	cvt.rn.f64.u32 	%fd1055, %r84;
	mul.f64 	%fd1056, %fd1055, 0d3EE0000000000000;
	cvt.rmi.f64.f64 	%fd1057, %fd1056;
	mul.f64 	%fd1058, %fd1057, 0d4100000000000000;
	sub.f64 	%fd1059, %fd1055, %fd1058;
	ld.global.u32 	%r85, [%rd21+4];
	cvt.rn.f64.u32 	%fd1060, %r85;
	mul.f64 	%fd1061, %fd1060, 0d3EE0000000000000;
	cvt.rmi.f64.f64 	%fd1062, %fd1061;
	mul.f64 	%fd1063, %fd1062, 0d4100000000000000;
	sub.f64 	%fd1064, %fd1060, %fd1063;
	ld.global.u32 	%r86, [%rd21+8];
	cvt.rn.f64.u32 	%fd1065, %r86;
	mul.f64 	%fd1066, %fd1065, 0d3EE0000000000000;
	cvt.rmi.f64.f64 	%fd1067, %fd1066;
	mul.f64 	%fd1068, %fd1067, 0d4100000000000000;
	sub.f64 	%fd1069, %fd1065, %fd1068;
	cvt.rn.f64.u32 	%fd1070, %r144;
	mul.f64 	%fd1071, %fd1057, %fd1070;
	div.rn.f64 	%fd1072, %fd1071, 0d41EFFFF4D7600000;
	cvt.rmi.f64.f64 	%fd1073, %fd1072;
	mul.f64 	%fd1074, %fd1073, 0d41EFFFF4D7600000;
	sub.f64 	%fd1075, %fd1071, %fd1074;
	setp.lt.f64 	%p164, %fd1075, 0d0000000000000000;
	add.f64 	%fd1076, %fd1075, 0d41EFFFF4D7600000;
	selp.f64 	%fd1077, %fd1076, %fd1075, %p164;
	mul.f64 	%fd1078, %fd1059, %fd1070;
	div.rn.f64 	%fd1079, %fd1078, 0d41EFFFF4D7600000;
	cvt.rmi.f64.f64 	%fd1080, %fd1079;
	mul.f64 	%fd1081, %fd1080, 0d41EFFFF4D7600000;
	sub.f64 	%fd1082, %fd1078, %fd1081;
	setp.lt.f64 	%p165, %fd1082, 0d0000000000000000;
	add.f64 	%fd1083, %fd1082, 0d41EFFFF4D7600000;
	selp.f64 	%fd1084, %fd1083, %fd1082, %p165;
	fma.rn.f64 	%fd1085, %fd1077, 0d4100000000000000, %fd1084;
	div.rn.f64 	%fd1086, %fd1085, 0d41EFFFF4D7600000;
	cvt.rmi.f64.f64 	%fd1087, %fd1086;
	mul.f64 	%fd1088, %fd1087, 0d41EFFFF4D7600000;
	sub.f64 	%fd1089, %fd1085, %fd1088;
	setp.lt.f64 	%p166, %fd1089, 0d0000000000000000;
	add.f64 	%fd1090, %fd1089, 0d41EFFFF4D7600000;
	selp.f64 	%fd1091, %fd1090, %fd1089, %p166;
	setp.lt.f64 	%p167, %fd1091, 0d0000000000000000;
	add.f64 	%fd1092, %fd1091, 0d41EFFFF4D7600000;
	selp.f64 	%fd1093, %fd1092, %fd1091, %p167;
	cvt.rn.f64.u32 	%fd1094, %r141;
	mul.f64 	%fd1095, %fd1062, %fd1094;
	div.rn.f64 	%fd1096, %fd1095, 0d41EFFFF4D7600000;
	cvt.rmi.f64.f64 	%fd1097, %fd1096;
	mul.f64 	%fd1098, %fd1097, 0d41EFFFF4D7600000;
	sub.f64 	%fd1099, %fd1095, %fd1098;
	setp.lt.f64 	%p168, %fd1099, 0d0000000000000000;
	add.f64 	%fd1100, %fd1099, 0d41EFFFF4D7600000;
	selp.f64 	%fd1101, %fd1100, %fd1099, %p168;
	mul.f64 	%fd1102, %fd1064, %fd1094;
	div.rn.f64 	%fd1103, %fd1102, 0d41EFFFF4D7600000;
	cvt.rmi.f64.f64 	%fd1104, %fd1103;
	mul.f64 	%fd1105, %fd1104, 0d41EFFFF4D7600000;
	sub.f64 	%fd1106, %fd1102, %fd1105;
	setp.lt.f64 	%p169, %fd1106, 0d0000000000000000;
	add.f64 	%fd1107, %fd1106, 0d41EFFFF4D7600000;
	selp.f64 	%fd1108, %fd1107, %fd1106, %p169;
	fma.rn.f64 	%fd1109, %fd1101, 0d4100000000000000, %fd1108;
	div.rn.f64 	%fd1110, %fd1109, 0d41EFFFF4D7600000;
	cvt.rmi.f64.f64 	%fd1111, %fd1110;
	mul.f64 	%fd1112, %fd1111, 0d41EFFFF4D7600000;
	sub.f64 	%fd1113, %fd1109, %fd1112;
	setp.lt.f64 	%p170, %fd1113, 0d0000000000000000;
	add.f64 	%fd1114, %fd1113, 0d41EFFFF4D7600000;
	selp.f64 	%fd1115, %fd1114, %fd1113, %p170;
	setp.lt.f64 	%p171, %fd1115, 0d0000000000000000;
	add.f64 	%fd1116, %fd1115, 0d41EFFFF4D7600000;
	selp.f64 	%fd1117, %fd1116, %fd1115, %p171;
	add.f64 	%fd1118, %fd1093, %fd1117;
	cvt.rn.f64.u32 	%fd1119, %r138;
	mul.f64 	%fd1120, %fd1067, %fd1119;
	div.rn.f64 	%fd1121, %fd1120, 0d41EFFFF4D7600000;
	cvt.rmi.f64.f64 	%fd1122, %fd1121;
	mul.f64 	%fd1123, %fd1122, 0d41EFFFF4D7600000;
	sub.f64 	%fd1124, %fd1120, %fd1123;
	setp.lt.f64 	%p172, %fd1124, 0d0000000000000000;
	add.f64 	%fd1125, %fd1124, 0d41EFFFF4D7600000;
	selp.f64 	%fd1126, %fd1125, %fd1124, %p172;
	mul.f64 	%fd1127, %fd1069, %fd1119;
	div.rn.f64 	%fd1128, %fd1127, 0d41EFFFF4D7600000;
	cvt.rmi.f64.f64 	%fd1129, %fd1128;
	mul.f64 	%fd1130, %fd1129, 0d41EFFFF4D7600000;
	sub.f64 	%fd1131, %fd1127, %fd1130;
	setp.lt.f64 	%p173, %fd1131, 0d0000000000000000;
	add.f64 	%fd1132, %fd1131, 0d41EFFFF4D7600000;
	selp.f64 	%fd1133, %fd1132, %fd1131, %p173;
	fma.rn.f64 	%fd1134, %fd1126, 0d4100000000000000, %fd1133;
	div.rn.f64 	%fd1135, %fd1134, 0d41EFFFF4D7600000;
	cvt.rmi.f64.f64 	%fd1136, %fd1135;
	mul.f64 	%fd1137, %fd1136, 0d41EFFFF4D7600000;
	sub.f64 	%fd1138, %fd1134, %fd1137;
	setp.lt.f64 	%p174, %fd1138, 0d0000000000000000;
	add.f64 	%fd1139, %fd1138, 0d41EFFFF4D7600000;
	selp.f64 	%fd1140, %fd1139, %fd1138, %p174;
	setp.lt.f64 	%p175, %fd1140, 0d0000000000000000;
	add.f64 	%fd1141, %fd1140, 0d41EFFFF4D7600000;
	selp.f64 	%fd1142, %fd1141, %fd1140, %p175;
	add.f64 	%fd1143, %fd1118, %fd1142;
	div.rn.f64 	%fd1144, %fd1143, 0d41EFFFF4D7600000;
	cvt.rmi.f64.f64 	%fd1145, %fd1144;
	mul.f64 	%fd1146, %fd1145, 0d41EFFFF4D7600000;
	sub.f64 	%fd1147, %fd1143, %fd1146;
	setp.lt.f64 	%p176, %fd1147, 0d0000000000000000;
	add.f64 	%fd1148, %fd1147, 0d41EFFFF4D7600000;
	selp.f64 	%fd1149, %fd1148, %fd1147, %p176;
	cvt.rn.f64.u32 	%fd1150, %r143;
	mul.f64 	%fd1151, %fd1057, %fd1150;
	div.rn.f64 	%fd1152, %fd1151, 0d41EFFFF4D7600000;
	cvt.rmi.f64.f64 	%fd1153, %fd1152;
	mul.f64 	%fd1154, %fd1153, 0d41EFFFF4D7600000;
	sub.f64 	%fd1155, %fd1151, %fd1154;
	setp.lt.f64 	%p177, %fd1155, 0d0000000000000000;
	add.f64 	%fd1156, %fd1155, 0d41EFFFF4D7600000;
	selp.f64 	%fd1157, %fd1156, %fd1155, %p177;
	mul.f64 	%fd1158, %fd1059, %fd1150;
	div.rn.f64 	%fd1159, %fd1158, 0d41EFFFF4D7600000;
	cvt.rmi.f64.f64 	%fd1160, %fd1159;
	mul.f64 	%fd1161, %fd1160, 0d41EFFFF4D7600000;
	sub.f64 	%fd1162, %fd1158, %fd1161;
	setp.lt.f64 	%p178, %fd1162, 0d0000000000000000;
	add.f64 	%fd1163, %fd1162, 0d41EFFFF4D7600000;
	selp.f64 	%fd1164, %fd1163, %fd1162, %p178;
	fma.rn.f64 	%fd1165, %fd1157, 0d4100000000000000, %fd1164;
	div.rn.f64 	%fd1166, %fd1165, 0d41EFFFF4D7600000;
	cvt.rmi.f64.f64 	%fd1167, %fd1166;
	mul.f64 	%fd1168, %fd1167, 0d41EFFFF4D7600000;
	sub.f64 	%fd1169, %fd1165, %fd1168;
	setp.lt.f64 	%p179, %fd1169, 0d0000000000000000;
	add.f64 	%fd1170, %fd1169, 0d41EFFFF4D7600000;
	selp.f64 	%fd1171, %fd1170, %fd1169, %p179;
	setp.lt.f64 	%p180, %fd1171, 0d0000000000000000;
	add.f64 	%fd1172, %fd1171, 0d41EFFFF4D7600000;
	selp.f64 	%fd1173, %fd1172, %fd1171, %p180;
	cvt.rn.f64.u32 	%fd1174, %r140;
	mul.f64 	%fd1175, %fd1062, %fd1174;
	div.rn.f64 	%fd1176, %fd1175, 0d41EFFFF4D7600000;
	cvt.rmi.f64.f64 	%fd1177, %fd1176;
	mul.f64 	%fd1178, %fd1177, 0d41EFFFF4D7600000;
	sub.f64 	%fd1179, %fd1175, %fd1178;
	setp.lt.f64 	%p181, %fd1179, 0d0000000000000000;
	add.f64 	%fd1180, %fd1179, 0d41EFFFF4D7600000;
	selp.f64 	%fd1181, %fd1180, %fd1179, %p181;
	mul.f64 	%fd1182, %fd1064, %fd1174;
	div.rn.f64 	%fd1183, %fd1182, 0d41EFFFF4D7600000;
	cvt.rmi.f64.f64 	%fd1184, %fd1183;
	mul.f64 	%fd1185, %fd1184, 0d41EFFFF4D7600000;
	sub.f64 	%fd1186, %fd1182, %fd1185;
	setp.lt.f64 	%p182, %fd1186, 0d0000000000000000;
	add.f64 	%fd1187, %fd1186, 0d41EFFFF4D7600000;
	selp.f64 	%fd1188, %fd1187, %fd1186, %p182;
	fma.rn.f64 	%fd1189, %fd1181, 0d4100000000000000, %fd1188;
	div.rn.f64 	%fd1190, %fd1189, 0d41EFFFF4D7600000;
	cvt.rmi.f64.f64 	%fd1191, %fd1190;
	mul.f64 	%fd1192, %fd1191, 0d41EFFFF4D7600000;
	sub.f64 	%fd1193, %fd1189, %fd1192;
	setp.lt.f64 	%p183, %fd1193, 0d0000000000000000;
	add.f64 	%fd1194, %fd1193, 0d41EFFFF4D7600000;
	selp.f64 	%fd1195, %fd1194, %fd1193, %p183;
	setp.lt.f64 	%p184, %fd1195, 0d0000000000000000;
	add.f64 	%fd1196, %fd1195, 0d41EFFFF4D7600000;
	selp.f64 	%fd1197, %fd1196, %fd1195, %p184;
	add.f64 	%fd1198, %fd1173, %fd1197;
	cvt.rn.f64.u32 	%fd1199, %r137;
	mul.f64 	%fd1200, %fd1067, %fd1199;
	div.rn.f64 	%fd1201, %fd1200, 0d41EFFFF4D7600000;
	cvt.rmi.f64.f64 	%fd1202, %fd1201;
	mul.f64 	%fd1203, %fd1202, 0d41EFFFF4D7600000;
	sub.f64 	%fd1204, %fd1200, %fd1203;
	setp.lt.f64 	%p185, %fd1204, 0d0000000000000000;
	add.f64 	%fd1205, %fd1204, 0d41EFFFF4D7600000;
	selp.f64 	%fd1206, %fd1205, %fd1204, %p185;
	mul.f64 	%fd1207, %fd1069, %fd1199;
	div.rn.f64 	%fd1208, %fd1207, 0d41EFFFF4D7600000;
	cvt.rmi.f64.f64 	%fd1209, %fd1208;
	mul.f64 	%fd1210, %fd1209, 0d41EFFFF4D7600000;
	sub.f64 	%fd1211, %fd1207, %fd1210;
	setp.lt.f64 	%p186, %fd1211, 0d0000000000000000;
	add.f64 	%fd1212, %fd1211, 0d41EFFFF4D7600000;
	selp.f64 	%fd1213, %fd1212, %fd1211, %p186;
	fma.rn.f64 	%fd1214, %fd1206, 0d4100000000000000, %fd1213;
	div.rn.f64 	%fd1215, %fd1214, 0d41EFFFF4D7600000;
	cvt.rmi.f64.f64 	%fd1216, %fd1215;
	mul.f64 	%fd1217, %fd1216, 0d41EFFFF4D7600000;
	sub.f64 	%fd1218, %fd1214, %fd1217;
	setp.lt.f64 	%p187, %fd1218, 0d0000000000000000;
	add.f64 	%fd1219, %fd1218, 0d41EFFFF4D7600000;
	selp.f64 	%fd1220, %fd1219, %fd1218, %p187;
	setp.lt.f64 	%p188, %fd1220, 0d0000000000000000;
	add.f64 	%fd1221, %fd1220, 0d41EFFFF4D7600000;
	selp.f64 	%fd1222, %fd1221, %fd1220, %p188;
	add.f64 	%fd1223, %fd1198, %fd1222;
	div.rn.f64 	%fd1224, %fd1223, 0d41EFFFF4D7600000;
	cvt.rmi.f64.f64 	%fd1225, %fd1224;
	mul.f64 	%fd1226, %fd1225, 0d41EFFFF4D7600000;
	sub.f64 	%fd1227, %fd1223, %fd1226;
	setp.lt.f64 	%p189, %fd1227, 0d0000000000000000;
	add.f64 	%fd1228, %fd1227, 0d41EFFFF4D7600000;
	selp.f64 	%fd1229, %fd1228, %fd1227, %p189;
	cvt.rn.f64.u32 	%fd1230, %r142;
	mul.f64 	%fd1231, %fd1057, %fd1230;
	div.rn.f64 	%fd1232, %fd1231, 0d41EFFFF4D7600000;
	cvt.rmi.f64.f64 	%fd1233, %fd1232;
	mul.f64 	%fd1234, %fd1233, 0d41EFFFF4D7600000;
	sub.f64 	%fd1235, %fd1231, %fd1234;
	setp.lt.f64 	%p190, %fd1235, 0d0000000000000000;
	add.f64 	%fd1236, %fd1235, 0d41EFFFF4D7600000;
	selp.f64 	%fd1237, %fd1236, %fd1235, %p190;
	mul.f64 	%fd1238, %fd1059, %fd1230;
	div.rn.f64 	%fd1239, %fd1238, 0d41EFFFF4D7600000;
	cvt.rmi.f64.f64 	%fd1240, %fd1239;
	mul.f64 	%fd1241, %fd1240, 0d41EFFFF4D7600000;
	sub.f64 	%fd1242, %fd1238, %fd1241;
	setp.lt.f64 	%p191, %fd1242, 0d0000000000000000;
	add.f64 	%fd1243, %fd1242, 0d41EFFFF4D7600000;
	selp.f64 	%fd1244, %fd1243, %fd1242, %p191;
	fma.rn.f64 	%fd1245, %fd1237, 0d4100000000000000, %fd1244;
	div.rn.f64 	%fd1246, %fd1245, 0d41EFFFF4D7600000;
	cvt.rmi.f64.f64 	%fd1247, %fd1246;
	mul.f64 	%fd1248, %fd1247, 0d41EFFFF4D7600000;
	sub.f64 	%fd1249, %fd1245, %fd1248;
	setp.lt.f64 	%p192, %fd1249, 0d0000000000000000;
	add.f64 	%fd1250, %fd1249, 0d41EFFFF4D7600000;
	selp.f64 	%fd1251, %fd1250, %fd1249, %p192;
	setp.lt.f64 	%p193, %fd1251, 0d0000000000000000;
	add.f64 	%fd1252, %fd1251, 0d41EFFFF4D7600000;
	selp.f64 	%fd1253, %fd1252, %fd1251, %p193;
	cvt.rn.f64.u32 	%fd1254, %r139;
	mul.f64 	%fd1255, %fd1062, %fd1254;
	div.rn.f64 	%fd1256, %fd1255, 0d41EFFFF4D7600000;
	cvt.rmi.f64.f64 	%fd1257, %fd1256;
	mul.f64 	%fd1258, %fd1257, 0d41EFFFF4D7600000;
	sub.f64 	%fd1259, %fd1255, %fd1258;
	setp.lt.f64 	%p194, %fd1259, 0d0000000000000000;
	add.f64 	%fd1260, %fd1259, 0d41EFFFF4D7600000;
	selp.f64 	%fd1261, %fd1260, %fd1259, %p194;
	mul.f64 	%fd1262, %fd1064, %fd1254;
	div.rn.f64 	%fd1263, %fd1262, 0d41EFFFF4D7600000;
	cvt.rmi.f64.f64 	%fd1264, %fd1263;
	mul.f64 	%fd1265, %fd1264, 0d41EFFFF4D7600000;
	sub.f64 	%fd1266, %fd1262, %fd1265;
	setp.lt.f64 	%p195, %fd1266, 0d0000000000000000;
	add.f64 	%fd1267, %fd1266, 0d41EFFFF4D7600000;
	selp.f64 	%fd1268, %fd1267, %fd1266, %p195;
	fma.rn.f64 	%fd1269, %fd1261, 0d4100000000000000, %fd1268;
	div.rn.f64 	%fd1270, %fd1269, 0d41EFFFF4D7600000;
	cvt.rmi.f64.f64 	%fd1271, %fd1270;
	mul.f64 	%fd1272, %fd1271, 0d41EFFFF4D7600000;
	sub.f64 	%fd1273, %fd1269, %fd1272;
	setp.lt.f64 	%p196, %fd1273, 0d0000000000000000;
	add.f64 	%fd1274, %fd1273, 0d41EFFFF4D7600000;
	selp.f64 	%fd1275, %fd1274, %fd1273, %p196;
	setp.lt.f64 	%p197, %fd1275, 0d0000000000000000;
	add.f64 	%fd1276, %fd1275, 0d41EFFFF4D7600000;
	selp.f64 	%fd1277, %fd1276, %fd1275, %p197;
	add.f64 	%fd1278, %fd1253, %fd1277;
	cvt.rn.f64.u32 	%fd1279, %r136;
	mul.f64 	%fd1280, %fd1067, %fd1279;
	div.rn.f64 	%fd1281, %fd1280, 0d41EFFFF4D7600000;
	cvt.rmi.f64.f64 	%fd1282, %fd1281;
	mul.f64 	%fd1283, %fd1282, 0d41EFFFF4D7600000;
	sub.f64 	%fd1284, %fd1280, %fd1283;
	setp.lt.f64 	%p198, %fd1284, 0d0000000000000000;
	add.f64 	%fd1285, %fd1284, 0d41EFFFF4D7600000;
	selp.f64 	%fd1286, %fd1285, %fd1284, %p198;
	mul.f64 	%fd1287, %fd1069, %fd1279;
	div.rn.f64 	%fd1288, %fd1287, 0d41EFFFF4D7600000;
	cvt.rmi.f64.f64 	%fd1289, %fd1288;
	mul.f64 	%fd1290, %fd1289, 0d41EFFFF4D7600000;
	sub.f64 	%fd1291, %fd1287, %fd1290;
	setp.lt.f64 	%p199, %fd1291, 0d0000000000000000;
	add.f64 	%fd1292, %fd1291, 0d41EFFFF4D7600000;
	selp.f64 	%fd1293, %fd1292, %fd1291, %p199;
	fma.rn.f64 	%fd1294, %fd1286, 0d4100000000000000, %fd1293;
	div.rn.f64 	%fd1295, %fd1294, 0d41EFFFF4D7600000;
	cvt.rmi.f64.f64 	%fd1296, %fd1295;
	mul.f64 	%fd1297, %fd1296, 0d41EFFFF4D7600000;
	sub.f64 	%fd1298, %fd1294, %fd1297;
	setp.lt.f64 	%p200, %fd1298, 0d0000000000000000;
	add.f64 	%fd1299, %fd1298, 0d41EFFFF4D7600000;
	selp.f64 	%fd1300, %fd1299, %fd1298, %p200;
	setp.lt.f64 	%p201, %fd1300, 0d0000000000000000;
	add.f64 	%fd1301, %fd1300, 0d41EFFFF4D7600000;
	selp.f64 	%fd1302, %fd1301, %fd1300, %p201;
	add.f64 	%fd1303, %fd1278, %fd1302;
	div.rn.f64 	%fd1304, %fd1303, 0d41EFFFF4D7600000;
	cvt.rmi.f64.f64 	%fd1305, %fd1304;
	mul.f64 	%fd1306, %fd1305, 0d41EFFFF4D7600000;
	sub.f64 	%fd1307, %fd1303, %fd1306;
	setp.lt.f64 	%p202, %fd1307, 0d0000000000000000;
	add.f64 	%fd1308, %fd1307, 0d41EFFFF4D7600000;
	selp.f64 	%fd1309, %fd1308, %fd1307, %p202;
	ld.global.u32 	%r87, [%rd21+12];
	cvt.rn.f64.u32 	%fd1310, %r87;
	mul.f64 	%fd1311, %fd1310, 0d3EE0000000000000;
	cvt.rmi.f64.f64 	%fd1312, %fd1311;
	mul.f64 	%fd1313, %fd1312, 0d4100000000000000;
	sub.f64 	%fd1314, %fd1310, %fd1313;
	ld.global.u32 	%r88, [%rd21+16];
	cvt.rn.f64.u32 	%fd1315, %r88;
	mul.f64 	%fd1316, %fd1315, 0d3EE0000000000000;
	cvt.rmi.f64.f64 	%fd1317, %fd1316;
	mul.f64 	%fd1318, %fd1317, 0d4100000000000000;
	sub.f64 	%fd1319, %fd1315, %fd1318;
	ld.global.u32 	%r89, [%rd21+20];
	cvt.rn.f64.u32 	%fd1320, %r89;
	mul.f64 	%fd1321, %fd1320, 0d3EE0000000000000;
	cvt.rmi.f64.f64 	%fd1322, %fd1321;
	mul.f64 	%fd1323, %fd1322, 0d4100000000000000;
	sub.f64 	%fd1324, %fd1320, %fd1323;
	mul.f64 	%fd1325, %fd1312, %fd1070;
	div.rn.f64 	%fd1326, %fd1325, 0d41EFFFF4D7600000;
	cvt.rmi.f64.f64 	%fd1327, %fd1326;
	mul.f64 	%fd1328, %fd1327, 0d41EFFFF4D7600000;
	sub.f64 	%fd1329, %fd1325, %fd1328;
	setp.lt.f64 	%p203, %fd1329, 0d0000000000000000;
	add.f64 	%fd1330, %fd1329, 0d41EFFFF4D7600000;
	selp.f64 	%fd1331, %fd1330, %fd1329, %p203;
	mul.f64 	%fd1332, %fd1314, %fd1070;
	div.rn.f64 	%fd1333, %fd1332, 0d41EFFFF4D7600000;
	cvt.rmi.f64.f64 	%fd1334, %fd1333;
	mul.f64 	%fd1335, %fd1334, 0d41EFFFF4D7600000;
	sub.f64 	%fd1336, %fd1332, %fd1335;
	setp.lt.f64 	%p204, %fd1336, 0d0000000000000000;
	add.f64 	%fd1337, %fd1336, 0d41EFFFF4D7600000;
	selp.f64 	%fd1338, %fd1337, %fd1336, %p204;
	fma.rn.f64 	%fd1339, %fd1331, 0d4100000000000000, %fd1338;
	div.rn.f64 	%fd1340, %fd1339, 0d41EFFFF4D7600000;
	cvt.rmi.f64.f64 	%fd1341, %fd1340;
	mul.f64 	%fd1342, %fd1341, 0d41EFFFF4D7600000;
	sub.f64 	%fd1343, %fd1339, %fd1342;
	setp.lt.f64 	%p205, %fd1343, 0d0000000000000000;
	add.f64 	%fd1344, %fd1343, 0d41EFFFF4D7600000;
	selp.f64 	%fd1345, %fd1344, %fd1343, %p205;
	setp.lt.f64 	%p206, %fd1345, 0d0000000000000000;
	add.f64 	%fd1346, %fd1345, 0d41EFFFF4D7600000;
	selp.f64 	%fd1347, %fd1346, %fd1345, %p206;
	mul.f64 	%fd1348, %fd1317, %fd1094;
	div.rn.f64 	%fd1349, %fd1348, 0d41EFFFF4D7600000;
	cvt.rmi.f64.f64 	%fd1350, %fd1349;
	mul.f64 	%fd1351, %fd1350, 0d41EFFFF4D7600000;
	sub.f64 	%fd1352, %fd1348, %fd1351;
	setp.lt.f64 	%p207, %fd1352, 0d0000000000000000;
	add.f64 	%fd1353, %fd1352, 0d41EFFFF4D7600000;
	selp.f64 	%fd1354, %fd1353, %fd1352, %p207;
	mul.f64 	%fd1355, %fd1319, %fd1094;
	div.rn.f64 	%fd1356, %fd1355, 0d41EFFFF4D7600000;
	cvt.rmi.f64.f64 	%fd1357, %fd1356;
	mul.f64 	%fd1358, %fd1357, 0d41EFFFF4D7600000;
	sub.f64 	%fd1359, %fd1355, %fd1358;
	setp.lt.f64 	%p208, %fd1359, 0d0000000000000000;
	add.f64 	%fd1360, %fd1359, 0d41EFFFF4D7600000;
	selp.f64 	%fd1361, %fd1360, %fd1359, %p208;
	fma.rn.f64 	%fd1362, %fd1354, 0d4100000000000000, %fd1361;
	div.rn.f64 	%fd1363, %fd1362, 0d41EFFFF4D7600000;
	cvt.rmi.f64.f64 	%fd1364, %fd1363;
	mul.f64 	%fd1365, %fd1364, 0d41EFFFF4D7600000;
	sub.f64 	%fd1366, %fd1362, %fd1365;
	setp.lt.f64 	%p209, %fd1366, 0d0000000000000000;
	add.f64 	%fd1367, %fd1366, 0d41EFFFF4D7600000;
	selp.f64 	%fd1368, %fd1367, %fd1366, %p209;
	setp.lt.f64 	%p210, %fd1368, 0d0000000000000000;
	add.f64 	%fd1369, %fd1368, 0d41EFFFF4D7600000;
	selp.f64 	%fd1370, %fd1369, %fd1368, %p210;
	add.f64 	%fd1371, %fd1347, %fd1370;
	mul.f64 	%fd1372, %fd1322, %fd1119;
	div.rn.f64 	%fd1373, %fd1372, 0d41EFFFF4D7600000;
	cvt.rmi.f64.f64 	%fd1374, %fd1373;
	mul.f64 	%fd1375, %fd1374, 0d41EFFFF4D7600000;
	sub.f64 	%fd1376, %fd1372, %fd1375;
	setp.lt.f64 	%p211, %fd1376, 0d0000000000000000;
	add.f64 	%fd1377, %fd1376, 0d41EFFFF4D7600000;
	selp.f64 	%fd1378, %fd1377, %fd1376, %p211;
	mul.f64 	%fd1379, %fd1324, %fd1119;
	div.rn.f64 	%fd1380, %fd1379, 0d41EFFFF4D7600000;
	cvt.rmi.f64.f64 	%fd1381, %fd1380;
	mul.f64 	%fd1382, %fd1381, 0d41EFFFF4D7600000;
	sub.f64 	%fd1383, %fd1379, %fd1382;
	setp.lt.f64 	%p212, %fd1383, 0d0000000000000000;
	add.f64 	%fd1384, %fd1383, 0d41EFFFF4D7600000;
	selp.f64 	%fd1385, %fd1384, %fd1383, %p212;
	fma.rn.f64 	%fd1386, %fd1378, 0d4100000000000000, %fd1385;
	div.rn.f64 	%fd1387, %fd1386, 0d41EFFFF4D7600000;
	cvt.rmi.f64.f64 	%fd1388, %fd1387;
	mul.f64 	%fd1389, %fd1388, 0d41EFFFF4D7600000;
	sub.f64 	%fd1390, %fd1386, %fd1389;
	setp.lt.f64 	%p213, %fd1390, 0d0000000000000000;
	add.f64 	%fd1391, %fd1390, 0d41EFFFF4D7600000;
	selp.f64 	%fd1392, %fd1391, %fd1390, %p213;
	setp.lt.f64 	%p214, %fd1392, 0d0000000000000000;
	add.f64 	%fd1393, %fd1392, 0d41EFFFF4D7600000;
	selp.f64 	%fd1394, %fd1393, %fd1392, %p214;
	add.f64 	%fd1395, %fd1371, %fd1394;
	div.rn.f64 	%fd1396, %fd1395, 0d41EFFFF4D7600000;
	cvt.rmi.f64.f64 	%fd1397, %fd1396;
	mul.f64 	%fd1398, %fd1397, 0d41EFFFF4D7600000;
	sub.f64 	%fd1399, %fd1395, %fd1398;
	setp.lt.f64 	%p215, %fd1399, 0d0000000000000000;
	add.f64 	%fd1400, %fd1399, 0d41EFFFF4D7600000;
	selp.f64 	%fd1401, %fd1400, %fd1399, %p215;
	mul.f64 	%fd1402, %fd1312, %fd1150;
	div.rn.f64 	%fd1403, %fd1402, 0d41EFFFF4D7600000;
	cvt.rmi.f64.f64 	%fd1404, %fd1403;
	mul.f64 	%fd1405, %fd1404, 0d41EFFFF4D7600000;
	sub.f64 	%fd1406, %fd1402, %fd1405;
	setp.lt.f64 	%p216, %fd1406, 0d0000000000000000;
	add.f64 	%fd1407, %fd1406, 0d41EFFFF4D7600000;
	selp.f64 	%fd1408, %fd1407, %fd1406, %p216;
	mul.f64 	%fd1409, %fd1314, %fd1150;
	div.rn.f64 	%fd1410, %fd1409, 0d41EFFFF4D7600000;
	cvt.rmi.f64.f64 	%fd1411, %fd1410;
	mul.f64 	%fd1412, %fd1411, 0d41EFFFF4D7600000;
	sub.f64 	%fd1413, %fd1409, %fd1412;
	setp.lt.f64 	%p217, %fd1413, 0d0000000000000000;
	add.f64 	%fd1414, %fd1413, 0d41EFFFF4D7600000;
	selp.f64 	%fd1415, %fd1414, %fd1413, %p217;
	fma.rn.f64 	%fd1416, %fd1408, 0d4100000000000000, %fd1415;
	div.rn.f64 	%fd1417, %fd1416, 0d41EFFFF4D7600000;
	cvt.rmi.f64.f64 	%fd1418, %fd1417;
	mul.f64 	%fd1419, %fd1418, 0d41EFFFF4D7600000;
	sub.f64 	%fd1420, %fd1416, %fd1419;
	setp.lt.f64 	%p218, %fd1420, 0d0000000000000000;
	add.f64 	%fd1421, %fd1420, 0d41EFFFF4D7600000;
	selp.f64 	%fd1422, %fd1421, %fd1420, %p218;
	setp.lt.f64 	%p219, %fd1422, 0d0000000000000000;
	add.f64 	%fd1423, %fd1422, 0d41EFFFF4D7600000;
	selp.f64 	%fd1424, %fd1423, %fd1422, %p219;
	mul.f64 	%fd1425, %fd1317, %fd1174;
	div.rn.f64 	%fd1426, %fd1425, 0d41EFFFF4D7600000;
	cvt.rmi.f64.f64 	%fd1427, %fd1426;
	mul.f64 	%fd1428, %fd1427, 0d41EFFFF4D7600000;
	sub.f64 	%fd1429, %fd1425, %fd1428;
	setp.lt.f64 	%p220, %fd1429, 0d0000000000000000;
	add.f64 	%fd1430, %fd1429, 0d41EFFFF4D7600000;
	selp.f64 	%fd1431, %fd1430, %fd1429, %p220;
	mul.f64 	%fd1432, %fd1319, %fd1174;
	div.rn.f64 	%fd1433, %fd1432, 0d41EFFFF4D7600000;
	cvt.rmi.f64.f64 	%fd1434, %fd1433;
	mul.f64 	%fd1435, %fd1434, 0d41EFFFF4D7600000;
	sub.f64 	%fd1436, %fd1432, %fd1435;
	setp.lt.f64 	%p221, %fd1436, 0d0000000000000000;
	add.f64 	%fd1437, %fd1436, 0d41EFFFF4D7600000;
	selp.f64 	%fd1438, %fd1437, %fd1436, %p221;
	fma.rn.f64 	%fd1439, %fd1431, 0d4100000000000000, %fd1438;
	div.rn.f64 	%fd1440, %fd1439, 0d41EFFFF4D7600000;
	cvt.rmi.f64.f64 	%fd1441, %fd1440;
	mul.f64 	%fd1442, %fd1441, 0d41EFFFF4D7600000;
	sub.f64 	%fd1443, %fd1439, %fd1442;
	setp.lt.f64 	%p222, %fd1443, 0d0000000000000000;
	add.f64 	%fd1444, %fd1443, 0d41EFFFF4D7600000;
	selp.f64 	%fd1445, %fd1444, %fd1443, %p222;
	setp.lt.f64 	%p223, %fd1445, 0d0000000000000000;
	add.f64 	%fd1446, %fd1445, 0d41EFFFF4D7600000;
	selp.f64 	%fd1447, %fd1446, %fd1445, %p223;
	add.f64 	%fd1448, %fd1424, %fd1447;
	mul.f64 	%fd1449, %fd1322, %fd1199;
	div.rn.f64 	%fd1450, %fd1449, 0d41EFFFF4D7600000;
	cvt.rmi.f64.f64 	%fd1451, %fd1450;
	mul.f64 	%fd1452, %fd1451, 0d41EFFFF4D7600000;
	sub.f64 	%fd1453, %fd1449, %fd1452;
	setp.lt.f64 	%p224, %fd1453, 0d0000000000000000;
	add.f64 	%fd1454, %fd1453, 0d41EFFFF4D7600000;
	selp.f64 	%fd1455, %fd1454, %fd1453, %p224;
	mul.f64 	%fd1456, %fd1324, %fd1199;
	div.rn.f64 	%fd1457, %fd1456, 0d41EFFFF4D7600000;
	cvt.rmi.f64.f64 	%fd1458, %fd1457;
	mul.f64 	%fd1459, %fd1458, 0d41EFFFF4D7600000;
	sub.f64 	%fd1460, %fd1456, %fd1459;
	setp.lt.f64 	%p225, %fd1460, 0d0000000000000000;
	add.f64 	%fd1461, %fd1460, 0d41EFFFF4D7600000;
	selp.f64 	%fd1462, %fd1461, %fd1460, %p225;
	fma.rn.f64 	%fd1463, %fd1455, 0d4100000000000000, %fd1462;
	div.rn.f64 	%fd1464, %fd1463, 0d41EFFFF4D7600000;
	cvt.rmi.f64.f64 	%fd1465, %fd1464;
	mul.f64 	%fd1466, %fd1465, 0d41EFFFF4D7600000;
	sub.f64 	%fd1467, %fd1463, %fd1466;
	setp.lt.f64 	%p226, %fd1467, 0d0000000000000000;
	add.f64 	%fd1468, %fd1467, 0d41EFFFF4D7600000;
	selp.f64 	%fd1469, %fd1468, %fd1467, %p226;
	setp.lt.f64 	%p227, %fd1469, 0d0000000000000000;
	add.f64 	%fd1470, %fd1469, 0d41EFFFF4D7600000;
	selp.f64 	%fd1471, %fd1470, %fd1469, %p227;
	add.f64 	%fd1472, %fd1448, %fd1471;
	div.rn.f64 	%fd1473, %fd1472, 0d41EFFFF4D7600000;
	cvt.rmi.f64.f64 	%fd1474, %fd1473;
	mul.f64 	%fd1475, %fd1474, 0d41EFFFF4D7600000;
	sub.f64 	%fd1476, %fd1472, %fd1475;
	setp.lt.f64 	%p228, %fd1476, 0d0000000000000000;
	add.f64 	%fd1477, %fd1476, 0d41EFFFF4D7600000;
	selp.f64 	%fd1478, %fd1477, %fd1476, %p228;
	mul.f64 	%fd1479, %fd1312, %fd1230;
	div.rn.f64 	%fd1480, %fd1479, 0d41EFFFF4D7600000;
	cvt.rmi.f64.f64 	%fd1481, %fd1480;
	mul.f64 	%fd1482, %fd1481, 0d41EFFFF4D7600000;
	sub.f64 	%fd1483, %fd1479, %fd1482;
	setp.lt.f64 	%p229, %fd1483, 0d0000000000000000;
	add.f64 	%fd1484, %fd1483, 0d41EFFFF4D7600000;
	selp.f64 	%fd1485, %fd1484, %fd1483, %p229;
	mul.f64 	%fd1486, %fd1314, %fd1230;
	div.rn.f64 	%fd1487, %fd1486, 0d41EFFFF4D7600000;
	cvt.rmi.f64.f64 	%fd1488, %fd1487;
	mul.f64 	%fd1489, %fd1488, 0d41EFFFF4D7600000;
	sub.f64 	%fd1490, %fd1486, %fd1489;
	setp.lt.f64 	%p230, %fd1490, 0d0000000000000000;
	add.f64 	%fd1491, %fd1490, 0d41EFFFF4D7600000;
	selp.f64 	%fd1492, %fd1491, %fd1490, %p230;
	fma.rn.f64 	%fd1493, %fd1485, 0d4100000000000000, %fd1492;
	div.rn.f64 	%fd1494, %fd1493, 0d41EFFFF4D7600000;
	cvt.rmi.f64.f64 	%fd1495, %fd1494;
	mul.f64 	%fd1496, %fd1495, 0d41EFFFF4D7600000;
	sub.f64 	%fd1497, %fd1493, %fd1496;
	setp.lt.f64 	%p231, %fd1497, 0d0000000000000000;
	add.f64 	%fd1498, %fd1497, 0d41EFFFF4D7600000;
	selp.f64 	%fd1499, %fd1498, %fd1497, %p231;
	setp.lt.f64 	%p232, %fd1499, 0d0000000000000000;
	add.f64 	%fd1500, %fd1499, 0d41EFFFF4D7600000;
	selp.f64 	%fd1501, %fd1500, %fd1499, %p232;
	mul.f64 	%fd1502, %fd1317, %fd1254;
	div.rn.f64 	%fd1503, %fd1502, 0d41EFFFF4D7600000;
	cvt.rmi.f64.f64 	%fd1504, %fd1503;
	mul.f64 	%fd1505, %fd1504, 0d41EFFFF4D7600000;
	sub.f64 	%fd1506, %fd1502, %fd1505;
	setp.lt.f64 	%p233, %fd1506, 0d0000000000000000;
	add.f64 	%fd1507, %fd1506, 0d41EFFFF4D7600000;
	selp.f64 	%fd1508, %fd1507, %fd1506, %p233;
	mul.f64 	%fd1509, %fd1319, %fd1254;
	div.rn.f64 	%fd1510, %fd1509, 0d41EFFFF4D7600000;
	cvt.rmi.f64.f64 	%fd1511, %fd1510;
	mul.f64 	%fd1512, %fd1511, 0d41EFFFF4D7600000;
	sub.f64 	%fd1513, %fd1509, %fd1512;
	setp.lt.f64 	%p234, %fd1513, 0d0000000000000000;
	add.f64 	%fd1514, %fd1513, 0d41EFFFF4D7600000;
	selp.f64 	%fd1515, %fd1514, %fd1513, %p234;
	fma.rn.f64 	%fd1516, %fd1508, 0d4100000000000000, %fd1515;
	div.rn.f64 	%fd1517, %fd1516, 0d41EFFFF4D7600000;
	cvt.rmi.f64.f64 	%fd1518, %fd1517;
	mul.f64 	%fd1519, %fd1518, 0d41EFFFF4D7600000;
	sub.f64 	%fd1520, %fd1516, %fd1519;
	setp.lt.f64 	%p235, %fd1520, 0d0000000000000000;
	add.f64 	%fd1521, %fd1520, 0d41EFFFF4D7600000;
	selp.f64 	%fd1522, %fd1521, %fd1520, %p235;
	setp.lt.f64 	%p236, %fd1522, 0d0000000000000000;
	add.f64 	%fd1523, %fd1522, 0d41EFFFF4D7600000;
	selp.f64 	%fd1524, %fd1523, %fd1522, %p236;
	add.f64 	%fd1525, %fd1501, %fd1524;
	mul.f64 	%fd1526, %fd1322, %fd1279;
	div.rn.f64 	%fd1527, %fd1526, 0d41EFFFF4D7600000;
	cvt.rmi.f64.f64 	%fd1528, %fd1527;
	mul.f64 	%fd1529, %fd1528, 0d41EFFFF4D7600000;
	sub.f64 	%fd1530, %fd1526, %fd1529;
	setp.lt.f64 	%p237, %fd1530, 0d0000000000000000;
	add.f64 	%fd1531, %fd1530, 0d41EFFFF4D7600000;
	selp.f64 	%fd1532, %fd1531, %fd1530, %p237;
	mul.f64 	%fd1533, %fd1324, %fd1279;
	div.rn.f64 	%fd1534, %fd1533, 0d41EFFFF4D7600000;
	cvt.rmi.f64.f64 	%fd1535, %fd1534;
	mul.f64 	%fd1536, %fd1535, 0d41EFFFF4D7600000;
	sub.f64 	%fd1537, %fd1533, %fd1536;
	setp.lt.f64 	%p238, %fd1537, 0d0000000000000000;
	add.f64 	%fd1538, %fd1537, 0d41EFFFF4D7600000;
	selp.f64 	%fd1539, %fd1538, %fd1537, %p238;
	fma.rn.f64 	%fd1540, %fd1532, 0d4100000000000000, %fd1539;
	div.rn.f64 	%fd1541, %fd1540, 0d41EFFFF4D7600000;
	cvt.rmi.f64.f64 	%fd1542, %fd1541;
	mul.f64 	%fd1543, %fd1542, 0d41EFFFF4D7600000;
	sub.f64 	%fd1544, %fd1540, %fd1543;
	setp.lt.f64 	%p239, %fd1544, 0d0000000000000000;
	add.f64 	%fd1545, %fd1544, 0d41EFFFF4D7600000;
	selp.f64 	%fd1546, %fd1545, %fd1544, %p239;
	setp.lt.f64 	%p240, %fd1546, 0d0000000000000000;
	add.f64 	%fd1547, %fd1546, 0d41EFFFF4D7600000;
	selp.f64 	%fd1548, %fd1547, %fd1546, %p240;
	add.f64 	%fd1549, %fd1525, %fd1548;
	div.rn.f64 	%fd1550, %fd1549, 0d41EFFFF4D7600000;
	cvt.rmi.f64.f64 	%fd1551, %fd1550;
	mul.f64 	%fd1552, %fd1551, 0d41EFFFF4D7600000;
	sub.f64 	%fd1553, %fd1549, %fd1552;
	setp.lt.f64 	%p241, %fd1553, 0d0000000000000000;
	add.f64 	%fd1554, %fd1553, 0d41EFFFF4D7600000;
	selp.f64 	%fd1555, %fd1554, %fd1553, %p241;
	ld.global.u32 	%r90, [%rd21+24];
	cvt.rn.f64.u32 	%fd1556, %r90;
	mul.f64 	%fd1557, %fd1556, 0d3EE0000000000000;
	cvt.rmi.f64.f64 	%fd1558, %fd1557;
	mul.f64 	%fd1559, %fd1558, 0d4100000000000000;
	sub.f64 	%fd1560, %fd1556, %fd1559;
	ld.global.u32 	%r91, [%rd21+28];
	cvt.rn.f64.u32 	%fd1561, %r91;
	mul.f64 	%fd1562, %fd1561, 0d3EE0000000000000;
	cvt.rmi.f64.f64 	%fd1563, %fd1562;
	mul.f64 	%fd1564, %fd1563, 0d4100000000000000;
	sub.f64 	%fd1565, %fd1561, %fd1564;
	ld.global.u32 	%r92, [%rd21+32];
	cvt.rn.f64.u32 	%fd1566, %r92;
	mul.f64 	%fd1567, %fd1566, 0d3EE0000000000000;
	cvt.rmi.f64.f64 	%fd1568, %fd1567;
	mul.f64 	%fd1569, %fd1568, 0d4100000000000000;
	sub.f64 	%fd1570, %fd1566, %fd1569;
	mul.f64 	%fd1571, %fd1558, %fd1070;
	div.rn.f64 	%fd1572, %fd1571, 0d41EFFFF4D7600000;
	cvt.rmi.f64.f64 	%fd1573, %fd1572;
	mul.f64 	%fd1574, %fd1573, 0d41EFFFF4D7600000;
	sub.f64 	%fd1575, %fd1571, %fd1574;
	setp.lt.f64 	%p242, %fd1575, 0d0000000000000000;
	add.f64 	%fd1576, %fd1575, 0d41EFFFF4D7600000;
	selp.f64 	%fd1577, %fd1576, %fd1575, %p242;
	mul.f64 	%fd1578, %fd1560, %fd1070;
	div.rn.f64 	%fd1579, %fd1578, 0d41EFFFF4D7600000;
	cvt.rmi.f64.f64 	%fd1580, %fd1579;
	mul.f64 	%fd1581, %fd1580, 0d41EFFFF4D7600000;
	sub.f64 	%fd1582, %fd1578, %fd1581;
	setp.lt.f64 	%p243, %fd1582, 0d0000000000000000;
	add.f64 	%fd1583, %fd1582, 0d41EFFFF4D7600000;
	selp.f64 	%fd1584, %fd1583, %fd1582, %p243;
	fma.rn.f64 	%fd1585, %fd1577, 0d4100000000000000, %fd1584;
	div.rn.f64 	%fd1586, %fd1585, 0d41EFFFF4D7600000;
	cvt.rmi.f64.f64 	%fd1587, %fd1586;
	mul.f64 	%fd1588, %fd1587, 0d41EFFFF4D7600000;
	sub.f64 	%fd1589, %fd1585, %fd1588;
	setp.lt.f64 	%p244, %fd1589, 0d0000000000000000;
	add.f64 	%fd1590, %fd1589, 0d41EFFFF4D7600000;
	selp.f64 	%fd1591, %fd1590, %fd1589, %p244;
	setp.lt.f64 	%p245, %fd1591, 0d0000000000000000;
	add.f64 	%fd1592, %fd1591, 0d41EFFFF4D7600000;
	selp.f64 	%fd1593, %fd1592, %fd1591, %p245;
	mul.f64 	%fd1594, %fd1563, %fd1094;
	div.rn.f64 	%fd1595, %fd1594, 0d41EFFFF4D7600000;
	cvt.rmi.f64.f64 	%fd1596, %fd1595;
	mul.f64 	%fd1597, %fd1596, 0d41EFFFF4D7600000;
	sub.f64 	%fd1598, %fd1594, %fd1597;
	setp.lt.f64 	%p246, %fd1598, 0d0000000000000000;
	add.f64 	%fd1599, %fd1598, 0d41EFFFF4D7600000;
	selp.f64 	%fd1600, %fd1599, %fd1598, %p246;
	mul.f64 	%fd1601, %fd1565, %fd1094;
	div.rn.f64 	%fd1602, %fd1601, 0d41EFFFF4D7600000;
	cvt.rmi.f64.f64 	%fd1603, %fd1602;
	mul.f64 	%fd1604, %fd1603, 0d41EFFFF4D7600000;
	sub.f64 	%fd1605, %fd1601, %fd1604;
	setp.lt.f64 	%p247, %fd1605, 0d0000000000000000;
	add.f64 	%fd1606, %fd1605, 0d41EFFFF4D7600000;
	selp.f64 	%fd1607, %fd1606, %fd1605, %p247;
	fma.rn.f64 	%fd1608, %fd1600, 0d4100000000000000, %fd1607;
	div.rn.f64 	%fd1609, %fd1608, 0d41EFFFF4D7600000;
	cvt.rmi.f64.f64 	%fd1610, %fd1609;
	mul.f64 	%fd1611, %fd1610, 0d41EFFFF4D7600000;
	sub.f64 	%fd1612, %fd1608, %fd1611;
	setp.lt.f64 	%p248, %fd1612, 0d0000000000000000;
	add.f64 	%fd1613, %fd1612, 0d41EFFFF4D7600000;
	selp.f64 	%fd1614, %fd1613, %fd1612, %p248;
	setp.lt.f64 	%p249, %fd1614, 0d0000000000000000;
	add.f64 	%fd1615, %fd1614, 0d41EFFFF4D7600000;
	selp.f64 	%fd1616, %fd1615, %fd1614, %p249;
	add.f64 	%fd1617, %fd1593, %fd1616;
	mul.f64 	%fd1618, %fd1568, %fd1119;
	div.rn.f64 	%fd1619, %fd1618, 0d41EFFFF4D7600000;
	cvt.rmi.f64.f64 	%fd1620, %fd1619;
	mul.f64 	%fd1621, %fd1620, 0d41EFFFF4D7600000;
	sub.f64 	%fd1622, %fd1618, %fd1621;
	setp.lt.f64 	%p250, %fd1622, 0d0000000000000000;
	add.f64 	%fd1623, %fd1622, 0d41EFFFF4D7600000;
	selp.f64 	%fd1624, %fd1623, %fd1622, %p250;
	mul.f64 	%fd1625, %fd1570, %fd1119;
	div.rn.f64 	%fd1626, %fd1625, 0d41EFFFF4D7600000;
	cvt.rmi.f64.f64 	%fd1627, %fd1626;
	mul.f64 	%fd1628, %fd1627, 0d41EFFFF4D7600000;
	sub.f64 	%fd1629, %fd1625, %fd1628;
	setp.lt.f64 	%p251, %fd1629, 0d0000000000000000;
	add.f64 	%fd1630, %fd1629, 0d41EFFFF4D7600000;
	selp.f64 	%fd1631, %fd1630, %fd1629, %p251;
	fma.rn.f64 	%fd1632, %fd1624, 0d4100000000000000, %fd1631;
	div.rn.f64 	%fd1633, %fd1632, 0d41EFFFF4D7600000;
	cvt.rmi.f64.f64 	%fd1634, %fd1633;
	mul.f64 	%fd1635, %fd1634, 0d41EFFFF4D7600000;
	sub.f64 	%fd1636, %fd1632, %fd1635;
	setp.lt.f64 	%p252, %fd1636, 0d0000000000000000;
	add.f64 	%fd1637, %fd1636, 0d41EFFFF4D7600000;
	selp.f64 	%fd1638, %fd1637, %fd1636, %p252;
	setp.lt.f64 	%p253, %fd1638, 0d0000000000000000;
	add.f64 	%fd1639, %fd1638, 0d41EFFFF4D7600000;
	selp.f64 	%fd1640, %fd1639, %fd1638, %p253;
	add.f64 	%fd1641, %fd1617, %fd1640;
	div.rn.f64 	%fd1642, %fd1641, 0d41EFFFF4D7600000;
	cvt.rmi.f64.f64 	%fd1643, %fd1642;
	mul.f64 	%fd1644, %fd1643, 0d41EFFFF4D7600000;
	sub.f64 	%fd1645, %fd1641, %fd1644;
	setp.lt.f64 	%p254, %fd1645, 0d0000000000000000;
	add.f64 	%fd1646, %fd1645, 0d41EFFFF4D7600000;
	selp.f64 	%fd1647, %fd1646, %fd1645, %p254;
	mul.f64 	%fd1648, %fd1558, %fd1150;
	div.rn.f64 	%fd1649, %fd1648, 0d41EFFFF4D7600000;
	cvt.rmi.f64.f64 	%fd1650, %fd1649;
	mul.f64 	%fd1651, %fd1650, 0d41EFFFF4D7600000;
	sub.f64 	%fd1652, %fd1648, %fd1651;
	setp.lt.f64 	%p255, %fd1652, 0d0000000000000000;
	add.f64 	%fd1653, %fd1652, 0d41EFFFF4D7600000;
	selp.f64 	%fd1654, %fd1653, %fd1652, %p255;
	mul.f64 	%fd1655, %fd1560, %fd1150;
	div.rn.f64 	%fd1656, %fd1655, 0d41EFFFF4D7600000;
	cvt.rmi.f64.f64 	%fd1657, %fd1656;
	mul.f64 	%fd1658, %fd1657, 0d41EFFFF4D7600000;
	sub.f64 	%fd1659, %fd1655, %fd1658;
	setp.lt.f64 	%p256, %fd1659, 0d0000000000000000;
	add.f64 	%fd1660, %fd1659, 0d41EFFFF4D7600000;
	selp.f64 	%fd1661, %fd1660, %fd1659, %p256;
	fma.rn.f64 	%fd1662, %fd1654, 0d4100000000000000, %fd1661;
	div.rn.f64 	%fd1663, %fd1662, 0d41EFFFF4D7600000;
	cvt.rmi.f64.f64 	%fd1664, %fd1663;
	mul.f64 	%fd1665, %fd1664, 0d41EFFFF4D7600000;
	sub.f64 	%fd1666, %fd1662, %fd1665;
	setp.lt.f64 	%p257, %fd1666, 0d0000000000000000;
	add.f64 	%fd1667, %fd1666, 0d41EFFFF4D7600000;
	selp.f64 	%fd1668, %fd1667, %fd1666, %p257;
	setp.lt.f64 	%p258, %fd1668, 0d0000000000000000;
	add.f64 	%fd1669, %fd1668, 0d41EFFFF4D7600000;
	selp.f64 	%fd1670, %fd1669, %fd1668, %p258;
	mul.f64 	%fd1671, %fd1563, %fd1174;
	div.rn.f64 	%fd1672, %fd1671, 0d41EFFFF4D7600000;
	cvt.rmi.f64.f64 	%fd1673, %fd1672;
	mul.f64 	%fd1674, %fd1673, 0d41EFFFF4D7600000;
	sub.f64 	%fd1675, %fd1671, %fd1674;
	setp.lt.f64 	%p259, %fd1675, 0d0000000000000000;
	add.f64 	%fd1676, %fd1675, 0d41EFFFF4D7600000;
	selp.f64 	%fd1677, %fd1676, %fd1675, %p259;
	mul.f64 	%fd1678, %fd1565, %fd1174;
	div.rn.f64 	%fd1679, %fd1678, 0d41EFFFF4D7600000;
	cvt.rmi.f64.f64 	%fd1680, %fd1679;
	mul.f64 	%fd1681, %fd1680, 0d41EFFFF4D7600000;
	sub.f64 	%fd1682, %fd1678, %fd1681;
	setp.lt.f64 	%p260, %fd1682, 0d0000000000000000;
	add.f64 	%fd1683, %fd1682, 0d41EFFFF4D7600000;
	selp.f64 	%fd1684, %fd1683, %fd1682, %p260;
	fma.rn.f64 	%fd1685, %fd1677, 0d4100000000000000, %fd1684;
	div.rn.f64 	%fd1686, %fd1685, 0d41EFFFF4D7600000;
	cvt.rmi.f64.f64 	%fd1687, %fd1686;
	mul.f64 	%fd1688, %fd1687, 0d41EFFFF4D7600000;
	sub.f64 	%fd1689, %fd1685, %fd1688;
	setp.lt.f64 	%p261, %fd1689, 0d0000000000000000;
	add.f64 	%fd1690, %fd1689, 0d41EFFFF4D7600000;
	selp.f64 	%fd1691, %fd1690, %fd1689, %p261;
	setp.lt.f64 	%p262, %fd1691, 0d0000000000000000;
	add.f64 	%fd1692, %fd1691, 0d41EFFFF4D7600000;
	selp.f64 	%fd1693, %fd1692, %fd1691, %p262;
	add.f64 	%fd1694, %fd1670, %fd1693;
	mul.f64 	%fd1695, %fd1568, %fd1199;
	div.rn.f64 	%fd1696, %fd1695, 0d41EFFFF4D7600000;
	cvt.rmi.f64.f64 	%fd1697, %fd1696;
	mul.f64 	%fd1698, %fd1697, 0d41EFFFF4D7600000;
	sub.f64 	%fd1699, %fd1695, %fd1698;
	setp.lt.f64 	%p263, %fd1699, 0d0000000000000000;
	add.f64 	%fd1700, %fd1699, 0d41EFFFF4D7600000;
	selp.f64 	%fd1701, %fd1700, %fd1699, %p263;
	mul.f64 	%fd1702, %fd1570, %fd1199;
	div.rn.f64 	%fd1703, %fd1702, 0d41EFFFF4D7600000;
	cvt.rmi.f64.f64 	%fd1704, %fd1703;
	mul.f64 	%fd1705, %fd1704, 0d41EFFFF4D7600000;
	sub.f64 	%fd1706, %fd1702, %fd1705;
	setp.lt.f64 	%p264, %fd1706, 0d0000000000000000;
	add.f64 	%fd1707, %fd1706, 0d41EFFFF4D7600000;
	selp.f64 	%fd1708, %fd1707, %fd1706, %p264;
	fma.rn.f64 	%fd1709, %fd1701, 0d4100000000000000, %fd1708;
	div.rn.f64 	%fd1710, %fd1709, 0d41EFFFF4D7600000;
	cvt.rmi.f64.f64 	%fd1711, %fd1710;
	mul.f64 	%fd1712, %fd1711, 0d41EFFFF4D7600000;
	sub.f64 	%fd1713, %fd1709, %fd1712;
	setp.lt.f64 	%p265, %fd1713, 0d0000000000000000;
	add.f64 	%fd1714, %fd1713, 0d41EFFFF4D7600000;
	selp.f64 	%fd1715, %fd1714, %fd1713, %p265;
	setp.lt.f64 	%p266, %fd1715, 0d0000000000000000;
	add.f64 	%fd1716, %fd1715, 0d41EFFFF4D7600000;
	selp.f64 	%fd1717, %fd1716, %fd1715, %p266;
	add.f64 	%fd1718, %fd1694, %fd1717;
	div.rn.f64 	%fd1719, %fd1718, 0d41EFFFF4D7600000;
	cvt.rmi.f64.f64 	%fd1720, %fd1719;
	mul.f64 	%fd1721, %fd1720, 0d41EFFFF4D7600000;
	sub.f64 	%fd1722, %fd1718, %fd1721;
	setp.lt.f64 	%p267, %fd1722, 0d0000000000000000;
	add.f64 	%fd1723, %fd1722, 0d41EFFFF4D7600000;
	selp.f64 	%fd1724, %fd1723, %fd1722, %p267;
	mul.f64 	%fd1725, %fd1558, %fd1230;
	div.rn.f64 	%fd1726, %fd1725, 0d41EFFFF4D7600000;
	cvt.rmi.f64.f64 	%fd1727, %fd1726;
	mul.f64 	%fd1728, %fd1727, 0d41EFFFF4D7600000;
	sub.f64 	%fd1729, %fd1725, %fd1728;
	setp.lt.f64 	%p268, %fd1729, 0d0000000000000000;
	add.f64 	%fd1730, %fd1729, 0d41EFFFF4D7600000;
	selp.f64 	%fd1731, %fd1730, %fd1729, %p268;
	mul.f64 	%fd1732, %fd1560, %fd1230;
	div.rn.f64 	%fd1733, %fd1732, 0d41EFFFF4D7600000;
	cvt.rmi.f64.f64 	%fd1734, %fd1733;
	mul.f64 	%fd1735, %fd1734, 0d41EFFFF4D7600000;
	sub.f64 	%fd1736, %fd1732, %fd1735;
	setp.lt.f64 	%p269, %fd1736, 0d0000000000000000;
	add.f64 	%fd1737, %fd1736, 0d41EFFFF4D7600000;
	selp.f64 	%fd1738, %fd1737, %fd1736, %p269;
	fma.rn.f64 	%fd1739, %fd1731, 0d4100000000000000, %fd1738;
	div.rn.f64 	%fd1740, %fd1739, 0d41EFFFF4D7600000;
	cvt.rmi.f64.f64 	%fd1741, %fd1740;
	mul.f64 	%fd1742, %fd1741, 0d41EFFFF4D7600000;
	sub.f64 	%fd1743, %fd1739, %fd1742;
	setp.lt.f64 	%p270, %fd1743, 0d0000000000000000;
	add.f64 	%fd1744, %fd1743, 0d41EFFFF4D7600000;
	selp.f64 	%fd1745, %fd1744, %fd1743, %p270;
	setp.lt.f64 	%p271, %fd1745, 0d0000000000000000;
	add.f64 	%fd1746, %fd1745, 0d41EFFFF4D7600000;
	selp.f64 	%fd1747, %fd1746, %fd1745, %p271;
	mul.f64 	%fd1748, %fd1563, %fd1254;
	div.rn.f64 	%fd1749, %fd1748, 0d41EFFFF4D7600000;
	cvt.rmi.f64.f64 	%fd1750, %fd1749;
	mul.f64 	%fd1751, %fd1750, 0d41EFFFF4D7600000;
	sub.f64 	%fd1752, %fd1748, %fd1751;
	setp.lt.f64 	%p272, %fd1752, 0d0000000000000000;
	add.f64 	%fd1753, %fd1752, 0d41EFFFF4D7600000;
	selp.f64 	%fd1754, %fd1753, %fd1752, %p272;
	mul.f64 	%fd1755, %fd1565, %fd1254;
	div.rn.f64 	%fd1756, %fd1755, 0d41EFFFF4D7600000;
	cvt.rmi.f64.f64 	%fd1757, %fd1756;
	mul.f64 	%fd1758, %fd1757, 0d41EFFFF4D7600000;
	sub.f64 	%fd1759, %fd1755, %fd1758;
	setp.lt.f64 	%p273, %fd1759, 0d0000000000000000;
	add.f64 	%fd1760, %fd1759, 0d41EFFFF4D7600000;
	selp.f64 	%fd1761, %fd1760, %fd1759, %p273;
	fma.rn.f64 	%fd1762, %fd1754, 0d4100000000000000, %fd1761;
	div.rn.f64 	%fd1763, %fd1762, 0d41EFFFF4D7600000;
	cvt.rmi.f64.f64 	%fd1764, %fd1763;
	mul.f64 	%fd1765, %fd1764, 0d41EFFFF4D7600000;
	sub.f64 	%fd1766, %fd1762, %fd1765;
	setp.lt.f64 	%p274, %fd1766, 0d0000000000000000;
	add.f64 	%fd1767, %fd1766, 0d41EFFFF4D7600000;
	selp.f64 	%fd1768, %fd1767, %fd1766, %p274;
	setp.lt.f64 	%p275, %fd1768, 0d0000000000000000;
	add.f64 	%fd1769, %fd1768, 0d41EFFFF4D7600000;
	selp.f64 	%fd1770, %fd1769, %fd1768, %p275;
	add.f64 	%fd1771, %fd1747, %fd1770;
	mul.f64 	%fd1772, %fd1568, %fd1279;
	div.rn.f64 	%fd1773, %fd1772, 0d41EFFFF4D7600000;
	cvt.rmi.f64.f64 	%fd1774, %fd1773;
	mul.f64 	%fd1775, %fd1774, 0d41EFFFF4D7600000;
	sub.f64 	%fd1776, %fd1772, %fd1775;
	setp.lt.f64 	%p276, %fd1776, 0d0000000000000000;
	add.f64 	%fd1777, %fd1776, 0d41EFFFF4D7600000;
	selp.f64 	%fd1778, %fd1777, %fd1776, %p276;
	mul.f64 	%fd1779, %fd1570, %fd1279;
	div.rn.f64 	%fd1780, %fd1779, 0d41EFFFF4D7600000;
	cvt.rmi.f64.f64 	%fd1781, %fd1780;
	mul.f64 	%fd1782, %fd1781, 0d41EFFFF4D7600000;
	sub.f64 	%fd1783, %fd1779, %fd1782;
	setp.lt.f64 	%p277, %fd1783, 0d0000000000000000;
	add.f64 	%fd1784, %fd1783, 0d41EFFFF4D7600000;
	selp.f64 	%fd1785, %fd1784, %fd1783, %p277;
	fma.rn.f64 	%fd1786, %fd1778, 0d4100000000000000, %fd1785;
	div.rn.f64 	%fd1787, %fd1786, 0d41EFFFF4D7600000;
	cvt.rmi.f64.f64 	%fd1788, %fd1787;
	mul.f64 	%fd1789, %fd1788, 0d41EFFFF4D7600000;
	sub.f64 	%fd1790, %fd1786, %fd1789;
	setp.lt.f64 	%p278, %fd1790, 0d0000000000000000;
	add.f64 	%fd1791, %fd1790, 0d41EFFFF4D7600000;
	selp.f64 	%fd1792, %fd1791, %fd1790, %p278;
	setp.lt.f64 	%p279, %fd1792, 0d0000000000000000;
	add.f64 	%fd1793, %fd1792, 0d41EFFFF4D7600000;
	selp.f64 	%fd1794, %fd1793, %fd1792, %p279;
	add.f64 	%fd1795, %fd1771, %fd1794;
	div.rn.f64 	%fd1796, %fd1795, 0d41EFFFF4D7600000;
	cvt.rmi.f64.f64 	%fd1797, %fd1796;
	mul.f64 	%fd1798, %fd1797, 0d41EFFFF4D7600000;
	sub.f64 	%fd1799, %fd1795, %fd1798;
	setp.lt.f64 	%p280, %fd1799, 0d0000000000000000;
	add.f64 	%fd1800, %fd1799, 0d41EFFFF4D7600000;
	selp.f64 	%fd1801, %fd1800, %fd1799, %p280;
	cvt.rzi.u32.f64 	%r144, %fd1149;
	cvt.rzi.u32.f64 	%r143, %fd1229;
	cvt.rzi.u32.f64 	%r142, %fd1309;
	cvt.rzi.u32.f64 	%r141, %fd1401;
	cvt.rzi.u32.f64 	%r140, %fd1478;
	cvt.rzi.u32.f64 	%r139, %fd1555;
	cvt.rzi.u32.f64 	%r138, %fd1647;
	cvt.rzi.u32.f64 	%r137, %fd1724;
	cvt.rzi.u32.f64 	%r136, %fd1801;
$L__BB1_10:
	add.s32 	%r135, %r135, 1;
	shr.u64 	%rd6, %rd29, 1;
	setp.gt.u64 	%p281, %rd29, 1;
	mov.u64 	%rd29, %rd6;
	@%p281 bra 	$L__BB1_8;
	cvt.rn.f64.u32 	%fd2212, %r144;
	cvt.rn.f64.u32 	%fd2211, %r143;
	cvt.rn.f64.u32 	%fd2210, %r142;
	cvt.rn.f64.u32 	%fd2209, %r141;
	cvt.rn.f64.u32 	%fd2208, %r140;
	cvt.rn.f64.u32 	%fd2207, %r139;
	cvt.rn.f64.u32 	%fd2206, %r138;
	cvt.rn.f64.u32 	%fd2205, %r137;
	cvt.rn.f64.u32 	%fd2204, %r136;
$L__BB1_12:
	ld.param.u64 	%rd27, [_Z12setup_kernelP19curandStateMRG32k3a_param_0];
	mul.f64 	%fd1802, %fd2212, 0d3EE0000000000000;
	cvt.rmi.f64.f64 	%fd1803, %fd1802;
	mul.f64 	%fd1804, %fd1803, 0d4100000000000000;
	sub.f64 	%fd1805, %fd2212, %fd1804;
	mul.f64 	%fd1806, %fd1803, 0d40C81C8000000000;
	div.rn.f64 	%fd1807, %fd1806, 0d41EFFFF4D7600000;
	cvt.rmi.f64.f64 	%fd1808, %fd1807;
	mul.f64 	%fd1809, %fd1808, 0d41EFFFF4D7600000;
	sub.f64 	%fd1810, %fd1806, %fd1809;
	setp.lt.f64 	%p282, %fd1810, 0d0000000000000000;
	add.f64 	%fd1811, %fd1810, 0d41EFFFF4D7600000;
	selp.f64 	%fd1812, %fd1811, %fd1810, %p282;
	mul.f64 	%fd1813, %fd1805, 0d40C81C8000000000;
	div.rn.f64 	%fd1814, %fd1813, 0d41EFFFF4D7600000;
	cvt.rmi.f64.f64 	%fd1815, %fd1814;
	mul.f64 	%fd1816, %fd1815, 0d41EFFFF4D7600000;
	sub.f64 	%fd1817, %fd1813, %fd1816;
	setp.lt.f64 	%p283, %fd1817, 0d0000000000000000;
	add.f64 	%fd1818, %fd1817, 0d41EFFFF4D7600000;
	selp.f64 	%fd1819, %fd1818, %fd1817, %p283;
	fma.rn.f64 	%fd1820, %fd1812, 0d4100000000000000, %fd1819;
	div.rn.f64 	%fd1821, %fd1820, 0d41EFFFF4D7600000;
	cvt.rmi.f64.f64 	%fd1822, %fd1821;
	mul.f64 	%fd1823, %fd1822, 0d41EFFFF4D7600000;
	sub.f64 	%fd1824, %fd1820, %fd1823;
	setp.lt.f64 	%p284, %fd1824, 0d0000000000000000;
	add.f64 	%fd1825, %fd1824, 0d41EFFFF4D7600000;
	selp.f64 	%fd1826, %fd1825, %fd1824, %p284;
	setp.lt.f64 	%p285, %fd1826, 0d0000000000000000;
	add.f64 	%fd1827, %fd1826, 0d41EFFFF4D7600000;
	selp.f64 	%fd1828, %fd1827, %fd1826, %p285;
	mul.f64 	%fd1829, %fd2211, 0d3EE0000000000000;
	cvt.rmi.f64.f64 	%fd1830, %fd1829;
	mul.f64 	%fd1831, %fd1830, 0d4100000000000000;
	sub.f64 	%fd1832, %fd2211, %fd1831;
	mul.f64 	%fd1833, %fd1830, 0d40C81C8000000000;
	div.rn.f64 	%fd1834, %fd1833, 0d41EFFFF4D7600000;
	cvt.rmi.f64.f64 	%fd1835, %fd1834;
	mul.f64 	%fd1836, %fd1835, 0d41EFFFF4D7600000;
	sub.f64 	%fd1837, %fd1833, %fd1836;
	setp.lt.f64 	%p286, %fd1837, 0d0000000000000000;
	add.f64 	%fd1838, %fd1837, 0d41EFFFF4D7600000;
	selp.f64 	%fd1839, %fd1838, %fd1837, %p286;
	mul.f64 	%fd1840, %fd1832, 0d40C81C8000000000;
	div.rn.f64 	%fd1841, %fd1840, 0d41EFFFF4D7600000;
	cvt.rmi.f64.f64 	%fd1842, %fd1841;
	mul.f64 	%fd1843, %fd1842, 0d41EFFFF4D7600000;
	sub.f64 	%fd1844, %fd1840, %fd1843;
	setp.lt.f64 	%p287, %fd1844, 0d0000000000000000;
	add.f64 	%fd1845, %fd1844, 0d41EFFFF4D7600000;
	selp.f64 	%fd1846, %fd1845, %fd1844, %p287;
	fma.rn.f64 	%fd1847, %fd1839, 0d4100000000000000, %fd1846;
	div.rn.f64 	%fd1848, %fd1847, 0d41EFFFF4D7600000;
	cvt.rmi.f64.f64 	%fd1849, %fd1848;
	mul.f64 	%fd1850, %fd1849, 0d41EFFFF4D7600000;
	sub.f64 	%fd1851, %fd1847, %fd1850;
	setp.lt.f64 	%p288, %fd1851, 0d0000000000000000;
	add.f64 	%fd1852, %fd1851, 0d41EFFFF4D7600000;
	selp.f64 	%fd1853, %fd1852, %fd1851, %p288;
	setp.lt.f64 	%p289, %fd1853, 0d0000000000000000;
	add.f64 	%fd1854, %fd1853, 0d41EFFFF4D7600000;
	selp.f64 	%fd1855, %fd1854, %fd1853, %p289;
	add.f64 	%fd1856, %fd1828, %fd1855;
	mul.f64 	%fd1857, %fd2210, 0d3EE0000000000000;
	cvt.rmi.f64.f64 	%fd1858, %fd1857;
	mul.f64 	%fd1859, %fd1858, 0d4100000000000000;
	sub.f64 	%fd1860, %fd2210, %fd1859;
	mul.f64 	%fd1861, %fd1858, 0d40C81C8000000000;
	div.rn.f64 	%fd1862, %fd1861, 0d41EFFFF4D7600000;
	cvt.rmi.f64.f64 	%fd1863, %fd1862;
	mul.f64 	%fd1864, %fd1863, 0d41EFFFF4D7600000;
	sub.f64 	%fd1865, %fd1861, %fd1864;
	setp.lt.f64 	%p290, %fd1865, 0d0000000000000000;
	add.f64 	%fd1866, %fd1865, 0d41EFFFF4D7600000;
	selp.f64 	%fd1867, %fd1866, %fd1865, %p290;
	mul.f64 	%fd1868, %fd1860, 0d40C81C8000000000;
	div.rn.f64 	%fd1869, %fd1868, 0d41EFFFF4D7600000;
	cvt.rmi.f64.f64 	%fd1870, %fd1869;
	mul.f64 	%fd1871, %fd1870, 0d41EFFFF4D7600000;
	sub.f64 	%fd1872, %fd1868, %fd1871;
	setp.lt.f64 	%p291, %fd1872, 0d0000000000000000;
	add.f64 	%fd1873, %fd1872, 0d41EFFFF4D7600000;
	selp.f64 	%fd1874, %fd1873, %fd1872, %p291;
	fma.rn.f64 	%fd1875, %fd1867, 0d4100000000000000, %fd1874;
	div.rn.f64 	%fd1876, %fd1875, 0d41EFFFF4D7600000;
	cvt.rmi.f64.f64 	%fd1877, %fd1876;
	mul.f64 	%fd1878, %fd1877, 0d41EFFFF4D7600000;
	sub.f64 	%fd1879, %fd1875, %fd1878;
	setp.lt.f64 	%p292, %fd1879, 0d0000000000000000;
	add.f64 	%fd1880, %fd1879, 0d41EFFFF4D7600000;
	selp.f64 	%fd1881, %fd1880, %fd1879, %p292;
	setp.lt.f64 	%p293, %fd1881, 0d0000000000000000;
	add.f64 	%fd1882, %fd1881, 0d41EFFFF4D7600000;
	selp.f64 	%fd1883, %fd1882, %fd1881, %p293;
	add.f64 	%fd1884, %fd1856, %fd1883;
	div.rn.f64 	%fd1885, %fd1884, 0d41EFFFF4D7600000;
	cvt.rmi.f64.f64 	%fd1886, %fd1885;
	mul.f64 	%fd1887, %fd1886, 0d41EFFFF4D7600000;
	sub.f64 	%fd1888, %fd1884, %fd1887;
	setp.lt.f64 	%p294, %fd1888, 0d0000000000000000;
	add.f64 	%fd1889, %fd1888, 0d41EFFFF4D7600000;
	selp.f64 	%fd1890, %fd1889, %fd1888, %p294;
	mul.f64 	%fd1891, %fd2209, 0d3EE0000000000000;
	cvt.rmi.f64.f64 	%fd1892, %fd1891;
	mul.f64 	%fd1893, %fd1892, 0d4100000000000000;
	sub.f64 	%fd1894, %fd2209, %fd1893;
	mul.f64 	%fd1895, %fd1892, 0d40C81C8000000000;
	div.rn.f64 	%fd1896, %fd1895, 0d41EFFFF4D7600000;
	cvt.rmi.f64.f64 	%fd1897, %fd1896;
	mul.f64 	%fd1898, %fd1897, 0d41EFFFF4D7600000;
	sub.f64 	%fd1899, %fd1895, %fd1898;
	setp.lt.f64 	%p295, %fd1899, 0d0000000000000000;
	add.f64 	%fd1900, %fd1899, 0d41EFFFF4D7600000;
	selp.f64 	%fd1901, %fd1900, %fd1899, %p295;
	mul.f64 	%fd1902, %fd1894, 0d40C81C8000000000;
	div.rn.f64 	%fd1903, %fd1902, 0d41EFFFF4D7600000;
	cvt.rmi.f64.f64 	%fd1904, %fd1903;
	mul.f64 	%fd1905, %fd1904, 0d41EFFFF4D7600000;
	sub.f64 	%fd1906, %fd1902, %fd1905;
	setp.lt.f64 	%p296, %fd1906, 0d0000000000000000;
	add.f64 	%fd1907, %fd1906, 0d41EFFFF4D7600000;
	selp.f64 	%fd1908, %fd1907, %fd1906, %p296;
	fma.rn.f64 	%fd1909, %fd1901, 0d4100000000000000, %fd1908;
	div.rn.f64 	%fd1910, %fd1909, 0d41EFFFF4D7600000;
	cvt.rmi.f64.f64 	%fd1911, %fd1910;
	mul.f64 	%fd1912, %fd1911, 0d41EFFFF4D7600000;
	sub.f64 	%fd1913, %fd1909, %fd1912;
	setp.lt.f64 	%p297, %fd1913, 0d0000000000000000;
	add.f64 	%fd1914, %fd1913, 0d41EFFFF4D7600000;
	selp.f64 	%fd1915, %fd1914, %fd1913, %p297;
	setp.lt.f64 	%p298, %fd1915, 0d0000000000000000;
	add.f64 	%fd1916, %fd1915, 0d41EFFFF4D7600000;
	selp.f64 	%fd1917, %fd1916, %fd1915, %p298;
	mul.f64 	%fd1918, %fd2208, 0d3EE0000000000000;
	cvt.rmi.f64.f64 	%fd1919, %fd1918;
	mul.f64 	%fd1920, %fd1919, 0d4100000000000000;
	sub.f64 	%fd1921, %fd2208, %fd1920;
	mul.f64 	%fd1922, %fd1919, 0d40C81C8000000000;
	div.rn.f64 	%fd1923, %fd1922, 0d41EFFFF4D7600000;
	cvt.rmi.f64.f64 	%fd1924, %fd1923;
	mul.f64 	%fd1925, %fd1924, 0d41EFFFF4D7600000;
	sub.f64 	%fd1926, %fd1922, %fd1925;
	setp.lt.f64 	%p299, %fd1926, 0d0000000000000000;
	add.f64 	%fd1927, %fd1926, 0d41EFFFF4D7600000;
	selp.f64 	%fd1928, %fd1927, %fd1926, %p299;
	mul.f64 	%fd1929, %fd1921, 0d40C81C8000000000;
	div.rn.f64 	%fd1930, %fd1929, 0d41EFFFF4D7600000;
	cvt.rmi.f64.f64 	%fd1931, %fd1930;
	mul.f64 	%fd1932, %fd1931, 0d41EFFFF4D7600000;
	sub.f64 	%fd1933, %fd1929, %fd1932;
	setp.lt.f64 	%p300, %fd1933, 0d0000000000000000;
	add.f64 	%fd1934, %fd1933, 0d41EFFFF4D7600000;
	selp.f64 	%fd1935, %fd1934, %fd1933, %p300;
	fma.rn.f64 	%fd1936, %fd1928, 0d4100000000000000, %fd1935;
	div.rn.f64 	%fd1937, %fd1936, 0d41EFFFF4D7600000;
	cvt.rmi.f64.f64 	%fd1938, %fd1937;
	mul.f64 	%fd1939, %fd1938, 0d41EFFFF4D7600000;
	sub.f64 	%fd1940, %fd1936, %fd1939;
	setp.lt.f64 	%p301, %fd1940, 0d0000000000000000;
	add.f64 	%fd1941, %fd1940, 0d41EFFFF4D7600000;
	selp.f64 	%fd1942, %fd1941, %fd1940, %p301;
	setp.lt.f64 	%p302, %fd1942, 0d0000000000000000;
	add.f64 	%fd1943, %fd1942, 0d41EFFFF4D7600000;
	selp.f64 	%fd1944, %fd1943, %fd1942, %p302;
	add.f64 	%fd1945, %fd1917, %fd1944;
	mul.f64 	%fd1946, %fd2207, 0d3EE0000000000000;
	cvt.rmi.f64.f64 	%fd1947, %fd1946;
	mul.f64 	%fd1948, %fd1947, 0d4100000000000000;
	sub.f64 	%fd1949, %fd2207, %fd1948;
	mul.f64 	%fd1950, %fd1947, 0d40C81C8000000000;
	div.rn.f64 	%fd1951, %fd1950, 0d41EFFFF4D7600000;
	cvt.rmi.f64.f64 	%fd1952, %fd1951;
	mul.f64 	%fd1953, %fd1952, 0d41EFFFF4D7600000;
	sub.f64 	%fd1954, %fd1950, %fd1953;
	setp.lt.f64 	%p303, %fd1954, 0d0000000000000000;
	add.f64 	%fd1955, %fd1954, 0d41EFFFF4D7600000;
	selp.f64 	%fd1956, %fd1955, %fd1954, %p303;
	mul.f64 	%fd1957, %fd1949, 0d40C81C8000000000;
	div.rn.f64 	%fd1958, %fd1957, 0d41EFFFF4D7600000;
	cvt.rmi.f64.f64 	%fd1959, %fd1958;
	mul.f64 	%fd1960, %fd1959, 0d41EFFFF4D7600000;
	sub.f64 	%fd1961, %fd1957, %fd1960;
	setp.lt.f64 	%p304, %fd1961, 0d0000000000000000;
	add.f64 	%fd1962, %fd1961, 0d41EFFFF4D7600000;
	selp.f64 	%fd1963, %fd1962, %fd1961, %p304;
	fma.rn.f64 	%fd1964, %fd1956, 0d4100000000000000, %fd1963;
	div.rn.f64 	%fd1965, %fd1964, 0d41EFFFF4D7600000;
	cvt.rmi.f64.f64 	%fd1966, %fd1965;
	mul.f64 	%fd1967, %fd1966, 0d41EFFFF4D7600000;
	sub.f64 	%fd1968, %fd1964, %fd1967;
	setp.lt.f64 	%p305, %fd1968, 0d0000000000000000;
	add.f64 	%fd1969, %fd1968, 0d41EFFFF4D7600000;
	selp.f64 	%fd1970, %fd1969, %fd1968, %p305;
	setp.lt.f64 	%p306, %fd1970, 0d0000000000000000;
	add.f64 	%fd1971, %fd1970, 0d41EFFFF4D7600000;
	selp.f64 	%fd1972, %fd1971, %fd1970, %p306;
	add.f64 	%fd1973, %fd1945, %fd1972;
	div.rn.f64 	%fd1974, %fd1973, 0d41EFFFF4D7600000;
	cvt.rmi.f64.f64 	%fd1975, %fd1974;
	mul.f64 	%fd1976, %fd1975, 0d41EFFFF4D7600000;
	sub.f64 	%fd1977, %fd1973, %fd1976;
	setp.lt.f64 	%p307, %fd1977, 0d0000000000000000;
	add.f64 	%fd1978, %fd1977, 0d41EFFFF4D7600000;
	selp.f64 	%fd1979, %fd1978, %fd1977, %p307;
	mul.f64 	%fd1980, %fd2206, 0d3EE0000000000000;
	cvt.rmi.f64.f64 	%fd1981, %fd1980;
	mul.f64 	%fd1982, %fd1981, 0d4100000000000000;
	sub.f64 	%fd1983, %fd2206, %fd1982;
	mul.f64 	%fd1984, %fd1981, 0d40C81C8000000000;
	div.rn.f64 	%fd1985, %fd1984, 0d41EFFFF4D7600000;
	cvt.rmi.f64.f64 	%fd1986, %fd1985;
	mul.f64 	%fd1987, %fd1986, 0d41EFFFF4D7600000;
	sub.f64 	%fd1988, %fd1984, %fd1987;
	setp.lt.f64 	%p308, %fd1988, 0d0000000000000000;
	add.f64 	%fd1989, %fd1988, 0d41EFFFF4D7600000;
	selp.f64 	%fd1990, %fd1989, %fd1988, %p308;
	mul.f64 	%fd1991, %fd1983, 0d40C81C8000000000;
	div.rn.f64 	%fd1992, %fd1991, 0d41EFFFF4D7600000;
	cvt.rmi.f64.f64 	%fd1993, %fd1992;
	mul.f64 	%fd1994, %fd1993, 0d41EFFFF4D7600000;
	sub.f64 	%fd1995, %fd1991, %fd1994;
	setp.lt.f64 	%p309, %fd1995, 0d0000000000000000;
	add.f64 	%fd1996, %fd1995, 0d41EFFFF4D7600000;
	selp.f64 	%fd1997, %fd1996, %fd1995, %p309;
	fma.rn.f64 	%fd1998, %fd1990, 0d4100000000000000, %fd1997;
	div.rn.f64 	%fd1999, %fd1998, 0d41EFFFF4D7600000;
	cvt.rmi.f64.f64 	%fd2000, %fd1999;
	mul.f64 	%fd2001, %fd2000, 0d41EFFFF4D7600000;
	sub.f64 	%fd2002, %fd1998, %fd2001;
	setp.lt.f64 	%p310, %fd2002, 0d0000000000000000;
	add.f64 	%fd2003, %fd2002, 0d41EFFFF4D7600000;
	selp.f64 	%fd2004, %fd2003, %fd2002, %p310;
	setp.lt.f64 	%p311, %fd2004, 0d0000000000000000;
	add.f64 	%fd2005, %fd2004, 0d41EFFFF4D7600000;
	selp.f64 	%fd2006, %fd2005, %fd2004, %p311;
	mul.f64 	%fd2007, %fd2205, 0d3EE0000000000000;
	cvt.rmi.f64.f64 	%fd2008, %fd2007;
	mul.f64 	%fd2009, %fd2008, 0d4100000000000000;
	sub.f64 	%fd2010, %fd2205, %fd2009;
	mul.f64 	%fd2011, %fd2008, 0d40C81C8000000000;
	div.rn.f64 	%fd2012, %fd2011, 0d41EFFFF4D7600000;
	cvt.rmi.f64.f64 	%fd2013, %fd2012;
	mul.f64 	%fd2014, %fd2013, 0d41EFFFF4D7600000;
	sub.f64 	%fd2015, %fd2011, %fd2014;
	setp.lt.f64 	%p312, %fd2015, 0d0000000000000000;
	add.f64 	%fd2016, %fd2015, 0d41EFFFF4D7600000;
	selp.f64 	%fd2017, %fd2016, %fd2015, %p312;
	mul.f64 	%fd2018, %fd2010, 0d40C81C8000000000;
	div.rn.f64 	%fd2019, %fd2018, 0d41EFFFF4D7600000;
	cvt.rmi.f64.f64 	%fd2020, %fd2019;
	mul.f64 	%fd2021, %fd2020, 0d41EFFFF4D7600000;
	sub.f64 	%fd2022, %fd2018, %fd2021;
	setp.lt.f64 	%p313, %fd2022, 0d0000000000000000;
	add.f64 	%fd2023, %fd2022, 0d41EFFFF4D7600000;
	selp.f64 	%fd2024, %fd2023, %fd2022, %p313;
	fma.rn.f64 	%fd2025, %fd2017, 0d4100000000000000, %fd2024;
	div.rn.f64 	%fd2026, %fd2025, 0d41EFFFF4D7600000;
	cvt.rmi.f64.f64 	%fd2027, %fd2026;
	mul.f64 	%fd2028, %fd2027, 0d41EFFFF4D7600000;
	sub.f64 	%fd2029, %fd2025, %fd2028;
	setp.lt.f64 	%p314, %fd2029, 0d0000000000000000;
	add.f64 	%fd2030, %fd2029, 0d41EFFFF4D7600000;
	selp.f64 	%fd2031, %fd2030, %fd2029, %p314;
	setp.lt.f64 	%p315, %fd2031, 0d0000000000000000;
	add.f64 	%fd2032, %fd2031, 0d41EFFFF4D7600000;
	selp.f64 	%fd2033, %fd2032, %fd2031, %p315;
	add.f64 	%fd2034, %fd2006, %fd2033;
	mul.f64 	%fd2035, %fd2204, 0d3EE0000000000000;
	cvt.rmi.f64.f64 	%fd2036, %fd2035;
	mul.f64 	%fd2037, %fd2036, 0d4100000000000000;
	sub.f64 	%fd2038, %fd2204, %fd2037;
	mul.f64 	%fd2039, %fd2036, 0d40C81C8000000000;
	div.rn.f64 	%fd2040, %fd2039, 0d41EFFFF4D7600000;
	cvt.rmi.f64.f64 	%fd2041, %fd2040;
	mul.f64 	%fd2042, %fd2041, 0d41EFFFF4D7600000;
	sub.f64 	%fd2043, %fd2039, %fd2042;
	setp.lt.f64 	%p316, %fd2043, 0d0000000000000000;
	add.f64 	%fd2044, %fd2043, 0d41EFFFF4D7600000;
	selp.f64 	%fd2045, %fd2044, %fd2043, %p316;
	mul.f64 	%fd2046, %fd2038, 0d40C81C8000000000;
	div.rn.f64 	%fd2047, %fd2046, 0d41EFFFF4D7600000;
	cvt.rmi.f64.f64 	%fd2048, %fd2047;
	mul.f64 	%fd2049, %fd2048, 0d41EFFFF4D7600000;
	sub.f64 	%fd2050, %fd2046, %fd2049;
	setp.lt.f64 	%p317, %fd2050, 0d0000000000000000;
	add.f64 	%fd2051, %fd2050, 0d41EFFFF4D7600000;
	selp.f64 	%fd2052, %fd2051, %fd2050, %p317;
	fma.rn.f64 	%fd2053, %fd2045, 0d4100000000000000, %fd2052;
	div.rn.f64 	%fd2054, %fd2053, 0d41EFFFF4D7600000;
	cvt.rmi.f64.f64 	%fd2055, %fd2054;
	mul.f64 	%fd2056, %fd2055, 0d41EFFFF4D7600000;
	sub.f64 	%fd2057, %fd2053, %fd2056;
	setp.lt.f64 	%p318, %fd2057, 0d0000000000000000;
	add.f64 	%fd2058, %fd2057, 0d41EFFFF4D7600000;
	selp.f64 	%fd2059, %fd2058, %fd2057, %p318;
	setp.lt.f64 	%p319, %fd2059, 0d0000000000000000;
	add.f64 	%fd2060, %fd2059, 0d41EFFFF4D7600000;
	selp.f64 	%fd2061, %fd2060, %fd2059, %p319;
	add.f64 	%fd2062, %fd2034, %fd2061;
	div.rn.f64 	%fd2063, %fd2062, 0d41EFFFF4D7600000;
	cvt.rmi.f64.f64 	%fd2064, %fd2063;
	mul.f64 	%fd2065, %fd2064, 0d41EFFFF4D7600000;
	sub.f64 	%fd2066, %fd2062, %fd2065;
	setp.lt.f64 	%p320, %fd2066, 0d0000000000000000;
	add.f64 	%fd2067, %fd2066, 0d41EFFFF4D7600000;
	selp.f64 	%fd2068, %fd2067, %fd2066, %p320;
	cvt.rzi.u32.f64 	%r93, %fd1890;
	cvt.rzi.u32.f64 	%r94, %fd1979;
	cvt.rzi.u32.f64 	%r95, %fd2068;
	cvt.rn.f64.u32 	%fd2069, %r32;
	cvt.rn.f64.u32 	%fd2070, %r31;
	cvt.rn.f64.u32 	%fd2071, %r30;
	div.rn.f64 	%fd2072, %fd2071, 0d41EFFFFFE5E00000;
	cvt.rmi.f64.f64 	%fd2073, %fd2072;
	mul.f64 	%fd2074, %fd2073, 0d41EFFFFFE5E00000;
	sub.f64 	%fd2075, %fd2071, %fd2074;
	setp.lt.f64 	%p321, %fd2075, 0d0000000000000000;
	add.f64 	%fd2076, %fd2075, 0d41EFFFFFE5E00000;
	selp.f64 	%fd2077, %fd2076, %fd2075, %p321;
	div.rn.f64 	%fd2078, %fd2077, 0d41EFFFFFE5E00000;
	cvt.rmi.f64.f64 	%fd2079, %fd2078;
	mul.f64 	%fd2080, %fd2079, 0d41EFFFFFE5E00000;
	sub.f64 	%fd2081, %fd2077, %fd2080;
	setp.lt.f64 	%p322, %fd2081, 0d0000000000000000;
	add.f64 	%fd2082, %fd2081, 0d41EFFFFFE5E00000;
	selp.f64 	%fd2083, %fd2082, %fd2081, %p322;
	setp.lt.f64 	%p323, %fd2083, 0d0000000000000000;
	add.f64 	%fd2084, %fd2083, 0d41EFFFFFE5E00000;
	selp.f64 	%fd2085, %fd2084, %fd2083, %p323;
	div.rn.f64 	%fd2086, %fd2085, 0d41EFFFFFE5E00000;
	cvt.rmi.f64.f64 	%fd2087, %fd2086;
	mul.f64 	%fd2088, %fd2087, 0d41EFFFFFE5E00000;
	sub.f64 	%fd2089, %fd2085, %fd2088;
	setp.lt.f64 	%p324, %fd2089, 0d0000000000000000;
	add.f64 	%fd2090, %fd2089, 0d41EFFFFFE5E00000;
	selp.f64 	%fd2091, %fd2090, %fd2089, %p324;
	div.rn.f64 	%fd2092, %fd2070, 0d41EFFFFFE5E00000;
	cvt.rmi.f64.f64 	%fd2093, %fd2092;
	mul.f64 	%fd2094, %fd2093, 0d41EFFFFFE5E00000;
	sub.f64 	%fd2095, %fd2070, %fd2094;
	setp.lt.f64 	%p325, %fd2095, 0d0000000000000000;
	add.f64 	%fd2096, %fd2095, 0d41EFFFFFE5E00000;
	selp.f64 	%fd2097, %fd2096, %fd2095, %p325;
	div.rn.f64 	%fd2098, %fd2097, 0d41EFFFFFE5E00000;
	cvt.rmi.f64.f64 	%fd2099, %fd2098;
	mul.f64 	%fd2100, %fd2099, 0d41EFFFFFE5E00000;
	sub.f64 	%fd2101, %fd2097, %fd2100;
	setp.lt.f64 	%p326, %fd2101, 0d0000000000000000;
	add.f64 	%fd2102, %fd2101, 0d41EFFFFFE5E00000;
	selp.f64 	%fd2103, %fd2102, %fd2101, %p326;
	setp.lt.f64 	%p327, %fd2103, 0d0000000000000000;
	add.f64 	%fd2104, %fd2103, 0d41EFFFFFE5E00000;
	selp.f64 	%fd2105, %fd2104, %fd2103, %p327;
	div.rn.f64 	%fd2106, %fd2105, 0d41EFFFFFE5E00000;
	cvt.rmi.f64.f64 	%fd2107, %fd2106;
	mul.f64 	%fd2108, %fd2107, 0d41EFFFFFE5E00000;
	sub.f64 	%fd2109, %fd2105, %fd2108;
	setp.lt.f64 	%p328, %fd2109, 0d0000000000000000;
	add.f64 	%fd2110, %fd2109, 0d41EFFFFFE5E00000;
	selp.f64 	%fd2111, %fd2110, %fd2109, %p328;
	div.rn.f64 	%fd2112, %fd2069, 0d41EFFFFFE5E00000;
	cvt.rmi.f64.f64 	%fd2113, %fd2112;
	mul.f64 	%fd2114, %fd2113, 0d41EFFFFFE5E00000;
	sub.f64 	%fd2115, %fd2069, %fd2114;
	setp.lt.f64 	%p329, %fd2115, 0d0000000000000000;
	add.f64 	%fd2116, %fd2115, 0d41EFFFFFE5E00000;
	selp.f64 	%fd2117, %fd2116, %fd2115, %p329;
	div.rn.f64 	%fd2118, %fd2117, 0d41EFFFFFE5E00000;
	cvt.rmi.f64.f64 	%fd2119, %fd2118;
	mul.f64 	%fd2120, %fd2119, 0d41EFFFFFE5E00000;
	sub.f64 	%fd2121, %fd2117, %fd2120;
	setp.lt.f64 	%p330, %fd2121, 0d0000000000000000;
	add.f64 	%fd2122, %fd2121, 0d41EFFFFFE5E00000;
	selp.f64 	%fd2123, %fd2122, %fd2121, %p330;
	setp.lt.f64 	%p331, %fd2123, 0d0000000000000000;
	add.f64 	%fd2124, %fd2123, 0d41EFFFFFE5E00000;
	selp.f64 	%fd2125, %fd2124, %fd2123, %p331;
	div.rn.f64 	%fd2126, %fd2125, 0d41EFFFFFE5E00000;
	cvt.rmi.f64.f64 	%fd2127, %fd2126;
	mul.f64 	%fd2128, %fd2127, 0d41EFFFFFE5E00000;
	sub.f64 	%fd2129, %fd2125, %fd2128;
	setp.lt.f64 	%p332, %fd2129, 0d0000000000000000;
	add.f64 	%fd2130, %fd2129, 0d41EFFFFFE5E00000;
	selp.f64 	%fd2131, %fd2130, %fd2129, %p332;
	cvt.rzi.u32.f64 	%r96, %fd2091;
	cvta.to.global.u64 	%rd22, %rd27;
	mov.u32 	%r97, %ctaid.x;
	shl.b32 	%r98, %r97, 6;
	mov.u32 	%r99, %tid.x;
	add.s32 	%r100, %r98, %r99;
	mul.wide.s32 	%rd23, %r100, 48;
	add.s64 	%rd24, %rd22, %rd23;
	st.global.u32 	[%rd24], %r96;
	cvt.rzi.u32.f64 	%r101, %fd2111;
	st.global.u32 	[%rd24+4], %r101;
	cvt.rzi.u32.f64 	%r102, %fd2131;
	st.global.u32 	[%rd24+8], %r102;
	cvt.rn.f64.u32 	%fd2132, %r95;
	cvt.rn.f64.u32 	%fd2133, %r94;
	cvt.rn.f64.u32 	%fd2134, %r93;
	div.rn.f64 	%fd2135, %fd2134, 0d41EFFFF4D7600000;
	cvt.rmi.f64.f64 	%fd2136, %fd2135;
	mul.f64 	%fd2137, %fd2136, 0d41EFFFF4D7600000;
	sub.f64 	%fd2138, %fd2134, %fd2137;
	setp.lt.f64 	%p333, %fd2138, 0d0000000000000000;
	add.f64 	%fd2139, %fd2138, 0d41EFFFF4D7600000;
	selp.f64 	%fd2140, %fd2139, %fd2138, %p333;
	div.rn.f64 	%fd2141, %fd2140, 0d41EFFFF4D7600000;
	cvt.rmi.f64.f64 	%fd2142, %fd2141;
	mul.f64 	%fd2143, %fd2142, 0d41EFFFF4D7600000;
	sub.f64 	%fd2144, %fd2140, %fd2143;
	setp.lt.f64 	%p334, %fd2144, 0d0000000000000000;
	add.f64 	%fd2145, %fd2144, 0d41EFFFF4D7600000;
	selp.f64 	%fd2146, %fd2145, %fd2144, %p334;
	setp.lt.f64 	%p335, %fd2146, 0d0000000000000000;
	add.f64 	%fd2147, %fd2146, 0d41EFFFF4D7600000;
	selp.f64 	%fd2148, %fd2147, %fd2146, %p335;
	div.rn.f64 	%fd2149, %fd2148, 0d41EFFFF4D7600000;
	cvt.rmi.f64.f64 	%fd2150, %fd2149;
	mul.f64 	%fd2151, %fd2150, 0d41EFFFF4D7600000;
	sub.f64 	%fd2152, %fd2148, %fd2151;
	setp.lt.f64 	%p336, %fd2152, 0d0000000000000000;
	add.f64 	%fd2153, %fd2152, 0d41EFFFF4D7600000;
	selp.f64 	%fd2154, %fd2153, %fd2152, %p336;
	div.rn.f64 	%fd2155, %fd2133, 0d41EFFFF4D7600000;
	cvt.rmi.f64.f64 	%fd2156, %fd2155;
	mul.f64 	%fd2157, %fd2156, 0d41EFFFF4D7600000;
	sub.f64 	%fd2158, %fd2133, %fd2157;
	setp.lt.f64 	%p337, %fd2158, 0d0000000000000000;
	add.f64 	%fd2159, %fd2158, 0d41EFFFF4D7600000;
	selp.f64 	%fd2160, %fd2159, %fd2158, %p337;
	div.rn.f64 	%fd2161, %fd2160, 0d41EFFFF4D7600000;
	cvt.rmi.f64.f64 	%fd2162, %fd2161;
	mul.f64 	%fd2163, %fd2162, 0d41EFFFF4D7600000;
	sub.f64 	%fd2164, %fd2160, %fd2163;
	setp.lt.f64 	%p338, %fd2164, 0d0000000000000000;
	add.f64 	%fd2165, %fd2164, 0d41EFFFF4D7600000;
	selp.f64 	%fd2166, %fd2165, %fd2164, %p338;
	setp.lt.f64 	%p339, %fd2166, 0d0000000000000000;
	add.f64 	%fd2167, %fd2166, 0d41EFFFF4D7600000;
	selp.f64 	%fd2168, %fd2167, %fd2166, %p339;
	div.rn.f64 	%fd2169, %fd2168, 0d41EFFFF4D7600000;
	cvt.rmi.f64.f64 	%fd2170, %fd2169;
	mul.f64 	%fd2171, %fd2170, 0d41EFFFF4D7600000;
	sub.f64 	%fd2172, %fd2168, %fd2171;
	setp.lt.f64 	%p340, %fd2172, 0d0000000000000000;
	add.f64 	%fd2173, %fd2172, 0d41EFFFF4D7600000;
	selp.f64 	%fd2174, %fd2173, %fd2172, %p340;
	div.rn.f64 	%fd2175, %fd2132, 0d41EFFFF4D7600000;
	cvt.rmi.f64.f64 	%fd2176, %fd2175;
	mul.f64 	%fd2177, %fd2176, 0d41EFFFF4D7600000;
	sub.f64 	%fd2178, %fd2132, %fd2177;
	setp.lt.f64 	%p341, %fd2178, 0d0000000000000000;
	add.f64 	%fd2179, %fd2178, 0d41EFFFF4D7600000;
	selp.f64 	%fd2180, %fd2179, %fd2178, %p341;
	div.rn.f64 	%fd2181, %fd2180, 0d41EFFFF4D7600000;
	cvt.rmi.f64.f64 	%fd2182, %fd2181;
	mul.f64 	%fd2183, %fd2182, 0d41EFFFF4D7600000;
	sub.f64 	%fd2184, %fd2180, %fd2183;
	setp.lt.f64 	%p342, %fd2184, 0d0000000000000000;
	add.f64 	%fd2185, %fd2184, 0d41EFFFF4D7600000;
	selp.f64 	%fd2186, %fd2185, %fd2184, %p342;
	setp.lt.f64 	%p343, %fd2186, 0d0000000000000000;
	add.f64 	%fd2187, %fd2186, 0d41EFFFF4D7600000;
	selp.f64 	%fd2188, %fd2187, %fd2186, %p343;
	div.rn.f64 	%fd2189, %fd2188, 0d41EFFFF4D7600000;
	cvt.rmi.f64.f64 	%fd2190, %fd2189;
	mul.f64 	%fd2191, %fd2190, 0d41EFFFF4D7600000;
	sub.f64 	%fd2192, %fd2188, %fd2191;
	setp.lt.f64 	%p344, %fd2192, 0d0000000000000000;
	add.f64 	%fd2193, %fd2192, 0d41EFFFF4D7600000;
	selp.f64 	%fd2194, %fd2193, %fd2192, %p344;
	cvt.rzi.u32.f64 	%r103, %fd2154;
	st.global.u32 	[%rd24+12], %r103;
	cvt.rzi.u32.f64 	%r104, %fd2174;
	st.global.u32 	[%rd24+16], %r104;
	cvt.rzi.u32.f64 	%r105, %fd2194;
	st.global.u32 	[%rd24+20], %r105;
	mov.b32 	%r106, 0;
	st.global.v2.u32 	[%rd24+24], {%r106, %r106};
	st.global.u32 	[%rd24+32], %r106;
	mov.b64 	%rd25, 0;
	st.global.u64 	[%rd24+40], %rd25;
	ret;

}
	// .globl	_Z15generate_kernelP17curandStateXORWOWPj
.visible .entry _Z15generate_kernelP17curandStateXORWOWPj(
	.param .u64 .ptr .align 1 _Z15generate_kernelP17curandStateXORWOWPj_param_0,
	.param .u64 .ptr .align 1 _Z15generate_kernelP17curandStateXORWOWPj_param_1
)
{
	.reg .pred 	%p<2>;
	.reg .b32 	%r<201>;
	.reg .b32 	%f<2>;
	.reg .b64 	%rd<9>;
	.reg .b64 	%fd<2>;

	ld.param.u64 	%rd3, [_Z15generate_kernelP17curandStateXORWOWPj_param_0];
	ld.param.u64 	%rd2, [_Z15generate_kernelP17curandStateXORWOWPj_param_1];
	cvta.to.global.u64 	%rd4, %rd3;
	mov.u32 	%r30, %tid.x;
	mov.u32 	%r31, %ctaid.x;
	shl.b32 	%r32, %r31, 6;
	add.s32 	%r1, %r32, %r30;
	mul.wide.s32 	%rd5, %r1, 48;
	add.s64 	%rd1, %rd4, %rd5;
	ld.global.v2.u32 	{%r2, %r196}, [%rd1];
	ld.global.v2.u32 	{%r197, %r198}, [%rd1+8];
	ld.global.v2.u32 	{%r199, %r200}, [%rd1+16];
	ld.global.v2.u32 	{%r8, %r9}, [%rd1+24];
	ld.global.f32 	%f1, [%rd1+32];
	ld.global.f64 	%fd1, [%rd1+40];
	neg.s32 	%r192, %r2;
	mov.b32 	%r193, 0;
	mov.u32 	%r194, %r193;
	mov.u32 	%r195, %r2;
$L__BB2_1:
	shr.u32 	%r33, %r196, 2;
	xor.b32  	%r34, %r33, %r196;
	shl.b32 	%r35, %r200, 4;
	shl.b32 	%r36, %r34, 1;
	xor.b32  	%r37, %r35, %r36;
	xor.b32  	%r38, %r37, %r200;
	xor.b32  	%r39, %r38, %r34;
	shr.u32 	%r40, %r197, 2;
	xor.b32  	%r41, %r40, %r197;
	shl.b32 	%r42, %r39, 4;
	shl.b32 	%r43, %r41, 1;
	xor.b32  	%r44, %r42, %r43;
	xor.b32  	%r45, %r44, %r39;
	xor.b32  	%r46, %r45, %r41;
	add.s32 	%r47, %r46, %r195;
	and.b32  	%r48, %r47, 1;
	shr.u32 	%r49, %r198, 2;
	xor.b32  	%r50, %r49, %r198;
	shl.b32 	%r51, %r46, 4;
	shl.b32 	%r52, %r50, 1;
	xor.b32  	%r53, %r51, %r52;
	xor.b32  	%r54, %r53, %r46;
	xor.b32  	%r55, %r54, %r50;
	sub.s32 	%r56, %r195, %r55;
	or.b32  	%r57, %r56, -2;
	sub.s32 	%r58, %r195, %r39;
	or.b32  	%r59, %r58, -2;
	add.s32 	%r60, %r194, %r48;
	sub.s32 	%r61, %r59, %r60;
	add.s32 	%r62, %r57, %r61;
	shr.u32 	%r63, %r199, 2;
	xor.b32  	%r64, %r63, %r199;
	shl.b32 	%r65, %r55, 4;
	shl.b32 	%r66, %r64, 1;
	xor.b32  	%r67, %r65, %r66;
	xor.b32  	%r68, %r67, %r55;
	xor.b32  	%r69, %r68, %r64;
	add.s32 	%r70, %r69, %r195;
	and.b32  	%r71, %r70, 1;
	sub.s32 	%r72, %r71, %r62;
	shr.u32 	%r73, %r200, 2;
	xor.b32  	%r74, %r73, %r200;
	shl.b32 	%r75, %r69, 4;
	shl.b32 	%r76, %r74, 1;
	xor.b32  	%r77, %r75, %r76;
	xor.b32  	%r78, %r77, %r69;
	xor.b32  	%r79, %r78, %r74;
	add.s32 	%r80, %r192, -1;
	add.s32 	%r81, %r79, %r80;
	and.b32  	%r82, %r81, 1;
	add.s32 	%r83, %r72, %r82;
	shr.u32 	%r84, %r39, 2;
	xor.b32  	%r85, %r84, %r39;
	shl.b32 	%r86, %r79, 4;
	shl.b32 	%r87, %r85, 1;
	xor.b32  	%r88, %r86, %r87;
	xor.b32  	%r89, %r88, %r79;
	xor.b32  	%r90, %r89, %r85;
	add.s32 	%r91, %r90, %r195;
	and.b32  	%r92, %r91, 1;
	add.s32 	%r93, %r83, %r92;
	shr.u32 	%r94, %r46, 2;
	xor.b32  	%r95, %r94, %r46;
	shl.b32 	%r96, %r90, 4;
	shl.b32 	%r97, %r95, 1;
	xor.b32  	%r98, %r96, %r97;
	xor.b32  	%r99, %r98, %r90;
	xor.b32  	%r100, %r99, %r95;
	shr.u32 	%r101, %r55, 2;
	xor.b32  	%r102, %r101, %r55;
	shl.b32 	%r103, %r100, 4;
	shl.b32 	%r104, %r102, 1;
	xor.b32  	%r105, %r103, %r104;
	xor.b32  	%r106, %r105, %r100;
	xor.b32  	%r107, %r106, %r102;
	add.s32 	%r108, %r107, %r195;
	and.b32  	%r109, %r108, 1;
	add.s32 	%r110, %r93, %r109;
	shr.u32 	%r111, %r69, 2;
	xor.b32  	%r112, %r111, %r69;
	shl.b32 	%r113, %r107, 4;
	shl.b32 	%r114, %r112, 1;
	xor.b32  	%r115, %r113, %r114;
	xor.b32  	%r116, %r115, %r107;
	xor.b32  	%r117, %r116, %r112;
	add.s32 	%r118, %r117, %r80;
	and.b32  	%r119, %r118, 1;
	shr.u32 	%r120, %r79, 2;
	xor.b32  	%r121, %r120, %r79;
	shl.b32 	%r122, %r117, 4;
	shl.b32 	%r123, %r121, 1;
	xor.b32  	%r124, %r122, %r123;
	xor.b32  	%r125, %r124, %r117;
	xor.b32  	%r126, %r125, %r121;
	add.s32 	%r127, %r126, %r195;
	and.b32  	%r128, %r127, 1;
	shr.u32 	%r129, %r90, 2;
	xor.b32  	%r130, %r129, %r90;
	shl.b32 	%r131, %r126, 4;
	shl.b32 	%r132, %r130, 1;
	xor.b32  	%r133, %r131, %r132;
	xor.b32  	%r134, %r133, %r126;
	xor.b32  	%r135, %r134, %r130;
	sub.s32 	%r136, %r195, %r135;
	or.b32  	%r137, %r136, -2;
	sub.s32 	%r138, %r195, %r100;
	or.b32  	%r139, %r138, -2;
	add.s32 	%r140, %r110, %r119;
	add.s32 	%r141, %r140, %r128;
	sub.s32 	%r142, %r139, %r141;
	add.s32 	%r143, %r142, %r137;
	shr.u32 	%r144, %r100, 2;
	xor.b32  	%r145, %r144, %r100;
	shl.b32 	%r146, %r135, 4;
	shl.b32 	%r147, %r145, 1;
	xor.b32  	%r148, %r146, %r147;
	xor.b32  	%r149, %r148, %r135;
	xor.b32  	%r196, %r149, %r145;
	add.s32 	%r150, %r196, %r195;
	and.b32  	%r151, %r150, 1;
	sub.s32 	%r152, %r151, %r143;
	shr.u32 	%r153, %r107, 2;
	xor.b32  	%r154, %r153, %r107;
	shl.b32 	%r155, %r196, 4;
	shl.b32 	%r156, %r154, 1;
	xor.b32  	%r157, %r155, %r156;
	xor.b32  	%r158, %r157, %r196;
	xor.b32  	%r197, %r158, %r154;
	add.s32 	%r159, %r197, %r80;
	and.b32  	%r160, %r159, 1;
	add.s32 	%r161, %r152, %r160;
	shr.u32 	%r162, %r117, 2;
	xor.b32  	%r163, %r162, %r117;
	shl.b32 	%r164, %r197, 4;
	shl.b32 	%r165, %r163, 1;
	xor.b32  	%r166, %r164, %r165;
	xor.b32  	%r167, %r166, %r197;
	xor.b32  	%r198, %r167, %r163;
	add.s32 	%r168, %r198, %r195;
	and.b32  	%r169, %r168, 1;
	add.s32 	%r170, %r161, %r169;
	shr.u32 	%r171, %r126, 2;
	xor.b32  	%r172, %r171, %r126;
	shl.b32 	%r173, %r198, 4;
	shl.b32 	%r174, %r172, 1;
	xor.b32  	%r175, %r173, %r174;
	xor.b32  	%r176, %r175, %r198;
	xor.b32  	%r199, %r176, %r172;
	add.s32 	%r177, %r199, %r80;
	and.b32  	%r178, %r177, 1;
	add.s32 	%r179, %r170, %r178;
	shr.u32 	%r180, %r135, 2;
	xor.b32  	%r181, %r180, %r135;
	shl.b32 	%r182, %r199, 4;
	shl.b32 	%r183, %r181, 1;
	xor.b32  	%r184, %r182, %r183;
	xor.b32  	%r185, %r184, %r199;
	xor.b32  	%r200, %r185, %r181;
	add.s32 	%r186, %r200, %r195;
	and.b32  	%r187, %r186, 1;
	add.s32 	%r188, %r179, %r187;
	add.s32 	%r195, %r195, 5798992;
	add.s32 	%r194, %r188, -4;
	add.s32 	%r193, %r193, 16;
	add.s32 	%r192, %r192, -5798992;
	setp.ne.s32 	%p1, %r193, 10000;
	@%p1 bra 	$L__BB2_1;
	add.s32 	%r189, %r2, -670597296;
	cvta.to.global.u64 	%rd6, %rd2;
	st.global.v2.u32 	[%rd1], {%r189, %r196};
	st.global.v2.u32 	[%rd1+8], {%r197, %r198};
	st.global.v2.u32 	[%rd1+16], {%r199, %r200};
	st.global.v2.u32 	[%rd1+24], {%r8, %r9};
	st.global.f32 	[%rd1+32], %f1;
	st.global.f64 	[%rd1+40], %fd1;
	mul.wide.s32 	%rd7, %r1, 4;
	add.s64 	%rd8, %rd6, %rd7;
	ld.global.u32 	%r190, [%rd8];
	add.s32 	%r191, %r190, %r194;
	st.global.u32 	[%rd8], %r191;
	ret;

}
	// .globl	_Z23generate_uniform_kernelP17curandStateXORWOWPj
.visible .entry _Z23generate_uniform_kernelP17curandStateXORWOWPj(
	.param .u64 .ptr .align 1 _Z23generate_uniform_kernelP17curandStateXORWOWPj_param_0,
	.param .u64 .ptr .align 1 _Z23generate_uniform_kernelP17curandStateXORWOWPj_param_1
)
{
	.reg .pred 	%p<10>;
	.reg .b32 	%r<123>;
	.reg .b32 	%f<18>;
	.reg .b64 	%rd<9>;
	.reg .b64 	%fd<2>;

	ld.param.u64 	%rd3, [_Z23generate_uniform_kernelP17curandStateXORWOWPj_param_0];
	ld.param.u64 	%rd2, [_Z23generate_uniform_kernelP17curandStateXORWOWPj_param_1];
	cvta.to.global.u64 	%rd4, %rd3;
	mov.u32 	%r28, %tid.x;
	mov.u32 	%r29, %ctaid.x;
	shl.b32 	%r30, %r29, 6;
	add.s32 	%r1, %r30, %r28;
	mul.wide.s32 	%rd5, %r1, 48;
	add.s64 	%rd1, %rd4, %rd5;
	ld.global.v2.u32 	{%r2, %r118}, [%rd1];
	ld.global.v2.u32 	{%r119, %r120}, [%rd1+8];
	ld.global.v2.u32 	{%r121, %r122}, [%rd1+16];
	ld.global.v2.u32 	{%r8, %r9}, [%rd1+24];
	ld.global.f32 	%f1, [%rd1+32];
	ld.global.f64 	%fd1, [%rd1+40];
	add.s32 	%r115, %r2, 1449748;
	mov.b32 	%r116, 0;
	mov.u32 	%r117, %r116;
$L__BB3_1:
	shr.u32 	%r31, %r118, 2;
	xor.b32  	%r32, %r31, %r118;
	shl.b32 	%r33, %r122, 4;
	shl.b32 	%r34, %r32, 1;
	xor.b32  	%r35, %r33, %r34;
	xor.b32  	%r36, %r35, %r122;
	xor.b32  	%r37, %r36, %r32;
	add.s32 	%r38, %r115, %r37;
	add.s32 	%r39, %r38, -1087311;
	cvt.rn.f32.u32 	%f2, %r39;
	fma.rn.f32 	%f3, %f2, 0f2F800000, 0f2F000000;
	setp.gt.f32 	%p1, %f3, 0f3F000000;
	selp.u32 	%r40, 1, 0, %p1;
	add.s32 	%r41, %r117, %r40;
	shr.u32 	%r42, %r119, 2;
	xor.b32  	%r43, %r42, %r119;
	shl.b32 	%r44, %r37, 4;
	shl.b32 	%r45, %r43, 1;
	xor.b32  	%r46, %r44, %r45;
	xor.b32  	%r47, %r46, %r37;
	xor.b32  	%r48, %r47, %r43;
	add.s32 	%r49, %r115, %r48;
	add.s32 	%r50, %r49, -724874;
	cvt.rn.f32.u32 	%f4, %r50;
	fma.rn.f32 	%f5, %f4, 0f2F800000, 0f2F000000;
	setp.gt.f32 	%p2, %f5, 0f3F000000;
	selp.u32 	%r51, 1, 0, %p2;
	add.s32 	%r52, %r41, %r51;
	shr.u32 	%r53, %r120, 2;
	xor.b32  	%r54, %r53, %r120;
	shl.b32 	%r55, %r48, 4;
	shl.b32 	%r56, %r54, 1;
	xor.b32  	%r57, %r55, %r56;
	xor.b32  	%r58, %r57, %r48;
	xor.b32  	%r59, %r58, %r54;
	add.s32 	%r60, %r115, %r59;
	add.s32 	%r61, %r60, -362437;
	cvt.rn.f32.u32 	%f6, %r61;
	fma.rn.f32 	%f7, %f6, 0f2F800000, 0f2F000000;
	setp.gt.f32 	%p3, %f7, 0f3F000000;
	selp.u32 	%r62, 1, 0, %p3;
	add.s32 	%r63, %r52, %r62;
	shr.u32 	%r64, %r121, 2;
	xor.b32  	%r65, %r64, %r121;
	shl.b32 	%r66, %r59, 4;
	shl.b32 	%r67, %r65, 1;
	xor.b32  	%r68, %r66, %r67;
	xor.b32  	%r69, %r68, %r59;
	xor.b32  	%r118, %r69, %r65;
	shr.u32 	%r70, %r122, 2;
	xor.b32  	%r71, %r70, %r122;
	shl.b32 	%r72, %r118, 4;
	shl.b32 	%r73, %r71, 1;
	xor.b32  	%r74, %r72, %r73;
	xor.b32  	%r75, %r74, %r118;
	xor.b32  	%r119, %r75, %r71;
	shr.u32 	%r76, %r37, 2;
	xor.b32  	%r77, %r76, %r37;
	shl.b32 	%r78, %r119, 4;
	shl.b32 	%r79, %r77, 1;
	xor.b32  	%r80, %r78, %r79;
	xor.b32  	%r81, %r80, %r119;
	xor.b32  	%r120, %r81, %r77;
	shr.u32 	%r82, %r48, 2;
	xor.b32  	%r83, %r82, %r48;
	shl.b32 	%r84, %r120, 4;
	shl.b32 	%r85, %r83, 1;
	xor.b32  	%r86, %r84, %r85;
	xor.b32  	%r87, %r86, %r120;
	xor.b32  	%r121, %r87, %r83;
	shr.u32 	%r88, %r59, 2;
	xor.b32  	%r89, %r88, %r59;
	shl.b32 	%r90, %r121, 4;
	shl.b32 	%r91, %r89, 1;
	xor.b32  	%r92, %r90, %r91;
	xor.b32  	%r93, %r92, %r121;
	xor.b32  	%r122, %r93, %r89;
	add.s32 	%r94, %r115, %r122;
	add.s32 	%r95, %r118, %r115;
	cvt.rn.f32.u32 	%f8, %r95;
	fma.rn.f32 	%f9, %f8, 0f2F800000, 0f2F000000;
	setp.gt.f32 	%p4, %f9, 0f3F000000;
	selp.u32 	%r96, 1, 0, %p4;
	add.s32 	%r97, %r63, %r96;
	add.s32 	%r98, %r115, %r119;
	add.s32 	%r99, %r98, 362437;
	cvt.rn.f32.u32 	%f10, %r99;
	fma.rn.f32 	%f11, %f10, 0f2F800000, 0f2F000000;
	setp.gt.f32 	%p5, %f11, 0f3F000000;
	selp.u32 	%r100, 1, 0, %p5;
	add.s32 	%r101, %r97, %r100;
	add.s32 	%r102, %r115, %r120;
	add.s32 	%r103, %r102, 724874;
	cvt.rn.f32.u32 	%f12, %r103;
	fma.rn.f32 	%f13, %f12, 0f2F800000, 0f2F000000;
	setp.gt.f32 	%p6, %f13, 0f3F000000;
	selp.u32 	%r104, 1, 0, %p6;
	add.s32 	%r105, %r101, %r104;
	add.s32 	%r106, %r115, %r121;
	add.s32 	%r107, %r106, 1087311;
	cvt.rn.f32.u32 	%f14, %r107;
	fma.rn.f32 	%f15, %f14, 0f2F800000, 0f2F000000;
	setp.gt.f32 	%p7, %f15, 0f3F000000;
	selp.u32 	%r108, 1, 0, %p7;
	add.s32 	%r109, %r105, %r108;
	add.s32 	%r110, %r94, 1449748;
	cvt.rn.f32.u32 	%f16, %r110;
	fma.rn.f32 	%f17, %f16, 0f2F800000, 0f2F000000;
	setp.gt.f32 	%p8, %f17, 0f3F000000;
	selp.u32 	%r111, 1, 0, %p8;
	add.s32 	%r117, %r109, %r111;
	add.s32 	%r116, %r116, 8;
	add.s32 	%r115, %r115, 2899496;
	setp.ne.s32 	%p9, %r116, 10000;
	@%p9 bra 	$L__BB3_1;
	add.s32 	%r112, %r2, -670597296;
	cvta.to.global.u64 	%rd6, %rd2;
	st.global.v2.u32 	[%rd1], {%r112, %r118};
	st.global.v2.u32 	[%rd1+8], {%r119, %r120};
	st.global.v2.u32 	[%rd1+16], {%r121, %r122};
	st.global.v2.u32 	[%rd1+24], {%r8, %r9};
	st.global.f32 	[%rd1+32], %f1;
	st.global.f64 	[%rd1+40], %fd1;
	mul.wide.s32 	%rd7, %r1, 4;
	add.s64 	%rd8, %rd6, %rd7;
	ld.global.u32 	%r113, [%rd8];
	add.s32 	%r114, %r113, %r117;
	st.global.u32 	[%rd8], %r114;
	ret;

}
	// .globl	_Z22generate_normal_kernelP17curandStateXORWOWPj
.visible .entry _Z22generate_normal_kernelP17curandStateXORWOWPj(
	.param .u64 .ptr .align 1 _Z22generate_normal_kernelP17curandStateXORWOWPj_param_0,
	.param .u64 .ptr .align 1 _Z22generate_normal_kernelP17curandStateXORWOWPj_param_1
)
{
	.reg .pred 	%p<12>;
	.reg .b32 	%r<87>;
	.reg .b32 	%f<68>;
	.reg .b64 	%rd<9>;
	.reg .b64 	%fd<2>;

	ld.param.u64 	%rd3, [_Z22generate_normal_kernelP17curandStateXORWOWPj_param_0];
	ld.param.u64 	%rd2, [_Z22generate_normal_kernelP17curandStateXORWOWPj_param_1];
	cvta.to.global.u64 	%rd4, %rd3;
	mov.u32 	%r27, %tid.x;
	mov.u32 	%r28, %ctaid.x;
	shl.b32 	%r29, %r28, 6;
	add.s32 	%r1, %r29, %r27;
	mul.wide.s32 	%rd5, %r1, 48;
	add.s64 	%rd1, %rd4, %rd5;
	ld.global.v2.u32 	{%r2, %r86}, [%rd1];
	ld.global.v2.u32 	{%r82, %r83}, [%rd1+8];
	ld.global.v2.u32 	{%r84, %r85}, [%rd1+16];
	ld.global.v2.u32 	{%r8, %r9}, [%rd1+24];
	ld.global.f32 	%f1, [%rd1+32];
	ld.global.f64 	%fd1, [%rd1+40];
	add.s32 	%r79, %r2, 1449748;
	mov.b32 	%r80, 0;
	mov.u32 	%r81, %r80;
$L__BB4_1:
	mov.u32 	%r18, %r85;
	shr.u32 	%r30, %r86, 2;
	xor.b32  	%r31, %r30, %r86;
	shl.b32 	%r32, %r18, 4;
	shl.b32 	%r33, %r31, 1;
	xor.b32  	%r34, %r32, %r33;
	xor.b32  	%r35, %r34, %r18;
	xor.b32  	%r19, %r35, %r31;
	add.s32 	%r36, %r79, %r19;
	add.s32 	%r37, %r36, -1087311;
	shr.u32 	%r38, %r82, 2;
	xor.b32  	%r39, %r38, %r82;
	shl.b32 	%r40, %r19, 4;
	shl.b32 	%r41, %r39, 1;
	xor.b32  	%r42, %r41, %r40;
	xor.b32  	%r43, %r42, %r39;
	xor.b32  	%r20, %r43, %r19;
	add.s32 	%r44, %r79, %r20;
	add.s32 	%r45, %r44, -724874;
	cvt.rn.f32.u32 	%f2, %r37;
	fma.rn.f32 	%f3, %f2, 0f2F800000, 0f2F000000;
	cvt.rn.f32.u32 	%f4, %r45;
	fma.rn.f32 	%f5, %f4, 0f30C90FDB, 0f30490FDB;
	setp.lt.f32 	%p1, %f3, 0f00800000;
	mul.f32 	%f6, %f3, 0f4B000000;
	selp.f32 	%f7, %f6, %f3, %p1;
	selp.f32 	%f8, 0fC1B80000, 0f00000000, %p1;
	mov.b32 	%r46, %f7;
	add.s32 	%r47, %r46, -1059760811;
	and.b32  	%r48, %r47, -8388608;
	sub.s32 	%r49, %r46, %r48;
	mov.b32 	%f9, %r49;
	cvt.rn.f32.s32 	%f10, %r48;
	fma.rn.f32 	%f11, %f10, 0f34000000, %f8;
	add.f32 	%f12, %f9, 0fBF800000;
	fma.rn.f32 	%f13, %f12, 0fBE055027, 0f3E1039F6;
	fma.rn.f32 	%f14, %f13, %f12, 0fBDF8CDCC;
	fma.rn.f32 	%f15, %f14, %f12, 0f3E0F2955;
	fma.rn.f32 	%f16, %f15, %f12, 0fBE2AD8B9;
	fma.rn.f32 	%f17, %f16, %f12, 0f3E4CED0B;
	fma.rn.f32 	%f18, %f17, %f12, 0fBE7FFF22;
	fma.rn.f32 	%f19, %f18, %f12, 0f3EAAAA78;
	fma.rn.f32 	%f20, %f19, %f12, 0fBF000000;
	mul.f32 	%f21, %f12, %f20;
	fma.rn.f32 	%f22, %f21, %f12, %f12;
	fma.rn.f32 	%f23, %f11, 0f3F317218, %f22;
	setp.gt.u32 	%p2, %r46, 2139095039;
	fma.rn.f32 	%f24, %f7, 0f7F800000, 0f7F800000;
	selp.f32 	%f25, %f24, %f23, %p2;
	setp.eq.f32 	%p3, %f7, 0f00000000;
	mul.f32 	%f26, %f25, 0fC0000000;
	selp.f32 	%f27, 0f7F800000, %f26, %p3;
	sqrt.rn.f32 	%f28, %f27;
	sin.approx.f32 	%f29, %f5;
	cos.approx.f32 	%f30, %f5;
	mul.f32 	%f31, %f28, %f29;
	mul.f32 	%f32, %f28, %f30;
	abs.f32 	%f33, %f31;
	setp.lt.f32 	%p4, %f33, 0f3F800000;
	selp.u32 	%r50, 1, 0, %p4;
	add.s32 	%r51, %r81, %r50;
	abs.f32 	%f34, %f32;
	setp.lt.f32 	%p5, %f34, 0f3F800000;
	selp.u32 	%r52, 1, 0, %p5;
	add.s32 	%r53, %r51, %r52;
	shr.u32 	%r54, %r83, 2;
	xor.b32  	%r55, %r54, %r83;
	shl.b32 	%r56, %r20, 4;
	shl.b32 	%r57, %r55, 1;
	xor.b32  	%r58, %r56, %r57;
	xor.b32  	%r59, %r58, %r20;
	xor.b32  	%r21, %r59, %r55;
	add.s32 	%r60, %r79, %r21;
	add.s32 	%r61, %r60, -362437;
	shr.u32 	%r62, %r84, 2;
	xor.b32  	%r63, %r62, %r84;
	shl.b32 	%r64, %r21, 4;
	shl.b32 	%r65, %r63, 1;
	xor.b32  	%r66, %r65, %r64;
	xor.b32  	%r67, %r66, %r63;
	xor.b32  	%r85, %r67, %r21;
	add.s32 	%r68, %r79, %r85;
	cvt.rn.f32.u32 	%f35, %r61;
	fma.rn.f32 	%f36, %f35, 0f2F800000, 0f2F000000;
	cvt.rn.f32.u32 	%f37, %r68;
	fma.rn.f32 	%f38, %f37, 0f30C90FDB, 0f30490FDB;
	setp.lt.f32 	%p6, %f36, 0f00800000;
	mul.f32 	%f39, %f36, 0f4B000000;
	selp.f32 	%f40, %f39, %f36, %p6;
	selp.f32 	%f41, 0fC1B80000, 0f00000000, %p6;
	mov.b32 	%r69, %f40;
	add.s32 	%r70, %r69, -1059760811;
	and.b32  	%r71, %r70, -8388608;
	sub.s32 	%r72, %r69, %r71;
	mov.b32 	%f42, %r72;
	cvt.rn.f32.s32 	%f43, %r71;
	fma.rn.f32 	%f44, %f43, 0f34000000, %f41;
	add.f32 	%f45, %f42, 0fBF800000;
	fma.rn.f32 	%f46, %f45, 0fBE055027, 0f3E1039F6;
	fma.rn.f32 	%f47, %f46, %f45, 0fBDF8CDCC;
	fma.rn.f32 	%f48, %f47, %f45, 0f3E0F2955;
	fma.rn.f32 	%f49, %f48, %f45, 0fBE2AD8B9;
	fma.rn.f32 	%f50, %f49, %f45, 0f3E4CED0B;
	fma.rn.f32 	%f51, %f50, %f45, 0fBE7FFF22;
	fma.rn.f32 	%f52, %f51, %f45, 0f3EAAAA78;
	fma.rn.f32 	%f53, %f52, %f45, 0fBF000000;
	mul.f32 	%f54, %f45, %f53;
	fma.rn.f32 	%f55, %f54, %f45, %f45;
	fma.rn.f32 	%f56, %f44, 0f3F317218, %f55;
	setp.gt.u32 	%p7, %r69, 2139095039;
	fma.rn.f32 	%f57, %f40, 0f7F800000, 0f7F800000;
	selp.f32 	%f58, %f57, %f56, %p7;
	setp.eq.f32 	%p8, %f40, 0f00000000;
	mul.f32 	%f59, %f58, 0fC0000000;
	selp.f32 	%f60, 0f7F800000, %f59, %p8;
	sqrt.rn.f32 	%f61, %f60;
	sin.approx.f32 	%f62, %f38;
	cos.approx.f32 	%f63, %f38;
	mul.f32 	%f64, %f61, %f62;
	mul.f32 	%f65, %f61, %f63;
	abs.f32 	%f66, %f64;
	setp.lt.f32 	%p9, %f66, 0f3F800000;
	selp.u32 	%r73, 1, 0, %p9;
	add.s32 	%r74, %r53, %r73;
	abs.f32 	%f67, %f65;
	setp.lt.f32 	%p10, %f67, 0f3F800000;
	selp.u32 	%r75, 1, 0, %p10;
	add.s32 	%r81, %r74, %r75;
	add.s32 	%r80, %r80, 2;
	add.s32 	%r79, %r79, 1449748;
	setp.ne.s32 	%p11, %r80, 5000;
	mov.u32 	%r82, %r19;
	mov.u32 	%r83, %r20;
	mov.u32 	%r84, %r21;
	mov.u32 	%r86, %r18;
	@%p11 bra 	$L__BB4_1;
	add.s32 	%r76, %r2, -670597296;
	cvta.to.global.u64 	%rd6, %rd2;
	st.global.v2.u32 	[%rd1], {%r76, %r18};
	st.global.v2.u32 	[%rd1+8], {%r19, %r20};
	st.global.v2.u32 	[%rd1+16], {%r21, %r85};
	st.global.v2.u32 	[%rd1+24], {%r8, %r9};
	st.global.f32 	[%rd1+32], %f1;
	st.global.f64 	[%rd1+40], %fd1;
	mul.wide.s32 	%rd7, %r1, 4;
	add.s64 	%rd8, %rd6, %rd7;
	ld.global.u32 	%r77, [%rd8];
	add.s32 	%r78, %r77, %r81;
	st.global.u32 	[%rd8], %r78;
	ret;

}
	// .globl	_Z15generate_kernelP19curandStateMRG32k3aPj
.visible .entry _Z15generate_kernelP19curandStateMRG32k3aPj(
	.param .u64 .ptr .align 1 _Z15generate_kernelP19curandStateMRG32k3aPj_param_0,
	.param .u64 .ptr .align 1 _Z15generate_kernelP19curandStateMRG32k3aPj_param_1
)
{
	.reg .pred 	%p<14>;
	.reg .b32 	%r<119>;
	.reg .b32 	%f<2>;
	.reg .b64 	%rd<85>;
	.reg .b64 	%fd<10>;

	ld.param.u64 	%rd3, [_Z15generate_kernelP19curandStateMRG32k3aPj_param_0];
	ld.param.u64 	%rd2, [_Z15generate_kernelP19curandStateMRG32k3aPj_param_1];
	cvta.to.global.u64 	%rd4, %rd3;
	mov.u32 	%r27, %tid.x;
	mov.u32 	%r28, %ctaid.x;
	shl.b32 	%r29, %r28, 6;
	add.s32 	%r1, %r29, %r27;
	mul.wide.s32 	%rd5, %r1, 48;
	add.s64 	%rd1, %rd4, %rd5;
	ld.global.v2.u32 	{%r113, %r114}, [%rd1];
	ld.global.v2.u32 	{%r115, %r116}, [%rd1+8];
	ld.global.v2.u32 	{%r117, %r118}, [%rd1+16];
	ld.global.v2.u32 	{%r8, %r9}, [%rd1+24];
	ld.global.f32 	%f1, [%rd1+32];
	ld.global.f64 	%fd1, [%rd1+40];
	mov.b32 	%r111, 0;
	mov.u32 	%r112, %r111;
$L__BB5_1:
	sub.s32 	%r31, -209, %r113;
	mov.b32 	%r72, 810728;
	// begin inline asm
	mul.wide.u32 %rd6, %r72, %r31;
	// end inline asm
	mov.b32 	%r74, 1403580;
	// begin inline asm
	mad.wide.u32 %rd7, %r74, %r114, %rd6;
	// end inline asm
	{ .reg .b32 tmp; mov.b64 {tmp, %r34}, %rd7; }
	mov.b32 	%r77, 209;
	// begin inline asm
	mul.wide.u32 %rd9, %r34, %r77;
	// end inline asm
	and.b64  	%rd42, %rd7, 4294967295;
	add.s64 	%rd43, %rd9, %rd42;
	setp.gt.u64 	%p1, %rd43, 4294967086;
	add.s64 	%rd44, %rd43, -4294967087;
	selp.b64 	%rd45, %rd44, %rd43, %p1;
	cvt.u32.u64 	%r61, %rd45;
	sub.s32 	%r37, -22853, %r116;
	mov.b32 	%r78, 1370589;
	// begin inline asm
	mul.wide.u32 %rd10, %r78, %r37;
	// end inline asm
	mov.b32 	%r80, 527612;
	// begin inline asm
	mad.wide.u32 %rd11, %r80, %r118, %rd10;
	// end inline asm
	{ .reg .b32 tmp; mov.b64 {tmp, %r40}, %rd11; }
	mov.b32 	%r85, 22853;
	// begin inline asm
	mul.wide.u32 %rd13, %r40, %r85;
	// end inline asm
	and.b64  	%rd46, %rd11, 4294967295;
	add.s64 	%rd47, %rd13, %rd46;
	{ .reg .b32 tmp; mov.b64 {tmp, %r42}, %rd47; }
	// begin inline asm
	mul.wide.u32 %rd14, %r42, %r85;
	// end inline asm
	and.b64  	%rd48, %rd47, 4294967295;
	add.s64 	%rd49, %rd48, %rd14;
	setp.gt.u64 	%p2, %rd49, 4294944442;
	add.s64 	%rd50, %rd49, -4294944443;
	selp.b64 	%rd51, %rd50, %rd49, %p2;
	cvt.u32.u64 	%r53, %rd51;
	sub.s32 	%r86, %r61, %r53;
	setp.gt.u64 	%p3, %rd45, %rd51;
	add.s32 	%r87, %r86, -209;
	selp.b32 	%r88, %r86, %r87, %p3;
	cvt.rn.f64.u32 	%fd2, %r88;
	mul.f64 	%fd3, %fd2, 0d3FF000000D1006F5;
	cvt.rzi.u32.f64 	%r89, %fd3;
	and.b32  	%r90, %r89, 1;
	add.s32 	%r91, %r90, %r112;
	sub.s32 	%r45, -209, %r114;
	// begin inline asm
	mul.wide.u32 %rd15, %r72, %r45;
	// end inline asm
	// begin inline asm
	mad.wide.u32 %rd16, %r74, %r115, %rd15;
	// end inline asm
	{ .reg .b32 tmp; mov.b64 {tmp, %r48}, %rd16; }
	// begin inline asm
	mul.wide.u32 %rd18, %r48, %r77;
	// end inline asm
	and.b64  	%rd52, %rd16, 4294967295;
	add.s64 	%rd53, %rd18, %rd52;
	setp.gt.u64 	%p4, %rd53, 4294967086;
	add.s64 	%rd54, %rd53, -4294967087;
	selp.b64 	%rd55, %rd54, %rd53, %p4;
	cvt.u32.u64 	%r113, %rd55;
	sub.s32 	%r51, -22853, %r117;
	// begin inline asm
	mul.wide.u32 %rd19, %r78, %r51;
	// end inline asm
	// begin inline asm
	mad.wide.u32 %rd20, %r80, %r53, %rd19;
	// end inline asm
	{ .reg .b32 tmp; mov.b64 {tmp, %r54}, %rd20; }
	// begin inline asm
	mul.wide.u32 %rd22, %r54, %r85;
	// end inline asm
	and.b64  	%rd56, %rd20, 4294967295;
	add.s64 	%rd57, %rd22, %rd56;
	{ .reg .b32 tmp; mov.b64 {tmp, %r56}, %rd57; }
	// begin inline asm
	mul.wide.u32 %rd23, %r56, %r85;
	// end inline asm
	and.b64  	%rd58, %rd57, 4294967295;
	add.s64 	%rd59, %rd58, %rd23;
	setp.gt.u64 	%p5, %rd59, 4294944442;
	add.s64 	%rd60, %rd59, -4294944443;
	selp.b64 	%rd61, %rd60, %rd59, %p5;
	cvt.u32.u64 	%r116, %rd61;
	sub.s32 	%r92, %r113, %r116;
	setp.gt.u64 	%p6, %rd55, %rd61;
	add.s32 	%r93, %r92, -209;
	selp.b32 	%r94, %r92, %r93, %p6;
	cvt.rn.f64.u32 	%fd4, %r94;
	mul.f64 	%fd5, %fd4, 0d3FF000000D1006F5;
	cvt.rzi.u32.f64 	%r95, %fd5;
	and.b32  	%r96, %r95, 1;
	add.s32 	%r97, %r96, %r91;
	sub.s32 	%r59, -209, %r115;
	// begin inline asm
	mul.wide.u32 %rd24, %r72, %r59;
	// end inline asm
	// begin inline asm
	mad.wide.u32 %rd25, %r74, %r61, %rd24;
	// end inline asm
	{ .reg .b32 tmp; mov.b64 {tmp, %r62}, %rd25; }
	// begin inline asm
	mul.wide.u32 %rd27, %r62, %r77;
	// end inline asm
	and.b64  	%rd62, %rd25, 4294967295;
	add.s64 	%rd63, %rd27, %rd62;
	setp.gt.u64 	%p7, %rd63, 4294967086;
	add.s64 	%rd64, %rd63, -4294967087;
	selp.b64 	%rd65, %rd64, %rd63, %p7;
	cvt.u32.u64 	%r114, %rd65;
	sub.s32 	%r65, -22853, %r118;
	// begin inline asm
	mul.wide.u32 %rd28, %r78, %r65;
	// end inline asm
	// begin inline asm
	mad.wide.u32 %rd29, %r80, %r116, %rd28;
	// end inline asm
	{ .reg .b32 tmp; mov.b64 {tmp, %r68}, %rd29; }
	// begin inline asm
	mul.wide.u32 %rd31, %r68, %r85;
	// end inline asm
	and.b64  	%rd66, %rd29, 4294967295;
	add.s64 	%rd67, %rd31, %rd66;
	{ .reg .b32 tmp; mov.b64 {tmp, %r70}, %rd67; }
	// begin inline asm
	mul.wide.u32 %rd32, %r70, %r85;
	// end inline asm
	and.b64  	%rd68, %rd67, 4294967295;
	add.s64 	%rd69, %rd68, %rd32;
	setp.gt.u64 	%p8, %rd69, 4294944442;
	add.s64 	%rd70, %rd69, -4294944443;
	selp.b64 	%rd71, %rd70, %rd69, %p8;
	cvt.u32.u64 	%r117, %rd71;
	sub.s32 	%r98, %r114, %r117;
	setp.gt.u64 	%p9, %rd65, %rd71;
	add.s32 	%r99, %r98, -209;
	selp.b32 	%r100, %r98, %r99, %p9;
	cvt.rn.f64.u32 	%fd6, %r100;
	mul.f64 	%fd7, %fd6, 0d3FF000000D1006F5;
	cvt.rzi.u32.f64 	%r101, %fd7;
	and.b32  	%r102, %r101, 1;
	add.s32 	%r103, %r102, %r97;
	sub.s32 	%r73, -209, %r61;
	// begin inline asm
	mul.wide.u32 %rd33, %r72, %r73;
	// end inline asm
	// begin inline asm
	mad.wide.u32 %rd34, %r74, %r113, %rd33;
	// end inline asm
	{ .reg .b32 tmp; mov.b64 {tmp, %r76}, %rd34; }
	// begin inline asm
	mul.wide.u32 %rd36, %r76, %r77;
	// end inline asm
	and.b64  	%rd72, %rd34, 4294967295;
	add.s64 	%rd73, %rd36, %rd72;
	setp.gt.u64 	%p10, %rd73, 4294967086;
	add.s64 	%rd74, %rd73, -4294967087;
	selp.b64 	%rd75, %rd74, %rd73, %p10;
	cvt.u32.u64 	%r115, %rd75;
	sub.s32 	%r79, -22853, %r53;
	// begin inline asm
	mul.wide.u32 %rd37, %r78, %r79;
	// end inline asm
	// begin inline asm
	mad.wide.u32 %rd38, %r80, %r117, %rd37;
	// end inline asm
	{ .reg .b32 tmp; mov.b64 {tmp, %r82}, %rd38; }
	// begin inline asm
	mul.wide.u32 %rd40, %r82, %r85;
	// end inline asm
	and.b64  	%rd76, %rd38, 4294967295;
	add.s64 	%rd77, %rd40, %rd76;
	{ .reg .b32 tmp; mov.b64 {tmp, %r84}, %rd77; }
	// begin inline asm
	mul.wide.u32 %rd41, %r84, %r85;
	// end inline asm
	and.b64  	%rd78, %rd77, 4294967295;
	add.s64 	%rd79, %rd78, %rd41;
	setp.gt.u64 	%p11, %rd79, 4294944442;
	add.s64 	%rd80, %rd79, -4294944443;
	selp.b64 	%rd81, %rd80, %rd79, %p11;
	cvt.u32.u64 	%r118, %rd81;
	sub.s32 	%r104, %r115, %r118;
	setp.gt.u64 	%p12, %rd75, %rd81;
	add.s32 	%r105, %r104, -209;
	selp.b32 	%r106, %r104, %r105, %p12;
	cvt.rn.f64.u32 	%fd8, %r106;
	mul.f64 	%fd9, %fd8, 0d3FF000000D1006F5;
	cvt.rzi.u32.f64 	%r107, %fd9;
	and.b32  	%r108, %r107, 1;
	add.s32 	%r112, %r108, %r103;
	add.s32 	%r111, %r111, 4;
	setp.ne.s32 	%p13, %r111, 10000;
	@%p13 bra 	$L__BB5_1;
	cvta.to.global.u64 	%rd82, %rd2;
	st.global.v2.u32 	[%rd1], {%r113, %r114};
	st.global.v2.u32 	[%rd1+8], {%r115, %r116};
	st.global.v2.u32 	[%rd1+16], {%r117, %r118};
	st.global.v2.u32 	[%rd1+24], {%r8, %r9};
	st.global.f32 	[%rd1+32], %f1;
	st.global.f64 	[%rd1+40], %fd1;
	mul.wide.s32 	%rd83, %r1, 4;
	add.s64 	%rd84, %rd82, %rd83;
	ld.global.u32 	%r109, [%rd84];
	add.s32 	%r110, %r109, %r112;
	st.global.u32 	[%rd84], %r110;
	ret;

}
	// .globl	_Z23generate_uniform_kernelP19curandStateMRG32k3aPj
.visible .entry _Z23generate_uniform_kernelP19curandStateMRG32k3aPj(
	.param .u64 .ptr .align 1 _Z23generate_uniform_kernelP19curandStateMRG32k3aPj_param_0,
	.param .u64 .ptr .align 1 _Z23generate_uniform_kernelP19curandStateMRG32k3aPj_param_1
)
{
	.reg .pred 	%p<18>;
	.reg .b32 	%r<115>;
	.reg .b32 	%f<2>;
	.reg .b64 	%rd<85>;
	.reg .b64 	%fd<10>;

	ld.param.u64 	%rd3, [_Z23generate_uniform_kernelP19curandStateMRG32k3aPj_param_0];
	ld.param.u64 	%rd2, [_Z23generate_uniform_kernelP19curandStateMRG32k3aPj_param_1];
	cvta.to.global.u64 	%rd4, %rd3;
	mov.u32 	%r27, %tid.x;
	mov.u32 	%r28, %ctaid.x;
	shl.b32 	%r29, %r28, 6;
	add.s32 	%r1, %r29, %r27;
	mul.wide.s32 	%rd5, %r1, 48;
	add.s64 	%rd1, %rd4, %rd5;
	ld.global.v2.u32 	{%r109, %r110}, [%rd1];
	ld.global.v2.u32 	{%r111, %r112}, [%rd1+8];
	ld.global.v2.u32 	{%r113, %r114}, [%rd1+16];
	ld.global.v2.u32 	{%r8, %r9}, [%rd1+24];
	ld.global.f32 	%f1, [%rd1+32];
	ld.global.f64 	%fd1, [%rd1+40];
	mov.b32 	%r107, 0;
	mov.u32 	%r108, %r107;
$L__BB6_1:
	sub.s32 	%r31, -209, %r109;
	mov.b32 	%r72, 810728;
	// begin inline asm
	mul.wide.u32 %rd6, %r72, %r31;
	// end inline asm
	mov.b32 	%r74, 1403580;
	// begin inline asm
	mad.wide.u32 %rd7, %r74, %r110, %rd6;
	// end inline asm
	{ .reg .b32 tmp; mov.b64 {tmp, %r34}, %rd7; }
	mov.b32 	%r77, 209;
	// begin inline asm
	mul.wide.u32 %rd9, %r34, %r77;
	// end inline asm
	and.b64  	%rd42, %rd7, 4294967295;
	add.s64 	%rd43, %rd9, %rd42;
	setp.gt.u64 	%p1, %rd43, 4294967086;
	add.s64 	%rd44, %rd43, -4294967087;
	selp.b64 	%rd45, %rd44, %rd43, %p1;
	cvt.u32.u64 	%r61, %rd45;
	sub.s32 	%r37, -22853, %r112;
	mov.b32 	%r78, 1370589;
	// begin inline asm
	mul.wide.u32 %rd10, %r78, %r37;
	// end inline asm
	mov.b32 	%r80, 527612;
	// begin inline asm
	mad.wide.u32 %rd11, %r80, %r114, %rd10;
	// end inline asm
	{ .reg .b32 tmp; mov.b64 {tmp, %r40}, %rd11; }
	mov.b32 	%r85, 22853;
	// begin inline asm
	mul.wide.u32 %rd13, %r40, %r85;
	// end inline asm
	and.b64  	%rd46, %rd11, 4294967295;
	add.s64 	%rd47, %rd13, %rd46;
	{ .reg .b32 tmp; mov.b64 {tmp, %r42}, %rd47; }
	// begin inline asm
	mul.wide.u32 %rd14, %r42, %r85;
	// end inline asm
	and.b64  	%rd48, %rd47, 4294967295;
	add.s64 	%rd49, %rd48, %rd14;
	setp.gt.u64 	%p2, %rd49, 4294944442;
	add.s64 	%rd50, %rd49, -4294944443;
	selp.b64 	%rd51, %rd50, %rd49, %p2;
	cvt.u32.u64 	%r53, %rd51;
	sub.s32 	%r86, %r61, %r53;
	setp.gt.u64 	%p3, %rd45, %rd51;
	add.s32 	%r87, %r86, -209;
	selp.b32 	%r88, %r86, %r87, %p3;
	cvt.rn.f64.u32 	%fd2, %r88;
	mul.f64 	%fd3, %fd2, 0d3DF000000D10000B;
	setp.gt.f64 	%p4, %fd3, 0d3FE0000000000000;
	selp.u32 	%r89, 1, 0, %p4;
	add.s32 	%r90, %r108, %r89;
	sub.s32 	%r45, -209, %r110;
	// begin inline asm
	mul.wide.u32 %rd15, %r72, %r45;
	// end inline asm
	// begin inline asm
	mad.wide.u32 %rd16, %r74, %r111, %rd15;
	// end inline asm
	{ .reg .b32 tmp; mov.b64 {tmp, %r48}, %rd16; }
	// begin inline asm
	mul.wide.u32 %rd18, %r48, %r77;
	// end inline asm
	and.b64  	%rd52, %rd16, 4294967295;
	add.s64 	%rd53, %rd18, %rd52;
	setp.gt.u64 	%p5, %rd53, 4294967086;
	add.s64 	%rd54, %rd53, -4294967087;
	selp.b64 	%rd55, %rd54, %rd53, %p5;
	cvt.u32.u64 	%r109, %rd55;
	sub.s32 	%r51, -22853, %r113;
	// begin inline asm
	mul.wide.u32 %rd19, %r78, %r51;
	// end inline asm
	// begin inline asm
	mad.wide.u32 %rd20, %r80, %r53, %rd19;
	// end inline asm
	{ .reg .b32 tmp; mov.b64 {tmp, %r54}, %rd20; }
	// begin inline asm
	mul.wide.u32 %rd22, %r54, %r85;
	// end inline asm
	and.b64  	%rd56, %rd20, 4294967295;
	add.s64 	%rd57, %rd22, %rd56;
	{ .reg .b32 tmp; mov.b64 {tmp, %r56}, %rd57; }
	// begin inline asm
	mul.wide.u32 %rd23, %r56, %r85;
	// end inline asm
	and.b64  	%rd58, %rd57, 4294967295;
	add.s64 	%rd59, %rd58, %rd23;
	setp.gt.u64 	%p6, %rd59, 4294944442;
	add.s64 	%rd60, %rd59, -4294944443;
	selp.b64 	%rd61, %rd60, %rd59, %p6;
	cvt.u32.u64 	%r112, %rd61;
	sub.s32 	%r91, %r109, %r112;
	setp.gt.u64 	%p7, %rd55, %rd61;
	add.s32 	%r92, %r91, -209;
	selp.b32 	%r93, %r91, %r92, %p7;
	cvt.rn.f64.u32 	%fd4, %r93;
	mul.f64 	%fd5, %fd4, 0d3DF000000D10000B;
	setp.gt.f64 	%p8, %fd5, 0d3FE0000000000000;
	selp.u32 	%r94, 1, 0, %p8;
	add.s32 	%r95, %r90, %r94;
	sub.s32 	%r59, -209, %r111;
	// begin inline asm
	mul.wide.u32 %rd24, %r72, %r59;
	// end inline asm
	// begin inline asm
	mad.wide.u32 %rd25, %r74, %r61, %rd24;
	// end inline asm
	{ .reg .b32 tmp; mov.b64 {tmp, %r62}, %rd25; }
	// begin inline asm
	mul.wide.u32 %rd27, %r62, %r77;
	// end inline asm
	and.b64  	%rd62, %rd25, 4294967295;
	add.s64 	%rd63, %rd27, %rd62;
	setp.gt.u64 	%p9, %rd63, 4294967086;
	add.s64 	%rd64, %rd63, -4294967087;
	selp.b64 	%rd65, %rd64, %rd63, %p9;
	cvt.u32.u64 	%r110, %rd65;
	sub.s32 	%r65, -22853, %r114;
	// begin inline asm
	mul.wide.u32 %rd28, %r78, %r65;
	// end inline asm
	// begin inline asm
	mad.wide.u32 %rd29, %r80, %r112, %rd28;
	// end inline asm
	{ .reg .b32 tmp; mov.b64 {tmp, %r68}, %rd29; }
	// begin inline asm
	mul.wide.u32 %rd31, %r68, %r85;
	// end inline asm
	and.b64  	%rd66, %rd29, 4294967295;
	add.s64 	%rd67, %rd31, %rd66;
	{ .reg .b32 tmp; mov.b64 {tmp, %r70}, %rd67; }
	// begin inline asm
	mul.wide.u32 %rd32, %r70, %r85;
	// end inline asm
	and.b64  	%rd68, %rd67, 4294967295;
	add.s64 	%rd69, %rd68, %rd32;
	setp.gt.u64 	%p10, %rd69, 4294944442;
	add.s64 	%rd70, %rd69, -4294944443;
	selp.b64 	%rd71, %rd70, %rd69, %p10;
	cvt.u32.u64 	%r113, %rd71;
	sub.s32 	%r96, %r110, %r113;
	setp.gt.u64 	%p11, %rd65, %rd71;
	add.s32 	%r97, %r96, -209;
	selp.b32 	%r98, %r96, %r97, %p11;
	cvt.rn.f64.u32 	%fd6, %r98;
	mul.f64 	%fd7, %fd6, 0d3DF000000D10000B;
	setp.gt.f64 	%p12, %fd7, 0d3FE0000000000000;
	selp.u32 	%r99, 1, 0, %p12;
	add.s32 	%r100, %r95, %r99;
	sub.s32 	%r73, -209, %r61;
	// begin inline asm
	mul.wide.u32 %rd33, %r72, %r73;
	// end inline asm
	// begin inline asm
	mad.wide.u32 %rd34, %r74, %r109, %rd33;
	// end inline asm
	{ .reg .b32 tmp; mov.b64 {tmp, %r76}, %rd34; }
	// begin inline asm
	mul.wide.u32 %rd36, %r76, %r77;
	// end inline asm
	and.b64  	%rd72, %rd34, 4294967295;
	add.s64 	%rd73, %rd36, %rd72;
	setp.gt.u64 	%p13, %rd73, 4294967086;
	add.s64 	%rd74, %rd73, -4294967087;
	selp.b64 	%rd75, %rd74, %rd73, %p13;
	cvt.u32.u64 	%r111, %rd75;
	sub.s32 	%r79, -22853, %r53;
	// begin inline asm
	mul.wide.u32 %rd37, %r78, %r79;
	// end inline asm
	// begin inline asm
	mad.wide.u32 %rd38, %r80, %r113, %rd37;
	// end inline asm
	{ .reg .b32 tmp; mov.b64 {tmp, %r82}, %rd38; }
	// begin inline asm
	mul.wide.u32 %rd40, %r82, %r85;
	// end inline asm
	and.b64  	%rd76, %rd38, 4294967295;
	add.s64 	%rd77, %rd40, %rd76;
	{ .reg .b32 tmp; mov.b64 {tmp, %r84}, %rd77; }
	// begin inline asm
	mul.wide.u32 %rd41, %r84, %r85;
	// end inline asm
	and.b64  	%rd78, %rd77, 4294967295;
	add.s64 	%rd79, %rd78, %rd41;
	setp.gt.u64 	%p14, %rd79, 4294944442;
	add.s64 	%rd80, %rd79, -4294944443;
	selp.b64 	%rd81, %rd80, %rd79, %p14;
	cvt.u32.u64 	%r114, %rd81;
	sub.s32 	%r101, %r111, %r114;
	setp.gt.u64 	%p15, %rd75, %rd81;
	add.s32 	%r102, %r101, -209;
	selp.b32 	%r103, %r101, %r102, %p15;
	cvt.rn.f64.u32 	%fd8, %r103;
	mul.f64 	%fd9, %fd8, 0d3DF000000D10000B;
	setp.gt.f64 	%p16, %fd9, 0d3FE0000000000000;
	selp.u32 	%r104, 1, 0, %p16;
	add.s32 	%r108, %r100, %r104;
	add.s32 	%r107, %r107, 4;
	setp.ne.s32 	%p17, %r107, 10000;
	@%p17 bra 	$L__BB6_1;
	cvta.to.global.u64 	%rd82, %rd2;
	st.global.v2.u32 	[%rd1], {%r109, %r110};
	st.global.v2.u32 	[%rd1+8], {%r111, %r112};
	st.global.v2.u32 	[%rd1+16], {%r113, %r114};
	st.global.v2.u32 	[%rd1+24], {%r8, %r9};
	st.global.f32 	[%rd1+32], %f1;
	st.global.f64 	[%rd1+40], %fd1;
	mul.wide.s32 	%rd83, %r1, 4;
	add.s64 	%rd84, %rd82, %rd83;
	ld.global.u32 	%r105, [%rd84];
	add.s32 	%r106, %r105, %r108;
	st.global.u32 	[%rd84], %r106;
	ret;

}
	// .globl	_Z22generate_normal_kernelP19curandStateMRG32k3aPj
.visible .entry _Z22generate_normal_kernelP19curandStateMRG32k3aPj(
	.param .u64 .ptr .align 1 _Z22generate_normal_kernelP19curandStateMRG32k3aPj_param_0,
	.param .u64 .ptr .align 1 _Z22generate_normal_kernelP19curandStateMRG32k3aPj_param_1
)
{
	.reg .pred 	%p<18>;
	.reg .b32 	%r<120>;
	.reg .b32 	%f<2>;
	.reg .b64 	%rd<54>;
	.reg .b64 	%fd<94>;

	ld.param.u64 	%rd1, [_Z22generate_normal_kernelP19curandStateMRG32k3aPj_param_0];
	cvta.to.global.u64 	%rd3, %rd1;
	mov.u32 	%r35, %tid.x;
	mov.u32 	%r36, %ctaid.x;
	shl.b32 	%r37, %r36, 6;
	add.s32 	%r1, %r37, %r35;
	mul.wide.s32 	%rd4, %r1, 48;
	add.s64 	%rd5, %rd3, %rd4;
	ld.global.v2.u32 	{%r114, %r110}, [%rd5];
	ld.global.v2.u32 	{%r111, %r115}, [%rd5+8];
	ld.global.v2.u32 	{%r112, %r113}, [%rd5+16];
	ld.global.v2.u32 	{%r8, %r9}, [%rd5+24];
	ld.global.f32 	%f1, [%rd5+32];
	ld.global.f64 	%fd1, [%rd5+40];
	mov.b32 	%r38, 1127219200;
	mov.b32 	%r39, -2147483648;
	mov.b64 	%fd2, {%r39, %r38};
	mov.b32 	%r108, 0;
	mov.u32 	%r109, %r108;
$L__BB7_1:
	mov.u32 	%r17, %r113;
	mov.u32 	%r14, %r111;
	sub.s32 	%r41, -209, %r114;
	mov.b32 	%r54, 810728;
	// begin inline asm
	mul.wide.u32 %rd6, %r54, %r41;
	// end inline asm
	mov.b32 	%r56, 1403580;
	// begin inline asm
	mad.wide.u32 %rd7, %r56, %r110, %rd6;
	// end inline asm
	{ .reg .b32 tmp; mov.b64 {tmp, %r44}, %rd7; }
	mov.b32 	%r59, 209;
	// begin inline asm
	mul.wide.u32 %rd9, %r44, %r59;
	// end inline asm
	and.b64  	%rd24, %rd7, 4294967295;
	add.s64 	%rd25, %rd9, %rd24;
	setp.gt.u64 	%p1, %rd25, 4294967086;
	add.s64 	%rd26, %rd25, -4294967087;
	selp.b64 	%rd27, %rd26, %rd25, %p1;
	cvt.u32.u64 	%r18, %rd27;
	sub.s32 	%r47, -22853, %r115;
	mov.b32 	%r60, 1370589;
	// begin inline asm
	mul.wide.u32 %rd10, %r60, %r47;
	// end inline asm
	mov.b32 	%r62, 527612;
	// begin inline asm
	mad.wide.u32 %rd11, %r62, %r17, %rd10;
	// end inline asm
	{ .reg .b32 tmp; mov.b64 {tmp, %r50}, %rd11; }
	mov.b32 	%r67, 22853;
	// begin inline asm
	mul.wide.u32 %rd13, %r50, %r67;
	// end inline asm
	and.b64  	%rd28, %rd11, 4294967295;
	add.s64 	%rd29, %rd13, %rd28;
	{ .reg .b32 tmp; mov.b64 {tmp, %r52}, %rd29; }
	// begin inline asm
	mul.wide.u32 %rd14, %r52, %r67;
	// end inline asm
	and.b64  	%rd30, %rd29, 4294967295;
	add.s64 	%rd31, %rd30, %rd14;
	setp.gt.u64 	%p2, %rd31, 4294944442;
	add.s64 	%rd32, %rd31, -4294944443;
	selp.b64 	%rd33, %rd32, %rd31, %p2;
	cvt.u32.u64 	%r63, %rd33;
	sub.s32 	%r69, %r18, %r63;
	setp.gt.u64 	%p3, %rd27, %rd33;
	add.s32 	%r70, %r69, -209;
	selp.b32 	%r71, %r69, %r70, %p3;
	cvt.rn.f64.u32 	%fd21, %r71;
	mul.f64 	%fd89, %fd21, 0d3DF000000D10000B;
	sub.s32 	%r55, -209, %r110;
	// begin inline asm
	mul.wide.u32 %rd15, %r54, %r55;
	// end inline asm
	// begin inline asm
	mad.wide.u32 %rd16, %r56, %r14, %rd15;
	// end inline asm
	{ .reg .b32 tmp; mov.b64 {tmp, %r58}, %rd16; }
	// begin inline asm
	mul.wide.u32 %rd18, %r58, %r59;
	// end inline asm
	and.b64  	%rd34, %rd16, 4294967295;
	add.s64 	%rd35, %rd18, %rd34;
	setp.gt.u64 	%p4, %rd35, 4294967086;
	add.s64 	%rd36, %rd35, -4294967087;
	selp.b64 	%rd37, %rd36, %rd35, %p4;
	cvt.u32.u64 	%r111, %rd37;
	sub.s32 	%r61, -22853, %r112;
	// begin inline asm
	mul.wide.u32 %rd19, %r60, %r61;
	// end inline asm
	// begin inline asm
	mad.wide.u32 %rd20, %r62, %r63, %rd19;
	// end inline asm
	{ .reg .b32 tmp; mov.b64 {tmp, %r64}, %rd20; }
	// begin inline asm
	mul.wide.u32 %rd22, %r64, %r67;
	// end inline asm
	and.b64  	%rd38, %rd20, 4294967295;
	add.s64 	%rd39, %rd22, %rd38;
	{ .reg .b32 tmp; mov.b64 {tmp, %r66}, %rd39; }
	// begin inline asm
	mul.wide.u32 %rd23, %r66, %r67;
	// end inline asm
	and.b64  	%rd40, %rd39, 4294967295;
	add.s64 	%rd41, %rd40, %rd23;
	setp.gt.u64 	%p5, %rd41, 4294944442;
	add.s64 	%rd42, %rd41, -4294944443;
	selp.b64 	%rd43, %rd42, %rd41, %p5;
	cvt.u32.u64 	%r113, %rd43;
	sub.s32 	%r72, %r111, %r113;
	setp.gt.u64 	%p6, %rd37, %rd43;
	add.s32 	%r73, %r72, -209;
	selp.b32 	%r74, %r72, %r73, %p6;
	cvt.rn.f64.u32 	%fd22, %r74;
	mul.f64 	%fd4, %fd22, 0d3DF000000D10000B;
	{
	.reg .b32 %temp; 
	mov.b64 	{%temp, %r116}, %fd89;
	}
	{
	.reg .b32 %temp; 
	mov.b64 	{%r117, %temp}, %fd89;
	}
	setp.gt.s32 	%p7, %r116, 1048575;
	mov.b32 	%r118, -1023;
	@%p7 bra 	$L__BB7_3;
	mul.f64 	%fd89, %fd89, 0d4350000000000000;
	{
	.reg .b32 %temp; 
	mov.b64 	{%temp, %r116}, %fd89;
	}
	{
	.reg .b32 %temp; 
	mov.b64 	{%r117, %temp}, %fd89;
	}
	mov.b32 	%r118, -1077;
$L__BB7_3:
	add.s32 	%r76, %r116, -1;
	setp.gt.u32 	%p8, %r76, 2146435070;
	@%p8 bra 	$L__BB7_7;
	shr.u32 	%r79, %r116, 20;
	add.s32 	%r119, %r118, %r79;
	and.b32  	%r80, %r116, 1048575;
	or.b32  	%r81, %r80, 1072693248;
	mov.b64 	%fd90, {%r117, %r81};
	setp.lt.u32 	%p10, %r81, 1073127583;
	@%p10 bra 	$L__BB7_6;
	{
	.reg .b32 %temp; 
	mov.b64 	{%r82, %temp}, %fd90;
	}
	{
	.reg .b32 %temp; 
	mov.b64 	{%temp, %r83}, %fd90;
	}
	add.s32 	%r84, %r83, -1048576;
	mov.b64 	%fd90, {%r82, %r84};
	add.s32 	%r119, %r119, 1;
$L__BB7_6:
	add.f64 	%fd24, %fd90, 0dBFF0000000000000;
	add.f64 	%fd25, %fd90, 0d3FF0000000000000;
	rcp.approx.ftz.f64 	%fd26, %fd25;
	neg.f64 	%fd27, %fd25;
	fma.rn.f64 	%fd28, %fd27, %fd26, 0d3FF0000000000000;
	fma.rn.f64 	%fd29, %fd28, %fd28, %fd28;
	fma.rn.f64 	%fd30, %fd29, %fd26, %fd26;
	mul.f64 	%fd31, %fd24, %fd30;
	fma.rn.f64 	%fd32, %fd24, %fd30, %fd31;
	mul.f64 	%fd33, %fd32, %fd32;
	fma.rn.f64 	%fd34, %fd33, 0d3EB1380B3AE80F1E, 0d3ED0EE258B7A8B04;
	fma.rn.f64 	%fd35, %fd34, %fd33, 0d3EF3B2669F02676F;
	fma.rn.f64 	%fd36, %fd35, %fd33, 0d3F1745CBA9AB0956;
	fma.rn.f64 	%fd37, %fd36, %fd33, 0d3F3C71C72D1B5154;
	fma.rn.f64 	%fd38, %fd37, %fd33, 0d3F624924923BE72D;
	fma.rn.f64 	%fd39, %fd38, %fd33, 0d3F8999999999A3C4;
	fma.rn.f64 	%fd40, %fd39, %fd33, 0d3FB5555555555554;
	sub.f64 	%fd41, %fd24, %fd32;
	add.f64 	%fd42, %fd41, %fd41;
	neg.f64 	%fd43, %fd32;
	fma.rn.f64 	%fd44, %fd43, %fd24, %fd42;
	mul.f64 	%fd45, %fd30, %fd44;
	mul.f64 	%fd46, %fd33, %fd40;
	fma.rn.f64 	%fd47, %fd46, %fd32, %fd45;
	xor.b32  	%r85, %r119, -2147483648;
	mov.b32 	%r86, 1127219200;
	mov.b64 	%fd48, {%r85, %r86};
	sub.f64 	%fd49, %fd48, %fd2;
	fma.rn.f64 	%fd50, %fd49, 0d3FE62E42FEFA39EF, %fd32;
	fma.rn.f64 	%fd51, %fd49, 0dBFE62E42FEFA39EF, %fd50;
	sub.f64 	%fd52, %fd51, %fd32;
	sub.f64 	%fd53, %fd47, %fd52;
	fma.rn.f64 	%fd54, %fd49, 0d3C7ABC9E3B39803F, %fd53;
	add.f64 	%fd91, %fd50, %fd54;
	bra.uni 	$L__BB7_8;
$L__BB7_7:
	fma.rn.f64 	%fd23, %fd89, 0d7FF0000000000000, 0d7FF0000000000000;
	{
	.reg .b32 %temp; 
	mov.b64 	{%temp, %r77}, %fd89;
	}
	and.b32  	%r78, %r77, 2147483647;
	setp.eq.s32 	%p9, %r78, 0;
	selp.f64 	%fd91, 0dFFF0000000000000, %fd23, %p9;
$L__BB7_8:
	add.f64 	%fd55, %fd4, %fd4;
	mul.f64 	%fd13, %fd91, 0dC000000000000000;
	{
	.reg .b32 %temp; 
	mov.b64 	{%temp, %r87}, %fd55;
	}
	shl.b32 	%r88, %r87, 1;
	setp.gt.u32 	%p11, %r88, -2038431744;
	mov.f64 	%fd56, 0d0000000000000000;
	mul.rn.f64 	%fd57, %fd55, %fd56;
	selp.f64 	%fd14, %fd57, %fd55, %p11;
	{
	.reg .b32 %temp; 
	mov.b64 	{%r89, %temp}, %fd14;
	}
	{
	.reg .b32 %temp; 
	mov.b64 	{%temp, %r90}, %fd14;
	}
	add.s32 	%r91, %r90, 1048576;
	mov.b64 	%fd58, {%r89, %r91};
	cvt.rni.f64.f64 	%fd59, %fd58;
	cvt.rzi.s64.f64 	%rd44, %fd59;
	cvt.u32.u64 	%r92, %rd44;
	fma.rn.f64 	%fd60, %fd59, 0dBFE0000000000000, %fd14;
	mul.f64 	%fd61, %fd60, 0d3CA1A62633145C07;
	fma.rn.f64 	%fd62, %fd60, 0d400921FB54442D18, %fd61;
	mul.rn.f64 	%fd63, %fd62, %fd62;
	fma.rn.f64 	%fd64, %fd63, 0dBDA8FF8320FD8164, 0d3E21EEA7C1EF8528;
	fma.rn.f64 	%fd65, %fd64, %fd63, 0dBE927E4F8E06E6D9;
	fma.rn.f64 	%fd66, %fd65, %fd63, 0d3EFA01A019DDBCE9;
	fma.rn.f64 	%fd67, %fd66, %fd63, 0dBF56C16C16C15D47;
	fma.rn.f64 	%fd68, %fd67, %fd63, 0d3FA5555555555551;
	fma.rn.f64 	%fd69, %fd68, %fd63, 0dBFE0000000000000;
	fma.rn.f64 	%fd70, %fd69, %fd63, 0d3FF0000000000000;
	fma.rn.f64 	%fd71, %fd63, 0d3DE5DB65F9785EBA, 0dBE5AE5F12CB0D246;
	fma.rn.f64 	%fd72, %fd71, %fd63, 0d3EC71DE369ACE392;
	fma.rn.f64 	%fd73, %fd72, %fd63, 0dBF2A01A019DB62A1;
	fma.rn.f64 	%fd74, %fd73, %fd63, 0d3F81111111110818;
	fma.rn.f64 	%fd75, %fd74, %fd63, 0dBFC5555555555554;
	fma.rn.f64 	%fd76, %fd75, %fd63, 0d0000000000000000;
	fma.rn.f64 	%fd77, %fd76, %fd62, %fd62;
	and.b64  	%rd45, %rd44, 1;
	setp.eq.b64 	%p12, %rd45, 1;
	{
	.reg .b32 %temp; 
	mov.b64 	{%temp, %r93}, %fd77;
	}
	{
	.reg .b32 %temp; 
	mov.b64 	{%r94, %temp}, %fd77;
	}
	xor.b32  	%r95, %r93, -2147483648;
	mov.b64 	%fd78, {%r94, %r95};
	selp.f64 	%fd92, %fd70, %fd77, %p12;
	selp.f64 	%fd93, %fd78, %fd70, %p12;
	and.b32  	%r96, %r92, 2;
	setp.eq.s32 	%p13, %r96, 0;
	@%p13 bra 	$L__BB7_10;
	{
	.reg .b32 %temp; 
	mov.b64 	{%temp, %r97}, %fd92;
	}
	{
	.reg .b32 %temp; 
	mov.b64 	{%r98, %temp}, %fd92;
	}
	xor.b32  	%r99, %r97, -2147483648;
	mov.b64 	%fd92, {%r98, %r99};
	{
	.reg .b32 %temp; 
	mov.b64 	{%temp, %r100}, %fd93;
	}
	{
	.reg .b32 %temp; 
	mov.b64 	{%r101, %temp}, %fd93;
	}
	xor.b32  	%r102, %r100, -2147483648;
	mov.b64 	%fd93, {%r101, %r102};
$L__BB7_10:
	sqrt.rn.f64 	%fd79, %fd13;
	mov.f64 	%fd80, 0d0000000000000000;
	add.rn.f64 	%fd81, %fd93, %fd80;
	cvt.rzi.f64.f64 	%fd82, %fd14;
	setp.eq.f64 	%p14, %fd14, %fd82;
	mul.rn.f64 	%fd83, %fd14, %fd80;
	selp.f64 	%fd84, %fd83, %fd92, %p14;
	mul.f64 	%fd85, %fd79, %fd84;
	mul.f64 	%fd86, %fd79, %fd81;
	abs.f64 	%fd87, %fd85;
	setp.lt.f64 	%p15, %fd87, 0d3FF0000000000000;
	selp.u32 	%r103, 1, 0, %p15;
	add.s32 	%r104, %r109, %r103;
	abs.f64 	%fd88, %fd86;
	setp.lt.f64 	%p16, %fd88, 0d3FF0000000000000;
	selp.u32 	%r105, 1, 0, %p16;
	add.s32 	%r109, %r104, %r105;
	add.s32 	%r108, %r108, 1;
	setp.ne.s32 	%p17, %r108, 5000;
	mov.u32 	%r110, %r18;
	mov.u32 	%r112, %r63;
	mov.u32 	%r114, %r14;
	mov.u32 	%r115, %r17;
	@%p17 bra 	$L__BB7_1;
	ld.param.u64 	%rd53, [_Z22generate_normal_kernelP19curandStateMRG32k3aPj_param_1];
	ld.param.u64 	%rd52, [_Z22generate_normal_kernelP19curandStateMRG32k3aPj_param_0];
	cvta.to.global.u64 	%rd46, %rd53;
	cvta.to.global.u64 	%rd47, %rd52;
	mul.wide.s32 	%rd48, %r1, 48;
	add.s64 	%rd49, %rd47, %rd48;
	st.global.v2.u32 	[%rd49], {%r14, %r18};
	st.global.v2.u32 	[%rd49+8], {%r111, %r17};
	st.global.v2.u32 	[%rd49+16], {%r63, %r113};
	st.global.v2.u32 	[%rd49+24], {%r8, %r9};
	st.global.f32 	[%rd49+32], %f1;
	st.global.f64 	[%rd49+40], %fd1;
	mul.wide.s32 	%rd50, %r1, 4;
	add.s64 	%rd51, %rd46, %rd50;
	ld.global.u32 	%r106, [%rd51];
	add.s32 	%r107, %r106, %r109;
	st.global.u32 	[%rd51], %r107;
	ret;

}


// ===== COMPILED SASS (sm_100) =====

	.target	sm_100

	.elftype	@"ET_EXEC"


//--------------------- .note.nv.tkinfo           --------------------------
	.section	.note.nv.tkinfo,"",@"SHT_NOTE"
	.sectionflags	@"SHF_NOTE_NV_TKINFO"
	.tkinfo
        /*0018*/ 	.word	0x00000002
        /*0030*/ 	.string	""
        /*0030*/ 	.string	"ptxas"
        /*0030*/ 	.string	"Cuda compilation tools, release 13.0, V13.0.88"
        /*0030*/ 	.string	"Build cuda_13.0.r13.0/compiler.36424714_0"
        /*0030*/ 	.string	"-arch sm_100 -m 64 "



//--------------------- .note.nv.cuinfo           --------------------------
	.section	.note.nv.cuinfo,"",@"SHT_NOTE"
	.sectionflags	@"SHF_NOTE_NV_CUINFO"
        /*0018*/ 	.short	0x0002
        /*001a*/ 	.short	0x0064
        /*001c*/ 	.short	0x0082
	.zero		2


//--------------------- .nv.info                  --------------------------
	.section	.nv.info,"",@"SHT_CUDA_INFO"
	.align	4


	//----- nvinfo : EIATTR_REGCOUNT
	.align		4
        /*0000*/ 	.byte	0x04, 0x2f
        /*0002*/ 	.short	(.L_10 - .L_9)
	.align		4
.L_9:
        /*0004*/ 	.word	index@(_Z12setup_kernelP17curandStateXORWOW)
        /*0008*/ 	.word	0x00000020


	//----- nvinfo : EIATTR_FRAME_SIZE
	.align		4
.L_10:
        /*000c*/ 	.byte	0x04, 0x11
        /*000e*/ 	.short	(.L_12 - .L_11)
	.align		4
.L_11:
        /*0010*/ 	.word	index@(_Z12setup_kernelP17curandStateXORWOW)
        /*0014*/ 	.word	0x00000000


	//----- nvinfo : EIATTR_REGCOUNT
	.align		4
.L_12:
        /*0018*/ 	.byte	0x04, 0x2f
        /*001a*/ 	.short	(.L_14 - .L_13)
	.align		4
.L_13:
        /*001c*/ 	.word	index@(_Z12setup_kernelP19curandStateMRG32k3a)
        /*0020*/ 	.word	0x0000004c


	//----- nvinfo : EIATTR_FRAME_SIZE
	.align		4
.L_14:
        /*0024*/ 	.byte	0x04, 0x11
        /*0026*/ 	.short	(.L_16 - .L_15)
	.align		4
.L_15:
        /*0028*/ 	.word	index@($__internal_2_$__cuda_sm20_div_rn_f64_full)
        /*002c*/ 	.word	0x00000000


	//----- nvinfo : EIATTR_FRAME_SIZE
	.align		4
.L_16:
        /*0030*/ 	.byte	0x04, 0x11
        /*0032*/ 	.short	(.L_18 - .L_17)
	.align		4
.L_17:
        /*0034*/ 	.word	index@(_Z12setup_kernelP19curandStateMRG32k3a)
        /*0038*/ 	.word	0x00000000


	//----- nvinfo : EIATTR_REGCOUNT
	.align		4
.L_18:
        /*003c*/ 	.byte	0x04, 0x2f
        /*003e*/ 	.short	(.L_20 - .L_19)
	.align		4
.L_19:
        /*0040*/ 	.word	index@(_Z15generate_kernelP17curandStateXORWOWPj)
        /*0044*/ 	.word	0x00000020


	//----- nvinfo : EIATTR_FRAME_SIZE
	.align		4
.L_20:
        /*0048*/ 	.byte	0x04, 0x11
        /*004a*/ 	.short	(.L_22 - .L_21)
	.align		4
.L_21:
        /*004c*/ 	.word	index@(_Z15generate_kernelP17curandStateXORWOWPj)
        /*0050*/ 	.word	0x00000000


	//----- nvinfo : EIATTR_REGCOUNT
	.align		4
.L_22:
        /*0054*/ 	.byte	0x04, 0x2f
        /*0056*/ 	.short	(.L_24 - .L_23)
	.align		4
.L_23:
        /*0058*/ 	.word	index@(_Z23generate_uniform_kernelP17curandStateXORWOWPj)
        /*005c*/ 	.word	0x0000001b


	//----- nvinfo : EIATTR_FRAME_SIZE
	.align		4
.L_24:
        /*0060*/ 	.byte	0x04, 0x11
        /*0062*/ 	.short	(.L_26 - .L_25)
	.align		4
.L_25:
        /*0064*/ 	.word	index@(_Z23generate_uniform_kernelP17curandStateXORWOWPj)
        /*0068*/ 	.word	0x00000000


	//----- nvinfo : EIATTR_REGCOUNT
	.align		4
.L_26:
        /*006c*/ 	.byte	0x04, 0x2f
        /*006e*/ 	.short	(.L_28 - .L_27)
	.align		4
.L_27:
        /*0070*/ 	.word	index@(_Z22generate_normal_kernelP17curandStateXORWOWPj)
        /*0074*/ 	.word	0x0000001e


	//----- nvinfo : EIATTR_FRAME_SIZE
	.align		4
.L_28:
        /*0078*/ 	.byte	0x04, 0x11
        /*007a*/ 	.short	(.L_30 - .L_29)
	.align		4
.L_29:
        /*007c*/ 	.word	index@($__internal_1_$__cuda_sm20_sqrt_rn_f32_slowpath)
        /*0080*/ 	.word	0x00000000


	//----- nvinfo : EIATTR_FRAME_SIZE
	.align		4
.L_30:
        /*0084*/ 	.byte	0x04, 0x11
        /*0086*/ 	.short	(.L_32 - .L_31)
	.align		4
.L_31:
        /*0088*/ 	.word	index@(_Z22generate_normal_kernelP17curandStateXORWOWPj)
        /*008c*/ 	.word	0x00000000


	//----- nvinfo : EIATTR_REGCOUNT
	.align		4
.L_32:
        /*0090*/ 	.byte	0x04, 0x2f
        /*0092*/ 	.short	(.L_34 - .L_33)
	.align		4
.L_33:
        /*0094*/ 	.word	index@(_Z15generate_kernelP19curandStateMRG32k3aPj)
        /*0098*/ 	.word	0x0000001e


	//----- nvinfo : EIATTR_FRAME_SIZE
	.align		4
.L_34:
        /*009c*/ 	.byte	0x04, 0x11
        /*009e*/ 	.short	(.L_36 - .L_35)
	.align		4
.L_35:
        /*00a0*/ 	.word	index@(_Z15generate_kernelP19curandStateMRG32k3aPj)
        /*00a4*/ 	.word	0x00000000


	//----- nvinfo : EIATTR_REGCOUNT
	.align		4
.L_36:
        /*00a8*/ 	.byte	0x04, 0x2f
        /*00aa*/ 	.short	(.L_38 - .L_37)
	.align		4
.L_37:
        /*00ac*/ 	.word	index@(_Z23generate_uniform_kernelP19curandStateMRG32k3aPj)
        /*00b0*/ 	.word	0x0000001e


	//----- nvinfo : EIATTR_FRAME_SIZE
	.align		4
.L_38:
        /*00b4*/ 	.byte	0x04, 0x11
        /*00b6*/ 	.short	(.L_40 - .L_39)
	.align		4
.L_39:
        /*00b8*/ 	.word	index@(_Z23generate_uniform_kernelP19curandStateMRG32k3aPj)
        /*00bc*/ 	.word	0x00000000


	//----- nvinfo : EIATTR_REGCOUNT
	.align		4
.L_40:
        /*00c0*/ 	.byte	0x04, 0x2f
        /*00c2*/ 	.short	(.L_42 - .L_41)
	.align		4
.L_41:
        /*00c4*/ 	.word	index@(_Z22generate_normal_kernelP19curandStateMRG32k3aPj)
        /*00c8*/ 	.word	0x00000028


	//----- nvinfo : EIATTR_FRAME_SIZE
	.align		4
.L_42:
        /*00cc*/ 	.byte	0x04, 0x11
        /*00ce*/ 	.short	(.L_44 - .L_43)
	.align		4
.L_43:
        /*00d0*/ 	.word	index@($__internal_0_$__cuda_sm20_dsqrt_rn_f64_mediumpath_v1)
        /*00d4*/ 	.word	0x00000000


	//----- nvinfo : EIATTR_FRAME_SIZE
	.align		4
.L_44:
        /*00d8*/ 	.byte	0x04, 0x11
        /*00da*/ 	.short	(.L_46 - .L_45)
	.align		4
.L_45:
        /*00dc*/ 	.word	index@(_Z22generate_normal_kernelP19curandStateMRG32k3aPj)
        /*00e0*/ 	.word	0x00000000


	//----- nvinfo : EIATTR_MIN_STACK_SIZE
	.align		4
.L_46:
        /*00e4*/ 	.byte	0x04, 0x12
        /*00e6*/ 	.short	(.L_48 - .L_47)
	.align		4
.L_47:
        /*00e8*/ 	.word	index@(_Z22generate_normal_kernelP19curandStateMRG32k3aPj)
        /*00ec*/ 	.word	0x00000000


	//----- nvinfo : EIATTR_MIN_STACK_SIZE
	.align		4
.L_48:
        /*00f0*/ 	.byte	0x04, 0x12
        /*00f2*/ 	.short	(.L_50 - .L_49)
	.align		4
.L_49:
        /*00f4*/ 	.word	index@(_Z23generate_uniform_kernelP19curandStateMRG32k3aPj)
        /*00f8*/ 	.word	0x00000000


	//----- nvinfo : EIATTR_MIN_STACK_SIZE
	.align		4
.L_50:
        /*00fc*/ 	.byte	0x04, 0x12
        /*00fe*/ 	.short	(.L_52 - .L_51)
	.align		4
.L_51:
        /*0100*/ 	.word	index@(_Z15generate_kernelP19curandStateMRG32k3aPj)
        /*0104*/ 	.word	0x00000000


	//----- nvinfo : EIATTR_MIN_STACK_SIZE
	.align		4
.L_52:
        /*0108*/ 	.byte	0x04, 0x12
        /*010a*/ 	.short	(.L_54 - .L_53)
	.align		4
.L_53:
        /*010c*/ 	.word	index@(_Z22generate_normal_kernelP17curandStateXORWOWPj)
        /*0110*/ 	.word	0x00000000


	//----- nvinfo : EIATTR_MIN_STACK_SIZE
	.align		4
.L_54:
        /*0114*/ 	.byte	0x04, 0x12
        /*0116*/ 	.short	(.L_56 - .L_55)
	.align		4
.L_55:
        /*0118*/ 	.word	index@(_Z23generate_uniform_kernelP17curandStateXORWOWPj)
        /*011c*/ 	.word	0x00000000


	//----- nvinfo : EIATTR_MIN_STACK_SIZE
	.align		4
.L_56:
        /*0120*/ 	.byte	0x04, 0x12
        /*0122*/ 	.short	(.L_58 - .L_57)
	.align		4
.L_57:
        /*0124*/ 	.word	index@(_Z15generate_kernelP17curandStateXORWOWPj)
        /*0128*/ 	.word	0x00000000


	//----- nvinfo : EIATTR_MIN_STACK_SIZE
	.align		4
.L_58:
        /*012c*/ 	.byte	0x04, 0x12
        /*012e*/ 	.short	(.L_60 - .L_59)
	.align		4
.L_59:
        /*0130*/ 	.word	index@(_Z12setup_kernelP19curandStateMRG32k3a)
        /*0134*/ 	.word	0x00000000


	//----- nvinfo : EIATTR_MIN_STACK_SIZE
	.align		4
.L_60:
        /*0138*/ 	.byte	0x04, 0x12
        /*013a*/ 	.short	(.L_62 - .L_61)
	.align		4
.L_61:
        /*013c*/ 	.word	index@(_Z12setup_kernelP17curandStateXORWOW)
        /*0140*/ 	.word	0x00000000
.L_62:


//--------------------- .nv.compat                --------------------------
	.section	.nv.compat,"",@"SHT_CUDA_COMPAT_INFO"
	.align	4
        /*0000*/ 	.byte	0x02, 0x09, 0x00, 0x00, 0x02, 0x02, 0x01, 0x00, 0x02, 0x05, 0x05, 0x00, 0x03, 0x07, 0x01, 0x01
        /*0010*/ 	.byte	0x02, 0x03, 0x00, 0x00, 0x02, 0x06, 0x01, 0x00, 0x04, 0x0b, 0x08, 0x00, 0x01, 0x00, 0x00, 0x00
        /*0020*/ 	.byte	0x00, 0x00, 0x00, 0x00


//--------------------- .nv.info._Z22generate_normal_kernelP19curandStateMRG32k3aPj --------------------------
	.section	.nv.info._Z22generate_normal_kernelP19curandStateMRG32k3aPj,"",@"SHT_CUDA_INFO"
	.sectionflags	@""
	.align	4


	//----- nvinfo : EIATTR_CUDA_API_VERSION
	.align		4
        /*0000*/ 	.byte	0x04, 0x37
        /*0002*/ 	.short	(.L_64 - .L_63)
.L_63:
        /*0004*/ 	.word	0x00000082


	//----- nvinfo : EIATTR_KPARAM_INFO
	.align		4
.L_64:
        /*0008*/ 	.byte	0x04, 0x17
        /*000a*/ 	.short	(.L_66 - .L_65)
.L_65:
        /*000c*/ 	.word	0x00000000
        /*0010*/ 	.short	0x0001
        /*0012*/ 	.short	0x0008
        /*0014*/ 	.byte	0x00, 0xf5, 0x21, 0x00


	//----- nvinfo : EIATTR_KPARAM_INFO
	.align		4
.L_66:
        /*0018*/ 	.byte	0x04, 0x17
        /*001a*/ 	.short	(.L_68 - .L_67)
.L_67:
        /*001c*/ 	.word	0x00000000
        /*0020*/ 	.short	0x0000
        /*0022*/ 	.short	0x0000
        /*0024*/ 	.byte	0x00, 0xf5, 0x21, 0x00


	//----- nvinfo : EIATTR_SPARSE_MMA_MASK
	.align		4
.L_68:
        /*0028*/ 	.byte	0x03, 0x50
        /*002a*/ 	.short	0x0000


	//----- nvinfo : EIATTR_MAXREG_COUNT
	.align		4
        /*002c*/ 	.byte	0x03, 0x1b
        /*002e*/ 	.short	0x00ff


	//----- nvinfo : EIATTR_MERCURY_ISA_VERSION
	.align		4
        /*0030*/ 	.byte	0x03, 0x5f
        /*0032*/ 	.short	0x0101


	//----- nvinfo : EIATTR_VRC_CTA_INIT_COUNT
	.align		4
        /*0034*/ 	.byte	0x02, 0x4a
	.zero		1
	.zero		1


	//----- nvinfo : EIATTR_EXIT_INSTR_OFFSETS
	.align		4
        /*0038*/ 	.byte	0x04, 0x1c
        /*003a*/ 	.short	(.L_70 - .L_69)


	//   ....[0]....
.L_69:
        /*003c*/ 	.word	0x00001210


	//----- nvinfo : EIATTR_CRS_STACK_SIZE
	.align		4
.L_70:
        /*0040*/ 	.byte	0x04, 0x1e
        /*0042*/ 	.short	(.L_72 - .L_71)
.L_71:
        /*0044*/ 	.word	0x00000000


	//----- nvinfo : EIATTR_CBANK_PARAM_SIZE
	.align		4
.L_72:
        /*0048*/ 	.byte	0x03, 0x19
        /*004a*/ 	.short	0x0010


	//----- nvinfo : EIATTR_PARAM_CBANK
	.align		4
        /*004c*/ 	.byte	0x04, 0x0a
        /*004e*/ 	.short	(.L_74 - .L_73)
	.align		4
.L_73:
        /*0050*/ 	.word	index@(.nv.constant0._Z22generate_normal_kernelP19curandStateMRG32k3aPj)
        /*0054*/ 	.short	0x0380
        /*0056*/ 	.short	0x0010


	//----- nvinfo : EIATTR_SW_WAR
	.align		4
.L_74:
        /*0058*/ 	.byte	0x04, 0x36
        /*005a*/ 	.short	(.L_76 - .L_75)
.L_75:
        /*005c*/ 	.word	0x00000008
.L_76:


//--------------------- .nv.info._Z23generate_uniform_kernelP19curandStateMRG32k3aPj --------------------------
	.section	.nv.info._Z23generate_uniform_kernelP19curandStateMRG32k3aPj,"",@"SHT_CUDA_INFO"
	.sectionflags	@""
	.align	4


	//----- nvinfo : EIATTR_CUDA_API_VERSION
	.align		4
        /*0000*/ 	.byte	0x04, 0x37
        /*0002*/ 	.short	(.L_78 - .L_77)
.L_77:
        /*0004*/ 	.word	0x00000082


	//----- nvinfo : EIATTR_KPARAM_INFO
	.align		4
.L_78:
        /*0008*/ 	.byte	0x04, 0x17
        /*000a*/ 	.short	(.L_80 - .L_79)
.L_79:
        /*000c*/ 	.word	0x00000000
        /*0010*/ 	.short	0x0001
        /*0012*/ 	.short	0x0008
        /*0014*/ 	.byte	0x00, 0xf5, 0x21, 0x00


	//----- nvinfo : EIATTR_KPARAM_INFO
	.align		4
.L_80:
        /*0018*/ 	.byte	0x04, 0x17
        /*001a*/ 	.short	(.L_82 - .L_81)
.L_81:
        /*001c*/ 	.word	0x00000000
        /*0020*/ 	.short	0x0000
        /*0022*/ 	.short	0x0000
        /*0024*/ 	.byte	0x00, 0xf5, 0x21, 0x00


	//----- nvinfo : EIATTR_SPARSE_MMA_MASK
	.align		4
.L_82:
        /*0028*/ 	.byte	0x03, 0x50
        /*002a*/ 	.short	0x0000


	//----- nvinfo : EIATTR_MAXREG_COUNT
	.align		4
        /*002c*/ 	.byte	0x03, 0x1b
        /*002e*/ 	.short	0x00ff


	//----- nvinfo : EIATTR_MERCURY_ISA_VERSION
	.align		4
        /*0030*/ 	.byte	0x03, 0x5f
        /*0032*/ 	.short	0x0101


	//----- nvinfo : EIATTR_VRC_CTA_INIT_COUNT
	.align		4
        /*0034*/ 	.byte	0x02, 0x4a
	.zero		1
	.zero		1


	//----- nvinfo : EIATTR_EXIT_INSTR_OFFSETS
	.align		4
        /*0038*/ 	.byte	0x04, 0x1c
        /*003a*/ 	.short	(.L_84 - .L_83)


	//   ....[0]....
.L_83:
        /*003c*/ 	.word	0x00000ad0


	//----- nvinfo : EIATTR_CBANK_PARAM_SIZE
	.align		4
.L_84:
        /*0040*/ 	.byte	0x03, 0x19
        /*0042*/ 	.short	0x0010


	//----- nvinfo : EIATTR_PARAM_CBANK
	.align		4
        /*0044*/ 	.byte	0x04, 0x0a
        /*0046*/ 	.short	(.L_86 - .L_85)
	.align		4
.L_85:
        /*0048*/ 	.word	index@(.nv.constant0._Z23generate_uniform_kernelP19curandStateMRG32k3aPj)
        /*004c*/ 	.short	0x0380
        /*004e*/ 	.short	0x0010


	//----- nvinfo : EIATTR_SW_WAR
	.align		4
.L_86:
        /*0050*/ 	.byte	0x04, 0x36
        /*0052*/ 	.short	(.L_88 - .L_87)
.L_87:
        /*0054*/ 	.word	0x00000008
.L_88:


//--------------------- .nv.info._Z15generate_kernelP19curandStateMRG32k3aPj --------------------------
	.section	.nv.info._Z15generate_kernelP19curandStateMRG32k3aPj,"",@"SHT_CUDA_INFO"
	.sectionflags	@""
	.align	4


	//----- nvinfo : EIATTR_CUDA_API_VERSION
	.align		4
        /*0000*/ 	.byte	0x04, 0x37
        /*0002*/ 	.short	(.L_90 - .L_89)
.L_89:
        /*0004*/ 	.word	0x00000082


	//----- nvinfo : EIATTR_KPARAM_INFO
	.align		4
.L_90:
        /*0008*/ 	.byte	0x04, 0x17
        /*000a*/ 	.short	(.L_92 - .L_91)
.L_91:
        /*000c*/ 	.word	0x00000000
        /*0010*/ 	.short	0x0001
        /*0012*/ 	.short	0x0008
        /*0014*/ 	.byte	0x00, 0xf5, 0x21, 0x00


	//----- nvinfo : EIATTR_KPARAM_INFO
	.align		4
.L_92:
        /*0018*/ 	.byte	0x04, 0x17
        /*001a*/ 	.short	(.L_94 - .L_93)
.L_93:
        /*001c*/ 	.word	0x00000000
        /*0020*/ 	.short	0x0000
        /*0022*/ 	.short	0x0000
        /*0024*/ 	.byte	0x00, 0xf5, 0x21, 0x00


	//----- nvinfo : EIATTR_SPARSE_MMA_MASK
	.align		4
.L_94:
        /*0028*/ 	.byte	0x03, 0x50
        /*002a*/ 	.short	0x0000


	//----- nvinfo : EIATTR_MAXREG_COUNT
	.align		4
        /*002c*/ 	.byte	0x03, 0x1b
        /*002e*/ 	.short	0x00ff


	//----- nvinfo : EIATTR_MERCURY_ISA_VERSION
	.align		4
        /*0030*/ 	.byte	0x03, 0x5f
        /*0032*/ 	.short	0x0101


	//----- nvinfo : EIATTR_VRC_CTA_INIT_COUNT
	.align		4
        /*0034*/ 	.byte	0x02, 0x4a
	.zero		1
	.zero		1


	//----- nvinfo : EIATTR_EXIT_INSTR_OFFSETS
	.align		4
        /*0038*/ 	.byte	0x04, 0x1c
        /*003a*/ 	.short	(.L_96 - .L_95)


	//   ....[0]....
.L_95:
        /*003c*/ 	.word	0x00000ab0


	//----- nvinfo : EIATTR_CBANK_PARAM_SIZE
	.align		4
.L_96:
        /*0040*/ 	.byte	0x03, 0x19
        /*0042*/ 	.short	0x0010


	//----- nvinfo : EIATTR_PARAM_CBANK
	.align		4
        /*0044*/ 	.byte	0x04, 0x0a
        /*0046*/ 	.short	(.L_98 - .L_97)
	.align		4
.L_97:
        /*0048*/ 	.word	index@(.nv.constant0._Z15generate_kernelP19curandStateMRG32k3aPj)
        /*004c*/ 	.short	0x0380
        /*004e*/ 	.short	0x0010


	//----- nvinfo : EIATTR_SW_WAR
	.align		4
.L_98:
        /*0050*/ 	.byte	0x04, 0x36
        /*0052*/ 	.short	(.L_100 - .L_99)
.L_99:
        /*0054*/ 	.word	0x00000008
.L_100:


//--------------------- .nv.info._Z22generate_normal_kernelP17curandStateXORWOWPj --------------------------
	.section	.nv.info._Z22generate_normal_kernelP17curandStateXORWOWPj,"",@"SHT_CUDA_INFO"
	.sectionflags	@""
	.align	4


	//----- nvinfo : EIATTR_CUDA_API_VERSION
	.align		4
        /*0000*/ 	.byte	0x04, 0x37
        /*0002*/ 	.short	(.L_102 - .L_101)
.L_101:
        /*0004*/ 	.word	0x00000082


	//----- nvinfo : EIATTR_KPARAM_INFO
	.align		4
.L_102:
        /*0008*/ 	.byte	0x04, 0x17
        /*000a*/ 	.short	(.L_104 - .L_103)
.L_103:
        /*000c*/ 	.word	0x00000000
        /*0010*/ 	.short	0x0001
        /*0012*/ 	.short	0x0008
        /*0014*/ 	.byte	0x00, 0xf5, 0x21, 0x00


	//----- nvinfo : EIATTR_KPARAM_INFO
	.align		4
.L_104:
        /*0018*/ 	.byte	0x04, 0x17
        /*001a*/ 	.short	(.L_106 - .L_105)
.L_105:
        /*001c*/ 	.word	0x00000000
        /*0020*/ 	.short	0x0000
        /*0022*/ 	.short	0x0000
        /*0024*/ 	.byte	0x00, 0xf5, 0x21, 0x00


	//----- nvinfo : EIATTR_SPARSE_MMA_MASK
	.align		4
.L_106:
        /*0028*/ 	.byte	0x03, 0x50
        /*002a*/ 	.short	0x0000


	//----- nvinfo : EIATTR_MAXREG_COUNT
	.align		4
        /*002c*/ 	.byte	0x03, 0x1b
        /*002e*/ 	.short	0x00ff


	//----- nvinfo : EIATTR_MERCURY_ISA_VERSION
	.align		4
        /*0030*/ 	.byte	0x03, 0x5f
        /*0032*/ 	.short	0x0101


	//----- nvinfo : EIATTR_VRC_CTA_INIT_COUNT
	.align		4
        /*0034*/ 	.byte	0x02, 0x4a
	.zero		1
	.zero		1


	//----- nvinfo : EIATTR_EXIT_INSTR_OFFSETS
	.align		4
        /*0038*/ 	.byte	0x04, 0x1c
        /*003a*/ 	.short	(.L_108 - .L_107)


	//   ....[0]....
.L_107:
        /*003c*/ 	.word	0x00000b70


	//----- nvinfo : EIATTR_CRS_STACK_SIZE
	.align		4
.L_108:
        /*0040*/ 	.byte	0x04, 0x1e
        /*0042*/ 	.short	(.L_110 - .L_109)
.L_109:
        /*0044*/ 	.word	0x00000000


	//----- nvinfo : EIATTR_CBANK_PARAM_SIZE
	.align		4
.L_110:
        /*0048*/ 	.byte	0x03, 0x19
        /*004a*/ 	.short	0x0010


	//----- nvinfo : EIATTR_PARAM_CBANK
	.align		4
        /*004c*/ 	.byte	0x04, 0x0a
        /*004e*/ 	.short	(.L_112 - .L_111)
	.align		4
.L_111:
        /*0050*/ 	.word	index@(.nv.constant0._Z22generate_normal_kernelP17curandStateXORWOWPj)
        /*0054*/ 	.short	0x0380
        /*0056*/ 	.short	0x0010


	//----- nvinfo : EIATTR_SW_WAR
	.align		4
.L_112:
        /*0058*/ 	.byte	0x04, 0x36
        /*005a*/ 	.short	(.L_114 - .L_113)
.L_113:
        /*005c*/ 	.word	0x00000008
.L_114:


//--------------------- .nv.info._Z23generate_uniform_kernelP17curandStateXORWOWPj --------------------------
	.section	.nv.info._Z23generate_uniform_kernelP17curandStateXORWOWPj,"",@"SHT_CUDA_INFO"
	.sectionflags	@""
	.align	4


	//----- nvinfo : EIATTR_CUDA_API_VERSION
	.align		4
        /*0000*/ 	.byte	0x04, 0x37
        /*0002*/ 	.short	(.L_116 - .L_115)
.L_115:
        /*0004*/ 	.word	0x00000082


	//----- nvinfo : EIATTR_KPARAM_INFO
	.align		4
.L_116:
        /*0008*/ 	.byte	0x04, 0x17
        /*000a*/ 	.short	(.L_118 - .L_117)
.L_117:
        /*000c*/ 	.word	0x00000000
        /*0010*/ 	.short	0x0001
        /*0012*/ 	.short	0x0008
        /*0014*/ 	.byte	0x00, 0xf5, 0x21, 0x00


	//----- nvinfo : EIATTR_KPARAM_INFO
	.align		4
.L_118:
        /*0018*/ 	.byte	0x04, 0x17
        /*001a*/ 	.short	(.L_120 - .L_119)
.L_119:
        /*001c*/ 	.word	0x00000000
        /*0020*/ 	.short	0x0000
        /*0022*/ 	.short	0x0000
        /*0024*/ 	.byte	0x00, 0xf5, 0x21, 0x00


	//----- nvinfo : EIATTR_SPARSE_MMA_MASK
	.align		4
.L_120:
        /*0028*/ 	.byte	0x03, 0x50
        /*002a*/ 	.short	0x0000


	//----- nvinfo : EIATTR_MAXREG_COUNT
	.align		4
        /*002c*/ 	.byte	0x03, 0x1b
        /*002e*/ 	.short	0x00ff


	//----- nvinfo : EIATTR_MERCURY_ISA_VERSION
	.align		4
        /*0030*/ 	.byte	0x03, 0x5f
        /*0032*/ 	.short	0x0101


	//----- nvinfo : EIATTR_VRC_CTA_INIT_COUNT
	.align		4
        /*0034*/ 	.byte	0x02, 0x4a
	.zero		1
	.zero		1


	//----- nvinfo : EIATTR_EXIT_INSTR_OFFSETS
	.align		4
        /*0038*/ 	.byte	0x04, 0x1c
        /*003a*/ 	.short	(.L_122 - .L_121)


	//   ....[0]....
.L_121:
        /*003c*/ 	.word	0x00000820


	//----- nvinfo : EIATTR_CBANK_PARAM_SIZE
	.align		4
.L_122:
        /*0040*/ 	.byte	0x03, 0x19
        /*0042*/ 	.short	0x0010


	//----- nvinfo : EIATTR_PARAM_CBANK
	.align		4
        /*0044*/ 	.byte	0x04, 0x0a
        /*0046*/ 	.short	(.L_124 - .L_123)
	.align		4
.L_123:
        /*0048*/ 	.word	index@(.nv.constant0._Z23generate_uniform_kernelP17curandStateXORWOWPj)
        /*004c*/ 	.short	0x0380
        /*004e*/ 	.short	0x0010


	//----- nvinfo : EIATTR_SW_WAR
	.align		4
.L_124:
        /*0050*/ 	.byte	0x04, 0x36
        /*0052*/ 	.short	(.L_126 - .L_125)
.L_125:
        /*0054*/ 	.word	0x00000008
.L_126:


//--------------------- .nv.info._Z15generate_kernelP17curandStateXORWOWPj --------------------------
	.section	.nv.info._Z15generate_kernelP17curandStateXORWOWPj,"",@"SHT_CUDA_INFO"
	.sectionflags	@""
	.align	4


	//----- nvinfo : EIATTR_CUDA_API_VERSION
	.align		4
        /*0000*/ 	.byte	0x04, 0x37
        /*0002*/ 	.short	(.L_128 - .L_127)
.L_127:
        /*0004*/ 	.word	0x00000082


	//----- nvinfo : EIATTR_KPARAM_INFO
	.align		4
.L_128:
        /*0008*/ 	.byte	0x04, 0x17
        /*000a*/ 	.short	(.L_130 - .L_129)
.L_129:
        /*000c*/ 	.word	0x00000000
        /*0010*/ 	.short	0x0001
        /*0012*/ 	.short	0x0008
        /*0014*/ 	.byte	0x00, 0xf5, 0x21, 0x00


	//----- nvinfo : EIATTR_KPARAM_INFO
	.align		4
.L_130:
        /*0018*/ 	.byte	0x04, 0x17
        /*001a*/ 	.short	(.L_132 - .L_131)
.L_131:
        /*001c*/ 	.word	0x00000000
        /*0020*/ 	.short	0x0000
        /*0022*/ 	.short	0x0000
        /*0024*/ 	.byte	0x00, 0xf5, 0x21, 0x00


	//----- nvinfo : EIATTR_SPARSE_MMA_MASK
	.align		4
.L_132:
        /*0028*/ 	.byte	0x03, 0x50
        /*002a*/ 	.short	0x0000


	//----- nvinfo : EIATTR_MAXREG_COUNT
	.align		4
        /*002c*/ 	.byte	0x03, 0x1b
        /*002e*/ 	.short	0x00ff


	//----- nvinfo : EIATTR_MERCURY_ISA_VERSION
	.align		4
        /*0030*/ 	.byte	0x03, 0x5f
        /*0032*/ 	.short	0x0101


	//----- nvinfo : EIATTR_VRC_CTA_INIT_COUNT
	.align		4
        /*0034*/ 	.byte	0x02, 0x4a
	.zero		1
	.zero		1


	//----- nvinfo : EIATTR_EXIT_INSTR_OFFSETS
	.align		4
        /*0038*/ 	.byte	0x04, 0x1c
        /*003a*/ 	.short	(.L_134 - .L_133)


	//   ....[0]....
.L_133:
        /*003c*/ 	.word	0x00000ad0


	//----- nvinfo : EIATTR_CBANK_PARAM_SIZE
	.align		4
.L_134:
        /*0040*/ 	.byte	0x03, 0x19
        /*0042*/ 	.short	0x0010


	//----- nvinfo : EIATTR_PARAM_CBANK
	.align		4
        /*0044*/ 	.byte	0x04, 0x0a
        /*0046*/ 	.short	(.L_136 - .L_135)
	.align		4
.L_135:
        /*0048*/ 	.word	index@(.nv.constant0._Z15generate_kernelP17curandStateXORWOWPj)
        /*004c*/ 	.short	0x0380
        /*004e*/ 	.short	0x0010


	//----- nvinfo : EIATTR_SW_WAR
	.align		4
.L_136:
        /*0050*/ 	.byte	0x04, 0x36
        /*0052*/ 	.short	(.L_138 - .L_137)
.L_137:
        /*0054*/ 	.word	0x00000008
.L_138:


//--------------------- .nv.info._Z12setup_kernelP19curandStateMRG32k3a --------------------------
	.section	.nv.info._Z12setup_kernelP19curandStateMRG32k3a,"",@"SHT_CUDA_INFO"
	.sectionflags	@""
	.align	4


	//----- nvinfo : EIATTR_CUDA_API_VERSION
	.align		4
        /*0000*/ 	.byte	0x04, 0x37
        /*0002*/ 	.short	(.L_140 - .L_139)
.L_139:
        /*0004*/ 	.word	0x00000082


	//----- nvinfo : EIATTR_KPARAM_INFO
	.align		4
.L_140:
        /*0008*/ 	.byte	0x04, 0x17
        /*000a*/ 	.short	(.L_142 - .L_141)
.L_141:
        /*000c*/ 	.word	0x00000000
        /*0010*/ 	.short	0x0000
        /*0012*/ 	.short	0x0000
        /*0014*/ 	.byte	0x00, 0xf5, 0x21, 0x00


	//----- nvinfo : EIATTR_SPARSE_MMA_MASK
	.align		4
.L_142:
        /*0018*/ 	.byte	0x03, 0x50
        /*001a*/ 	.short	0x0000


	//----- nvinfo : EIATTR_MAXREG_COUNT
	.align		4
        /*001c*/ 	.byte	0x03, 0x1b
        /*001e*/ 	.short	0x00ff


	//----- nvinfo : EIATTR_MERCURY_ISA_VERSION
	.align		4
        /*0020*/ 	.byte	0x03, 0x5f
        /*0022*/ 	.short	0x0101


	//----- nvinfo : EIATTR_VRC_CTA_INIT_COUNT
	.align		4
        /*0024*/ 	.byte	0x02, 0x4a
	.zero		1
	.zero		1


	//----- nvinfo : EIATTR_EXIT_INSTR_OFFSETS
	.align		4
        /*0028*/ 	.byte	0x04, 0x1c
        /*002a*/ 	.short	(.L_144 - .L_143)


	//   ....[0]....
.L_143:
        /*002c*/ 	.word	0x00024ea0


	//----- nvinfo : EIATTR_CRS_STACK_SIZE
	.align		4
.L_144:
        /*0030*/ 	.byte	0x04, 0x1e
        /*0032*/ 	.short	(.L_146 - .L_145)
.L_145:
        /*0034*/ 	.word	0x00000000


	//----- nvinfo : EIATTR_CBANK_PARAM_SIZE
	.align		4
.L_146:
        /*0038*/ 	.byte	0x03, 0x19
        /*003a*/ 	.short	0x0008


	//----- nvinfo : EIATTR_PARAM_CBANK
	.align		4
        /*003c*/ 	.byte	0x04, 0x0a
        /*003e*/ 	.short	(.L_148 - .L_147)
	.align		4
.L_147:
        /*0040*/ 	.word	index@(.nv.constant0._Z12setup_kernelP19curandStateMRG32k3a)
        /*0044*/ 	.short	0x0380
        /*0046*/ 	.short	0x0008


	//----- nvinfo : EIATTR_SW_WAR
	.align		4
.L_148:
        /*0048*/ 	.byte	0x04, 0x36
        /*004a*/ 	.short	(.L_150 - .L_149)
.L_149:
        /*004c*/ 	.word	0x00000008
.L_150:


//--------------------- .nv.info._Z12setup_kernelP17curandStateXORWOW --------------------------
	.section	.nv.info._Z12setup_kernelP17curandStateXORWOW,"",@"SHT_CUDA_INFO"
	.sectionflags	@""
	.align	4


	//----- nvinfo : EIATTR_CUDA_API_VERSION
	.align		4
        /*0000*/ 	.byte	0x04, 0x37
        /*0002*/ 	.short	(.L_152 - .L_151)
.L_151:
        /*0004*/ 	.word	0x00000082


	//----- nvinfo : EIATTR_KPARAM_INFO
	.align		4
.L_152:
        /*0008*/ 	.byte	0x04, 0x17
        /*000a*/ 	.short	(.L_154 - .L_153)
.L_153:
        /*000c*/ 	.word	0x00000000
        /*0010*/ 	.short	0x0000
        /*0012*/ 	.short	0x0000
        /*0014*/ 	.byte	0x00, 0xf5, 0x21, 0x00


	//----- nvinfo : EIATTR_SPARSE_MMA_MASK
	.align		4
.L_154:
        /*0018*/ 	.byte	0x03, 0x50
        /*001a*/ 	.short	0x0000


	//----- nvinfo : EIATTR_MAXREG_COUNT
	.align		4
        /*001c*/ 	.byte	0x03, 0x1b
        /*001e*/ 	.short	0x00ff


	//----- nvinfo : EIATTR_MERCURY_ISA_VERSION
	.align		4
        /*0020*/ 	.byte	0x03, 0x5f
        /*0022*/ 	.short	0x0101


	//----- nvinfo : EIATTR_VRC_CTA_INIT_COUNT
	.align		4
        /*0024*/ 	.byte	0x02, 0x4a
	.zero		1
	.zero		1


	//----- nvinfo : EIATTR_EXIT_INSTR_OFFSETS
	.align		4
        /*0028*/ 	.byte	0x04, 0x1c
        /*002a*/ 	.short	(.L_156 - .L_155)


	//   ....[0]....
.L_155:
        /*002c*/ 	.word	0x00000f20


	//----- nvinfo : EIATTR_CRS_STACK_SIZE
	.align		4
.L_156:
        /*0030*/ 	.byte	0x04, 0x1e
        /*0032*/ 	.short	(.L_158 - .L_157)
.L_157:
        /*0034*/ 	.word	0x00000000


	//----- nvinfo : EIATTR_CBANK_PARAM_SIZE
	.align		4
.L_158:
        /*0038*/ 	.byte	0x03, 0x19
        /*003a*/ 	.short	0x0008


	//----- nvinfo : EIATTR_PARAM_CBANK
	.align		4
        /*003c*/ 	.byte	0x04, 0x0a
        /*003e*/ 	.short	(.L_160 - .L_159)
	.align		4
.L_159:
        /*0040*/ 	.word	index@(.nv.constant0._Z12setup_kernelP17curandStateXORWOW)
        /*0044*/ 	.short	0x0380
        /*0046*/ 	.short	0x0008


	//----- nvinfo : EIATTR_SW_WAR
	.align		4
.L_160:
        /*0048*/ 	.byte	0x04, 0x36
        /*004a*/ 	.short	(.L_162 - .L_161)
.L_161:
        /*004c*/ 	.word	0x00000008
.L_162:


//--------------------- .nv.callgraph             --------------------------
	.section	.nv.callgraph,"",@"SHT_CUDA_CALLGRAPH"
	.align	4
	.sectionentsize	8
	.align		4
        /*0000*/ 	.word	0x00000000
	.align		4
        /*0004*/ 	.word	0xffffffff
	.align		4
        /*0008*/ 	.word	0x00000000
	.align		4
        /*000c*/ 	.word	0xfffffffe
	.align		4
        /*0010*/ 	.word	0x00000000
	.align		4
        /*0014*/ 	.word	0xfffffffd
	.align		4
        /*0018*/ 	.word	0x00000000
	.align		4
        /*001c*/ 	.word	0xfffffffc


//--------------------- .nv.constant4             --------------------------
	.section	.nv.constant4,"a",@progbits
	.align	8
	.align		8
.nv.constant4:
        /*0000*/ 	.dword	precalc_xorwow_matrix
	.align		8
        /*0008*/ 	.dword	precalc_xorwow_offset_matrix
	.align		8
        /*0010*/ 	.dword	mrg32k3aM1
	.align		8
        /*0018*/ 	.dword	mrg32k3aM2
	.align		8
        /*0020*/ 	.dword	mrg32k3aM1SubSeq
	.align		8
        /*0028*/ 	.dword	mrg32k3aM2SubSeq
	.align		8
        /*0030*/ 	.dword	mrg32k3aM1Seq
	.align		8
        /*0038*/ 	.dword	mrg32k3aM2Seq


//--------------------- .nv.constant3             --------------------------
	.section	.nv.constant3,"a",@progbits
	.align	8
.nv.constant3:
	.type		__cr_lgamma_table,@object
	.size		__cr_lgamma_table,(.L_8 - __cr_lgamma_table)
__cr_lgamma_table:
        /*0000*/ 	.byte	0x00, 0x00, 0x00, 0x00, 0x00, 0x00, 0x00, 0x00, 0x00, 0x00, 0x00, 0x00, 0x00, 0x00, 0x00, 0x00
        /*0010*/ 	.byte	0xef, 0x39, 0xfa, 0xfe, 0x42, 0x2e, 0xe6, 0x3f, 0x02, 0x20, 0x2a, 0xfa, 0x0b, 0xab, 0xfc, 0x3f
        /*0020*/ 	.byte	0xf9, 0x2c, 0x92, 0x7c, 0xa7, 0x6c, 0x09, 0x40, 0xc9, 0x79, 0x44, 0x3c, 0x64, 0x26, 0x13, 0x40
        /*0030*/ 	.byte	0xca, 0x01, 0xcf, 0x3a, 0x27, 0x51, 0x1a, 0x40, 0x30, 0xcc, 0x2d, 0xf3, 0xe1, 0x0c, 0x21, 0x40
        /*0040*/ 	.byte	0x0d, 0xb7, 0xfc, 0x82, 0x8e, 0x35, 0x25, 0x40
.L_8:


//--------------------- .text._Z22generate_normal_kernelP19curandStateMRG32k3aPj --------------------------
	.section	.text._Z22generate_normal_kernelP19curandStateMRG32k3aPj,"ax",@progbits
	.align	128
        .global         _Z22generate_normal_kernelP19curandStateMRG32k3aPj
        .type           _Z22generate_normal_kernelP19curandStateMRG32k3aPj,@function
        .size           _Z22generate_normal_kernelP19curandStateMRG32k3aPj,(.L_x_572 - _Z22generate_normal_kernelP19curandStateMRG32k3aPj)
        .other          _Z22generate_normal_kernelP19curandStateMRG32k3aPj,@"STO_CUDA_ENTRY STV_DEFAULT"
_Z22generate_normal_kernelP19curandStateMRG32k3aPj:
.text._Z22generate_normal_kernelP19curandStateMRG32k3aPj:
[----:B------:R-:W-:Y:S01]  /*0000*/  LDC R1, c[0x0][0x37c] ;  /* 0x0000df00ff017b82 */ /* 0x000fe20000000800 */
[----:B------:R-:W0:Y:S07]  /*0010*/  S2R R0, SR_TID.X ;  /* 0x0000000000007919 */ /* 0x000e2e0000002100 */
[----:B------:R-:W1:Y:S01]  /*0020*/  LDC.64 R8, c[0x0][0x380] ;  /* 0x0000e000ff087b82 */ /* 0x000e620000000a00 */
[----:B------:R-:W2:Y:S01]  /*0030*/  LDCU.64 UR6, c[0x0][0x358] ;  /* 0x00006b00ff0677ac */ /* 0x000ea20008000a00 */
[----:B------:R-:W0:Y:S02]  /*0040*/  S2R R3, SR_CTAID.X ;  /* 0x0000000000037919 */ /* 0x000e240000002500 */
[----:B0-----:R-:W-:-:S04]  /*0050*/  IMAD R0, R3, 0x40, R0 ;  /* 0x0000004003007824 */ /* 0x001fc800078e0200 */
[----:B-1----:R-:W-:-:S05]  /*0060*/  IMAD.WIDE R8, R0, 0x30, R8 ;  /* 0x0000003000087825 */ /* 0x002fca00078e0208 */
[----:B--2---:R0:W5:Y:S04]  /*0070*/  LDG.E R2, desc[UR6][R8.64+0x20] ;  /* 0x0000200608027981 */ /* 0x004168000c1e1900 */
[----:B------:R0:W5:Y:S04]  /*0080*/  LDG.E.64 R26, desc[UR6][R8.64+0x28] ;  /* 0x00002806081a7981 */ /* 0x000168000c1e1b00 */
[----:B------:R0:W5:Y:S04]  /*0090*/  LDG.E.64 R6, desc[UR6][R8.64] ;  /* 0x0000000608067981 */ /* 0x000168000c1e1b00 */
[----:B------:R0:W5:Y:S04]  /*00a0*/  LDG.E.64 R34, desc[UR6][R8.64+0x8] ;  /* 0x0000080608227981 */ /* 0x000168000c1e1b00 */
[----:B------:R0:W5:Y:S04]  /*00b0*/  LDG.E.64 R4, desc[UR6][R8.64+0x10] ;  /* 0x0000100608047981 */ /* 0x000168000c1e1b00 */
[----:B------:R0:W5:Y:S01]  /*00c0*/  LDG.E.64 R28, desc[UR6][R8.64+0x18] ;  /* 0x00001806081c7981 */ /* 0x000162000c1e1b00 */
[----:B------:R-:W-:Y:S01]  /*00d0*/  IMAD.MOV.U32 R3, RZ, RZ, RZ ;  /* 0x000000ffff037224 */ /* 0x000fe200078e00ff */
[----:B------:R-:W-:-:S06]  /*00e0*/  UMOV UR4, URZ ;  /* 0x000000ff00047c82 */ /* 0x000fcc0008000000 */
.L_x_5:
[----:B-----5:R-:W-:Y:S01]  /*00f0*/  IMAD.WIDE.U32 R10, R5, 0x80cfc, RZ ;  /* 0x00080cfc050a7825 */ /* 0x020fe200078e00ff */
[----:B------:R-:W-:Y:S01]  /*0100*/  IADD3 R35, PT, PT, -R35, -0x5945, RZ ;  /* 0xffffa6bb23237810 */ /* 0x000fe20007ffe1ff */
[----:B------:R-:W-:Y:S01]  /*0110*/  UMOV UR8, 0xd10000b ;  /* 0x0d10000b00087882 */ /* 0x000fe20000000000 */
[----:B------:R-:W-:Y:S01]  /*0120*/  IADD3 R13, PT, PT, -R6, -0xd1, RZ ;  /* 0xffffff2f060d7810 */ /* 0x000fe20007ffe1ff */
[C---:B0-----:R-:W-:Y:S01]  /*0130*/  IMAD.WIDE.U32 R8, R7.reuse, 0x156abc, RZ ;  /* 0x00156abc07087825 */ /* 0x041fe200078e00ff */
[----:B------:R-:W-:Y:S01]  /*0140*/  IADD3 R7, PT, PT, -R7, -0xd1, RZ ;  /* 0xffffff2f07077810 */ /* 0x000fe20007ffe1ff */
[----:B------:R-:W-:Y:S01]  /*0150*/  UMOV UR9, 0x3df00000 ;  /* 0x3df0000000097882 */ /* 0x000fe20000000000 */
[----:B------:R-:W-:Y:S01]  /*0160*/  MOV R32, R34 ;  /* 0x0000002200207202 */ /* 0x000fe20000000f00 */
[----:B------:R-:W-:Y:S01]  /*0170*/  IMAD.WIDE.U32 R10, R35, 0x14e9dd, R10 ;  /* 0x0014e9dd230a7825 */ /* 0x000fe200078e000a */
[----:B------:R-:W-:Y:S03]  /*0180*/  BSSY.RECONVERGENT B0, `(.L_x_0) ;  /* 0x000008c000007945 */ /* 0x000fe60003800200 */
[----:B------:R-:W-:-:S04]  /*0190*/  IMAD.WIDE.U32 R8, R13, 0xc5ee8, R8 ;  /* 0x000c5ee80d087825 */ /* 0x000fc800078e0008 */
[----:B------:R-:W-:Y:S02]  /*01a0*/  IMAD.MOV.U32 R12, RZ, RZ, R10 ;  /* 0x000000ffff0c7224 */ /* 0x000fe400078e000a */
[----:B------:R-:W-:Y:S02]  /*01b0*/  IMAD.MOV.U32 R13, RZ, RZ, RZ ;  /* 0x000000ffff0d7224 */ /* 0x000fe400078e00ff */
[----:B------:R-:W-:Y:S02]  /*01c0*/  IMAD.MOV.U32 R35, RZ, RZ, R5 ;  /* 0x000000ffff237224 */ /* 0x000fe400078e0005 */
[----:B------:R-:W-:-:S04]  /*01d0*/  IMAD.WIDE.U32 R10, R11, 0x5945, R12 ;  /* 0x000059450b0a7825 */ /* 0x000fc800078e000c */
[----:B------:R-:W-:-:S04]  /*01e0*/  IMAD.MOV.U32 R12, RZ, RZ, R8 ;  /* 0x000000ffff0c7224 */ /* 0x000fc800078e0008 */
[----:B------:R-:W-:-:S04]  /*01f0*/  IMAD.WIDE.U32 R8, R9, 0xd1, R12 ;  /* 0x000000d109087825 */ /* 0x000fc800078e000c */
[----:B------:R-:W-:Y:S01]  /*0200*/  IMAD.MOV.U32 R12, RZ, RZ, R10 ;  /* 0x000000ffff0c7224 */ /* 0x000fe200078e000a */
[C---:B------:R-:W-:Y:S02]  /*0210*/  ISETP.GT.U32.AND P0, PT, R8.reuse, -0xd2, PT ;  /* 0xffffff2e0800780c */ /* 0x040fe40003f04070 */
[----:B------:R-:W-:Y:S01]  /*0220*/  IADD3 R33, P3, PT, R8, 0xd1, RZ ;  /* 0x000000d108217810 */ /* 0x000fe20007f7e0ff */
[----:B------:R-:W-:Y:S01]  /*0230*/  IMAD.WIDE.U32 R10, R11, 0x5945, R12 ;  /* 0x000059450b0a7825 */ /* 0x000fe200078e000c */
[C---:B------:R-:W-:Y:S02]  /*0240*/  ISETP.GT.U32.AND.EX P0, PT, R9.reuse, RZ, PT, P0 ;  /* 0x000000ff0900720c */ /* 0x040fe40003f04100 */
[----:B------:R-:W-:Y:S02]  /*0250*/  IADD3.X R17, PT, PT, R9, -0x1, RZ, P3, !PT ;  /* 0xffffffff09117810 */ /* 0x000fe40001ffe4ff */
[C---:B------:R-:W-:Y:S02]  /*0260*/  ISETP.GT.U32.AND P1, PT, R10.reuse, -0x5946, PT ;  /* 0xffffa6ba0a00780c */ /* 0x040fe40003f24070 */
[----:B------:R-:W-:-:S02]  /*0270*/  IADD3 R13, P2, PT, R10, 0x5945, RZ ;  /* 0x000059450a0d7810 */ /* 0x000fc40007f5e0ff */
[----:B------:R-:W-:Y:S02]  /*0280*/  ISETP.GT.U32.AND.EX P1, PT, R11, RZ, PT, P1 ;  /* 0x000000ff0b00720c */ /* 0x000fe40003f24110 */
[----:B------:R-:W-:Y:S02]  /*0290*/  SEL R33, R33, R8, P0 ;  /* 0x0000000821217207 */ /* 0x000fe40000000000 */
[----:B------:R-:W-:Y:S02]  /*02a0*/  IADD3.X R15, PT, PT, R11, -0x1, RZ, P2, !PT ;  /* 0xffffffff0b0f7810 */ /* 0x000fe400017fe4ff */
[----:B------:R-:W-:Y:S02]  /*02b0*/  SEL R30, R13, R10, P1 ;  /* 0x0000000a0d1e7207 */ /* 0x000fe40000800000 */
[----:B------:R-:W-:Y:S02]  /*02c0*/  SEL R9, R17, R9, P0 ;  /* 0x0000000911097207 */ /* 0x000fe40000000000 */
[----:B------:R-:W-:-:S02]  /*02d0*/  SEL R10, R15, R11, P1 ;  /* 0x0000000b0f0a7207 */ /* 0x000fc40000800000 */
[----:B------:R-:W-:Y:S02]  /*02e0*/  ISETP.GT.U32.AND P0, PT, R33, R30, PT ;  /* 0x0000001e2100720c */ /* 0x000fe40003f04070 */
[----:B------:R-:W-:Y:S02]  /*02f0*/  IADD3 R13, PT, PT, -R4, -0x5945, RZ ;  /* 0xffffa6bb040d7810 */ /* 0x000fe40007ffe1ff */
[----:B------:R-:W-:Y:S01]  /*0300*/  ISETP.GT.U32.AND.EX P0, PT, R9, R10, PT, P0 ;  /* 0x0000000a0900720c */ /* 0x000fe20003f04100 */
[C---:B------:R-:W-:Y:S01]  /*0310*/  IMAD.WIDE.U32 R8, R30.reuse, 0x80cfc, RZ ;  /* 0x00080cfc1e087825 */ /* 0x040fe200078e00ff */
[----:B------:R-:W-:-:S03]  /*0320*/  IADD3 R12, PT, PT, -R30, R33, RZ ;  /* 0x000000211e0c7210 */ /* 0x000fc60007ffe1ff */
[----:B------:R-:W-:-:S04]  /*0330*/  IMAD.WIDE.U32 R10, R34, 0x156abc, RZ ;  /* 0x00156abc220a7825 */ /* 0x000fc800078e00ff */
[----:B------:R-:W-:-:S04]  /*0340*/  IMAD.WIDE.U32 R8, R13, 0x14e9dd, R8 ;  /* 0x0014e9dd0d087825 */ /* 0x000fc800078e0008 */
[----:B------:R-:W-:Y:S02]  /*0350*/  @!P0 VIADD R12, R12, 0xffffff2f ;  /* 0xffffff2f0c0c8836 */ /* 0x000fe40000000000 */
[----:B------:R-:W-:-:S04]  /*0360*/  IMAD.WIDE.U32 R6, R7, 0xc5ee8, R10 ;  /* 0x000c5ee807067825 */ /* 0x000fc800078e000a */
[----:B------:R-:W-:Y:S01]  /*0370*/  IMAD.MOV.U32 R10, RZ, RZ, R8 ;  /* 0x000000ffff0a7224 */ /* 0x000fe200078e0008 */
[----:B------:R-:W0:Y:S01]  /*0380*/  I2F.F64.U32 R12, R12 ;  /* 0x0000000c000c7312 */ /* 0x000e220000201800 */
[----:B------:R-:W-:Y:S02]  /*0390*/  IMAD.MOV.U32 R11, RZ, RZ, RZ ;  /* 0x000000ffff0b7224 */ /* 0x000fe400078e00ff */
[----:B------:R-:W-:-:S04]  /*03a0*/  IMAD.WIDE.U32 R8, R9, 0x5945, R10 ;  /* 0x0000594509087825 */ /* 0x000fc800078e000a */
[----:B------:R-:W-:-:S04]  /*03b0*/  IMAD.MOV.U32 R10, RZ, RZ, R6 ;  /* 0x000000ffff0a7224 */ /* 0x000fc800078e0006 */
[----:B------:R-:W-:Y:S01]  /*03c0*/  IMAD.WIDE.U32 R6, R7, 0xd1, R10 ;  /* 0x000000d107067825 */ /* 0x000fe200078e000a */
[----:B0-----:R-:W-:-:S03]  /*03d0*/  DMUL R12, R12, UR8 ;  /* 0x000000080c0c7c28 */ /* 0x001fc60008000000 */
[----:B------:R-:W-:Y:S01]  /*03e0*/  IMAD.MOV.U32 R10, RZ, RZ, R8 ;  /* 0x000000ffff0a7224 */ /* 0x000fe200078e0008 */
[----:B------:R-:W-:-:S03]  /*03f0*/  ISETP.GT.U32.AND P0, PT, R6, -0xd2, PT ;  /* 0xffffff2e0600780c */ /* 0x000fc60003f04070 */
[----:B------:R-:W-:Y:S01]  /*0400*/  IMAD.WIDE.U32 R8, R9, 0x5945, R10 ;  /* 0x0000594509087825 */ /* 0x000fe200078e000a */
[----:B------:R-:W-:Y:S02]  /*0410*/  IADD3 R11, P2, PT, R6, 0xd1, RZ ;  /* 0x000000d1060b7810 */ /* 0x000fe40007f5e0ff */
[C---:B------:R-:W-:Y:S01]  /*0420*/  ISETP.GT.U32.AND.EX P0, PT, R7.reuse, RZ, PT, P0 ;  /* 0x000000ff0700720c */ /* 0x040fe20003f04100 */
[----:B------:R-:W-:Y:S01]  /*0430*/  IMAD.MOV.U32 R14, RZ, RZ, R12 ;  /* 0x000000ffff0e7224 */ /* 0x000fe200078e000c */
[C---:B------:R-:W-:Y:S02]  /*0440*/  ISETP.GT.U32.AND P1, PT, R8.reuse, -0x5946, PT ;  /* 0xffffa6ba0800780c */ /* 0x040fe40003f24070 */
[----:B------:R-:W-:Y:S02]  /*0450*/  IADD3.X R15, PT, PT, R7, -0x1, RZ, P2, !PT ;  /* 0xffffffff070f7810 */ /* 0x000fe400017fe4ff */
[----:B------:R-:W-:Y:S02]  /*0460*/  IADD3 R5, P2, PT, R8, 0x5945, RZ ;  /* 0x0000594508057810 */ /* 0x000fe40007f5e0ff */
[----:B------:R-:W-:-:S02]  /*0470*/  ISETP.GT.U32.AND.EX P1, PT, R9, RZ, PT, P1 ;  /* 0x000000ff0900720c */ /* 0x000fc40003f24110 */
[----:B------:R-:W-:Y:S02]  /*0480*/  SEL R34, R11, R6, P0 ;  /* 0x000000060b227207 */ /* 0x000fe40000000000 */
[----:B------:R-:W-:Y:S02]  /*0490*/  IADD3.X R11, PT, PT, R9, -0x1, RZ, P2, !PT ;  /* 0xffffffff090b7810 */ /* 0x000fe400017fe4ff */
[----:B------:R-:W-:Y:S02]  /*04a0*/  SEL R5, R5, R8, P1 ;  /* 0x0000000805057207 */ /* 0x000fe40000800000 */
[----:B------:R-:W-:Y:S01]  /*04b0*/  SEL R8, R11, R9, P1 ;  /* 0x000000090b087207 */ /* 0x000fe20000800000 */
[----:B------:R-:W-:Y:S01]  /*04c0*/  IMAD.MOV.U32 R9, RZ, RZ, R13 ;  /* 0x000000ffff097224 */ /* 0x000fe200078e000d */
[----:B------:R-:W-:Y:S01]  /*04d0*/  ISETP.GT.AND P1, PT, R13, 0xfffff, PT ;  /* 0x000fffff0d00780c */ /* 0x000fe20003f24270 */
[----:B------:R-:W-:Y:S01]  /*04e0*/  IMAD.IADD R10, R34, 0x1, -R5 ;  /* 0x00000001220a7824 */ /* 0x000fe200078e0a05 */
[----:B------:R-:W-:-:S02]  /*04f0*/  SEL R7, R15, R7, P0 ;  /* 0x000000070f077207 */ /* 0x000fc40000000000 */
[----:B------:R-:W-:-:S04]  /*0500*/  ISETP.GT.U32.AND P0, PT, R34, R5, PT ;  /* 0x000000052200720c */ /* 0x000fc80003f04070 */
[----:B------:R-:W-:Y:S01]  /*0510*/  ISETP.GT.U32.AND.EX P0, PT, R7, R8, PT, P0 ;  /* 0x000000080700720c */ /* 0x000fe20003f04100 */
[----:B------:R-:W-:-:S06]  /*0520*/  IMAD.MOV.U32 R8, RZ, RZ, R12 ;  /* 0x000000ffff087224 */ /* 0x000fcc00078e000c */
[----:B------:R-:W-:-:S06]  /*0530*/  @!P1 DMUL R8, R8, 1.80143985094819840000e+16 ;  /* 0x4350000008089828 */ /* 0x000fcc0000000000 */
[----:B------:R-:W-:-:S04]  /*0540*/  @!P0 VIADD R10, R10, 0xffffff2f ;  /* 0xffffff2f0a0a8836 */ /* 0x000fc80000000000 */
[----:B------:R-:W-:Y:S01]  /*0550*/  @!P1 MOV R13, R9 ;  /* 0x00000009000d9202 */ /* 0x000fe20000000f00 */
[----:B------:R-:W0:Y:S01]  /*0560*/  I2F.F64.U32 R6, R10 ;  /* 0x0000000a00067312 */ /* 0x000e220000201800 */
[----:B------:R-:W-:-:S03]  /*0570*/  @!P1 IMAD.MOV.U32 R14, RZ, RZ, R8 ;  /* 0x000000ffff0e9224 */ /* 0x000fc600078e0008 */
[----:B------:R-:W-:-:S05]  /*0580*/  VIADD R4, R13, 0xffffffff ;  /* 0xffffffff0d047836 */ /* 0x000fca0000000000 */
[----:B------:R-:W-:Y:S01]  /*0590*/  ISETP.GT.U32.AND P0, PT, R4, 0x7feffffe, PT ;  /* 0x7feffffe0400780c */ /* 0x000fe20003f04070 */
[----:B------:R-:W-:Y:S02]  /*05a0*/  IMAD.MOV.U32 R4, RZ, RZ, -0x3ff ;  /* 0xfffffc01ff047424 */ /* 0x000fe400078e00ff */
[----:B------:R-:W-:Y:S01]  /*05b0*/  @!P1 IMAD.MOV.U32 R4, RZ, RZ, -0x435 ;  /* 0xfffffbcbff049424 */ /* 0x000fe200078e00ff */
[----:B0-----:R-:W-:-:S09]  /*05c0*/  DMUL R6, R6, UR8 ;  /* 0x0000000806067c28 */ /* 0x001fd20008000000 */
[----:B------:R-:W-:Y:S05]  /*05d0*/  @P0 BRA `(.L_x_1) ;  /* 0x0000000400000947 */ /* 0x000fea0003800000 */
[C---:B------:R-:W-:Y:S01]  /*05e0*/  LOP3.LUT R8, R13.reuse, 0xfffff, RZ, 0xc0, !PT ;  /* 0x000fffff0d087812 */ /* 0x040fe200078ec0ff */
[----:B------:R-:W-:Y:S01]  /*05f0*/  IMAD.MOV.U32 R22, RZ, RZ, RZ ;  /* 0x000000ffff167224 */ /* 0x000fe200078e00ff */
[----:B------:R-:W-:Y:S01]  /*0600*/  UMOV UR8, 0x3ae80f1e ;  /* 0x3ae80f1e00087882 */ /* 0x000fe20000000000 */
[----:B------:R-:W-:Y:S01]  /*0610*/  IMAD.MOV.U32 R18, RZ, RZ, -0x748574fc ;  /* 0x8b7a8b04ff127424 */ /* 0x000fe200078e00ff */
[----:B------:R-:W-:Y:S01]  /*0620*/  LOP3.LUT R15, R8, 0x3ff00000, RZ, 0xfc, !PT ;  /* 0x3ff00000080f7812 */ /* 0x000fe200078efcff */
[----:B------:R-:W-:Y:S01]  /*0630*/  IMAD.MOV.U32 R19, RZ, RZ, 0x3ed0ee25 ;  /* 0x3ed0ee25ff137424 */ /* 0x000fe200078e00ff */
[----:B------:R-:W-:Y:S01]  /*0640*/  UMOV UR9, 0x3eb1380b ;  /* 0x3eb1380b00097882 */ /* 0x000fe20000000000 */
[----:B------:R-:W-:Y:S01]  /*0650*/  LEA.HI R13, R13, R4, RZ, 0xc ;  /* 0x000000040d0d7211 */ /* 0x000fe200078f60ff */
[----:B------:R-:W-:Y:S01]  /*0660*/  UMOV UR10, 0x80000000 ;  /* 0x80000000000a7882 */ /* 0x000fe20000000000 */
[----:B------:R-:W-:Y:S01]  /*0670*/  ISETP.GE.U32.AND P0, PT, R15, 0x3ff6a09f, PT ;  /* 0x3ff6a09f0f00780c */ /* 0x000fe20003f06070 */
[----:B------:R-:W-:-:S12]  /*0680*/  UMOV UR11, 0x43300000 ;  /* 0x43300000000b7882 */ /* 0x000fd80000000000 */
[----:B------:R-:W-:Y:S01]  /*0690*/  @P0 IADD3 R9, PT, PT, R15, -0x100000, RZ ;  /* 0xfff000000f090810 */ /* 0x000fe20007ffe0ff */
[----:B------:R-:W-:-:S04]  /*06a0*/  @P0 VIADD R13, R13, 0x1 ;  /* 0x000000010d0d0836 */ /* 0x000fc80000000000 */
[----:B------:R-:W-:Y:S01]  /*06b0*/  @P0 IMAD.MOV.U32 R15, RZ, RZ, R9 ;  /* 0x000000ffff0f0224 */ /* 0x000fe200078e0009 */
[----:B------:R-:W-:Y:S02]  /*06c0*/  LOP3.LUT R12, R13, 0x80000000, RZ, 0x3c, !PT ;  /* 0x800000000d0c7812 */ /* 0x000fe400078e3cff */
[----:B------:R-:W-:-:S03]  /*06d0*/  MOV R13, 0x43300000 ;  /* 0x43300000000d7802 */ /* 0x000fc60000000f00 */
[C---:B------:R-:W-:Y:S02]  /*06e0*/  DADD R16, R14.reuse, 1 ;  /* 0x3ff000000e107429 */ /* 0x040fe40000000000 */
[----:B------:R-:W-:Y:S02]  /*06f0*/  DADD R14, R14, -1 ;  /* 0xbff000000e0e7429 */ /* 0x000fe40000000000 */
[----:B------:R-:W-:Y:S01]  /*0700*/  DADD R12, R12, -UR10 ;  /* 0x8000000a0c0c7e29 */ /* 0x000fe20008000000 */
[----:B------:R-:W-:Y:S01]  /*0710*/  UMOV UR10, 0xfefa39ef ;  /* 0xfefa39ef000a7882 */ /* 0x000fe20000000000 */
[----:B------:R-:W0:Y:S01]  /*0720*/  MUFU.RCP64H R23, R17 ;  /* 0x0000001100177308 */ /* 0x000e220000001800 */
[----:B------:R-:W-:Y:S01]  /*0730*/  UMOV UR11, 0x3fe62e42 ;  /* 0x3fe62e42000b7882 */ /* 0x000fe20000000000 */
[----:B0-----:R-:W-:-:S08]  /*0740*/  DFMA R8, -R16, R22, 1 ;  /* 0x3ff000001008742b */ /* 0x001fd00000000116 */
[----:B------:R-:W-:-:S08]  /*0750*/  DFMA R8, R8, R8, R8 ;  /* 0x000000080808722b */ /* 0x000fd00000000008 */
[----:B------:R-:W-:-:S08]  /*0760*/  DFMA R22, R22, R8, R22 ;  /* 0x000000081616722b */ /* 0x000fd00000000016 */
[----:B------:R-:W-:-:S08]  /*0770*/  DMUL R8, R14, R22 ;  /* 0x000000160e087228 */ /* 0x000fd00000000000 */
[----:B------:R-:W-:-:S08]  /*0780*/  DFMA R8, R14, R22, R8 ;  /* 0x000000160e08722b */ /* 0x000fd00000000008 */
[----:B------:R-:W-:-:S08]  /*0790*/  DMUL R10, R8, R8 ;  /* 0x00000008080a7228 */ /* 0x000fd00000000000 */
[----:B------:R-:W-:Y:S01]  /*07a0*/  DFMA R16, R10, UR8, R18 ;  /* 0x000000080a107c2b */ /* 0x000fe20008000012 */
[----:B------:R-:W-:Y:S01]  /*07b0*/  UMOV UR8, 0x9f02676f ;  /* 0x9f02676f00087882 */ /* 0x000fe20000000000 */
[----:B------:R-:W-:-:S06]  /*07c0*/  UMOV UR9, 0x3ef3b266 ;  /* 0x3ef3b26600097882 */ /* 0x000fcc0000000000 */
[----:B------:R-:W-:Y:S01]  /*07d0*/  DFMA R16, R10, R16, UR8 ;  /* 0x000000080a107e2b */ /* 0x000fe20008000010 */
[----:B------:R-:W-:Y:S01]  /*07e0*/  UMOV UR8, 0xa9ab0956 ;  /* 0xa9ab095600087882 */ /* 0x000fe20000000000 */
[----:B------:R-:W-:-:S06]  /*07f0*/  UMOV UR9, 0x3f1745cb ;  /* 0x3f1745cb00097882 */ /* 0x000fcc0000000000 */
[----:B------:R-:W-:Y:S01]  /*0800*/  DFMA R16, R10, R16, UR8 ;  /* 0x000000080a107e2b */ /* 0x000fe20008000010 */
[----:B------:R-:W-:Y:S01]  /*0810*/  UMOV UR8, 0x2d1b5154 ;  /* 0x2d1b515400087882 */ /* 0x000fe20000000000 */
[----:B------:R-:W-:-:S06]  /*0820*/  UMOV UR9, 0x3f3c71c7 ;  /* 0x3f3c71c700097882 */ /* 0x000fcc0000000000 */
[----:B------:R-:W-:Y:S01]  /*0830*/  DFMA R18, R10, R16, UR8 ;  /* 0x000000080a127e2b */ /* 0x000fe20008000010 */
[----:B------:R-:W-:Y:S01]  /*0840*/  UMOV UR8, 0x923be72d ;  /* 0x923be72d00087882 */ /* 0x000fe20000000000 */
[----:B------:R-:W-:Y:S01]  /*0850*/  UMOV UR9, 0x3f624924 ;  /* 0x3f62492400097882 */ /* 0x000fe20000000000 */
[----:B------:R-:W-:-:S05]  /*0860*/  DADD R16, R14, -R8 ;  /* 0x000000000e107229 */ /* 0x000fca0000000808 */
[----:B------:R-:W-:Y:S01]  /*0870*/  DFMA R18, R10, R18, UR8 ;  /* 0x000000080a127e2b */ /* 0x000fe20008000012 */
[----:B------:R-:W-:Y:S01]  /*0880*/  UMOV UR8, 0x9999a3c4 ;  /* 0x9999a3c400087882 */ /* 0x000fe20000000000 */
[----:B------:R-:W-:Y:S01]  /*0890*/  UMOV UR9, 0x3f899999 ;  /* 0x3f89999900097882 */ /* 0x000fe20000000000 */
[----:B------:R-:W-:-:S05]  /*08a0*/  DADD R16, R16, R16 ;  /* 0x0000000010107229 */ /* 0x000fca0000000010 */
[----:B------:R-:W-:Y:S01]  /*08b0*/  DFMA R18, R10, R18, UR8 ;  /* 0x000000080a127e2b */ /* 0x000fe20008000012 */
[----:B------:R-:W-:Y:S01]  /*08c0*/  UMOV UR8, 0x55555554 ;  /* 0x5555555400087882 */ /* 0x000fe20000000000 */
[----:B------:R-:W-:Y:S01]  /*08d0*/  UMOV UR9, 0x3fb55555 ;  /* 0x3fb5555500097882 */ /* 0x000fe20000000000 */
[----:B------:R-:W-:Y:S02]  /*08e0*/  DFMA R14, R14, -R8, R16 ;  /* 0x800000080e0e722b */ /* 0x000fe40000000010 */
[----:B------:R-:W-:-:S03]  /*08f0*/  DFMA R16, R12, UR10, R8 ;  /* 0x0000000a0c107c2b */ /* 0x000fc60008000008 */
[----:B------:R-:W-:Y:S01]  /*0900*/  DFMA R18, R10, R18, UR8 ;  /* 0x000000080a127e2b */ /* 0x000fe20008000012 */
[----:B------:R-:W-:Y:S01]  /*0910*/  UMOV UR8, 0xfefa39ef ;  /* 0xfefa39ef00087882 */ /* 0x000fe20000000000 */
[----:B------:R-:W-:Y:S01]  /*0920*/  UMOV UR9, 0x3fe62e42 ;  /* 0x3fe62e4200097882 */ /* 0x000fe20000000000 */
[----:B------:R-:W-:Y:S02]  /*0930*/  DMUL R14, R22, R14 ;  /* 0x0000000e160e7228 */ /* 0x000fe40000000000 */
[----:B------:R-:W-:Y:S01]  /*0940*/  DFMA R20, R12, -UR8, R16 ;  /* 0x800000080c147c2b */ /* 0x000fe20008000010 */
[----:B------:R-:W-:Y:S01]  /*0950*/  UMOV UR8, 0x3b39803f ;  /* 0x3b39803f00087882 */ /* 0x000fe20000000000 */
[----:B------:R-:W-:Y:S01]  /*0960*/  UMOV UR9, 0x3c7abc9e ;  /* 0x3c7abc9e00097882 */ /* 0x000fe20000000000 */
[----:B------:R-:W-:-:S05]  /*0970*/  DMUL R18, R10, R18 ;  /* 0x000000120a127228 */ /* 0x000fca0000000000 */
[----:B------:R-:W-:-:S03]  /*0980*/  DADD R20, -R8, R20 ;  /* 0x0000000008147229 */ /* 0x000fc60000000114 */
[----:B------:R-:W-:-:S08]  /*0990*/  DFMA R14, R8, R18, R14 ;  /* 0x00000012080e722b */ /* 0x000fd0000000000e */
[----:B------:R-:W-:-:S08]  /*09a0*/  DADD R14, R14, -R20 ;  /* 0x000000000e0e7229 */ /* 0x000fd00000000814 */
[----:B------:R-:W-:-:S08]  /*09b0*/  DFMA R14, R12, UR8, R14 ;  /* 0x000000080c0e7c2b */ /* 0x000fd0000800000e */
[----:B------:R-:W-:Y:S01]  /*09c0*/  DADD R14, R16, R14 ;  /* 0x00000000100e7229 */ /* 0x000fe2000000000e */
[----:B------:R-:W-:Y:S10]  /*09d0*/  BRA `(.L_x_2) ;  /* 0x0000000000187947 */ /* 0x000ff40003800000 */
.L_x_1:
[----:B------:R-:W-:Y:S01]  /*09e0*/  IMAD.MOV.U32 R10, RZ, RZ, 0x0 ;  /* 0x00000000ff0a7424 */ /* 0x000fe200078e00ff */
[----:B------:R-:W-:Y:S01]  /*09f0*/  LOP3.LUT P0, RZ, R9, 0x7fffffff, RZ, 0xc0, !PT ;  /* 0x7fffffff09ff7812 */ /* 0x000fe2000780c0ff */
[----:B------:R-:W-:-:S06]  /*0a00*/  IMAD.MOV.U32 R11, RZ, RZ, 0x7ff00000 ;  /* 0x7ff00000ff0b7424 */ /* 0x000fcc00078e00ff */
[----:B------:R-:W-:-:S10]  /*0a10*/  DFMA R10, R8, R10, +INF ;  /* 0x7ff00000080a742b */ /* 0x000fd4000000000a */
[----:B------:R-:W-:Y:S02]  /*0a20*/  FSEL R14, R10, RZ, P0 ;  /* 0x000000ff0a0e7208 */ /* 0x000fe40000000000 */
[----:B------:R-:W-:-:S07]  /*0a30*/  FSEL R15, R11, -QNAN , P0 ;  /* 0xfff000000b0f7808 */ /* 0x000fce0000000000 */
.L_x_2:
[----:B------:R-:W-:Y:S05]  /*0a40*/  BSYNC.RECONVERGENT B0 ;  /* 0x0000000000007941 */ /* 0x000fea0003800200 */
.L_x_0:
[----:B------:R-:W-:Y:S01]  /*0a50*/  DADD R20, R6, R6 ;  /* 0x0000000006147229 */ /* 0x000fe20000000006 */
[----:B------:R-:W-:Y:S01]  /*0a60*/  UMOV UR8, 0x33145c07 ;  /* 0x33145c0700087882 */ /* 0x000fe20000000000 */
[----:B------:R-:W-:Y:S01]  /*0a70*/  DMUL R6, R14, -2 ;  /* 0xc00000000e067828 */ /* 0x000fe20000000000 */
[----:B------:R-:W-:Y:S01]  /*0a80*/  UMOV UR9, 0x3ca1a626 ;  /* 0x3ca1a62600097882 */ /* 0x000fe20000000000 */
[----:B------:R-:W-:Y:S01]  /*0a90*/  IMAD.MOV.U32 R12, RZ, RZ, 0x0 ;  /* 0x00000000ff0c7424 */ /* 0x000fe200078e00ff */
[----:B------:R-:W-:Y:S01]  /*0aa0*/  UMOV UR10, 0xf9785eba ;  /* 0xf9785eba000a7882 */ /* 0x000fe20000000000 */
[----:B------:R-:W-:Y:S01]  /*0ab0*/  IMAD.MOV.U32 R13, RZ, RZ, 0x3fd80000 ;  /* 0x3fd80000ff0d7424 */ /* 0x000fe200078e00ff */
[----:B------:R-:W-:Y:S01]  /*0ac0*/  UMOV UR11, 0x3de5db65 ;  /* 0x3de5db65000b7882 */ /* 0x000fe20000000000 */
[----:B------:R-:W-:Y:S01]  /*0ad0*/  DMUL R8, RZ, R20 ;  /* 0x00000014ff087228 */ /* 0x000fe20000000000 */
[----:B------:R-:W0:Y:S01]  /*0ae0*/  MUFU.RSQ64H R11, R7 ;  /* 0x00000007000b7308 */ /* 0x000e220000001c00 */
[----:B------:R-:W-:Y:S01]  /*0af0*/  IMAD.SHL.U32 R4, R21, 0x2, RZ ;  /* 0x0000000215047824 */ /* 0x000fe200078e00ff */
[----:B------:R-:W-:Y:S01]  /*0b00*/  BSSY.RECONVERGENT B0, `(.L_x_3) ;  /* 0x000004e000007945 */ /* 0x000fe20003800200 */
[----:B------:R-:W-:-:S02]  /*0b10*/  VIADD R10, R7, 0xfcb00000 ;  /* 0xfcb00000070a7836 */ /* 0x000fc40000000000 */
[----:B------:R-:W-:Y:S01]  /*0b20*/  IMAD.MOV.U32 R24, RZ, RZ, -0x3e107ad8 ;  /* 0xc1ef8528ff187424 */ /* 0x000fe200078e00ff */
[----:B------:R-:W-:Y:S01]  /*0b30*/  ISETP.GT.U32.AND P0, PT, R4, -0x79800000, PT ;  /* 0x868000000400780c */ /* 0x000fe20003f04070 */
[----:B------:R-:W-:-:S03]  /*0b40*/  IMAD.MOV.U32 R25, RZ, RZ, 0x3e21eea7 ;  /* 0x3e21eea7ff197424 */ /* 0x000fc600078e00ff */
[----:B------:R-:W-:Y:S02]  /*0b50*/  FSEL R9, R9, R21, P0 ;  /* 0x0000001509097208 */ /* 0x000fe40000000000 */
[----:B------:R-:W-:-:S03]  /*0b60*/  FSEL R20, R8, R20, P0 ;  /* 0x0000001408147208 */ /* 0x000fc60000000000 */
[----:B------:R-:W-:Y:S01]  /*0b70*/  VIADD R21, R9, 0x100000 ;  /* 0x0010000009157836 */ /* 0x000fe20000000000 */
[----:B------:R-:W-:Y:S01]  /*0b80*/  MOV R8, R20 ;  /* 0x0000001400087202 */ /* 0x000fe20000000f00 */
[----:B0-----:R-:W-:Y:S02]  /*0b90*/  DMUL R14, R10, R10 ;  /* 0x0000000a0a0e7228 */ /* 0x001fe40000000000 */
[----:B------:R-:W0:Y:S06]  /*0ba0*/  FRND.F64 R22, R20 ;  /* 0x0000001400167313 */ /* 0x000e2c0000301800 */
[----:B------:R-:W-:-:S08]  /*0bb0*/  DFMA R14, R6, -R14, 1 ;  /* 0x3ff00000060e742b */ /* 0x000fd0000000080e */
[----:B------:R-:W-:Y:S02]  /*0bc0*/  DFMA R12, R14, R12, 0.5 ;  /* 0x3fe000000e0c742b */ /* 0x000fe4000000000c */
[----:B0-----:R-:W-:Y:S02]  /*0bd0*/  DFMA R22, R22, -0.5, R8 ;  /* 0xbfe000001616782b */ /* 0x001fe40000000008 */
[----:B------:R-:W-:-:S06]  /*0be0*/  DMUL R14, R10, R14 ;  /* 0x0000000e0a0e7228 */ /* 0x000fcc0000000000 */
[----:B------:R-:W-:Y:S01]  /*0bf0*/  DMUL R16, R22, UR8 ;  /* 0x0000000816107c28 */ /* 0x000fe20008000000 */
[----:B------:R-:W-:Y:S01]  /*0c00*/  UMOV UR8, 0x54442d18 ;  /* 0x54442d1800087882 */ /* 0x000fe20000000000 */
[----:B------:R-:W-:Y:S01]  /*0c10*/  UMOV UR9, 0x400921fb ;  /* 0x400921fb00097882 */ /* 0x000fe20000000000 */
[----:B------:R-:W-:Y:S01]  /*0c20*/  DFMA R12, R12, R14, R10 ;  /* 0x0000000e0c0c722b */ /* 0x000fe2000000000a */
[----:B------:R-:W-:Y:S01]  /*0c30*/  IMAD.MOV.U32 R14, RZ, RZ, 0x2cb0d246 ;  /* 0x2cb0d246ff0e7424 */ /* 0x000fe200078e00ff */
[----:B------:R-:W-:-:S03]  /*0c40*/  MOV R15, 0x3e5ae5f1 ;  /* 0x3e5ae5f1000f7802 */ /* 0x000fc60000000f00 */
[----:B------:R-:W-:Y:S01]  /*0c50*/  DFMA R22, R22, UR8, R16 ;  /* 0x0000000816167c2b */ /* 0x000fe20008000010 */
[----:B------:R-:W-:Y:S01]  /*0c60*/  UMOV UR8, 0x20fd8164 ;  /* 0x20fd816400087882 */ /* 0x000fe20000000000 */
[----:B------:R-:W-:Y:S01]  /*0c70*/  UMOV UR9, 0x3da8ff83 ;  /* 0x3da8ff8300097882 */ /* 0x000fe20000000000 */
[----:B------:R-:W0:Y:S05]  /*0c80*/  F2I.S64.F64 R16, R20 ;  /* 0x0000001400107311 */ /* 0x000e2a0000301900 */
[----:B------:R-:W-:-:S08]  /*0c90*/  DMUL R18, R22, R22 ;  /* 0x0000001616127228 */ /* 0x000fd00000000000 */
[C---:B------:R-:W-:Y:S01]  /*0ca0*/  DFMA R14, R18.reuse, UR10, -R14 ;  /* 0x0000000a120e7c2b */ /* 0x040fe2000800080e */
[----:B------:R-:W-:Y:S01]  /*0cb0*/  UMOV UR10, 0x69ace392 ;  /* 0x69ace392000a7882 */ /* 0x000fe20000000000 */
[C---:B------:R-:W-:Y:S01]  /*0cc0*/  DFMA R24, R18.reuse, -UR8, R24 ;  /* 0x8000000812187c2b */ /* 0x040fe20008000018 */
[----:B------:R-:W-:Y:S01]  /*0cd0*/  UMOV UR11, 0x3ec71de3 ;  /* 0x3ec71de3000b7882 */ /* 0x000fe20000000000 */
[----:B------:R-:W-:Y:S01]  /*0ce0*/  UMOV UR8, 0x8e06e6d9 ;  /* 0x8e06e6d900087882 */ /* 0x000fe20000000000 */
[----:B------:R-:W-:Y:S01]  /*0cf0*/  UMOV UR9, 0x3e927e4f ;  /* 0x3e927e4f00097882 */ /* 0x000fe20000000000 */
[----:B0-----:R-:W-:Y:S01]  /*0d00*/  LOP3.LUT R4, R16, 0x1, RZ, 0xc0, !PT ;  /* 0x0000000110047812 */ /* 0x001fe200078ec0ff */
[----:B------:R-:W-:Y:S01]  /*0d10*/  VIADD R17, R13, 0xfff00000 ;  /* 0xfff000000d117836 */ /* 0x000fe20000000000 */
[C---:B------:R-:W-:Y:S01]  /*0d20*/  DFMA R14, R18.reuse, R14, UR10 ;  /* 0x0000000a120e7e2b */ /* 0x040fe2000800000e */
[----:B------:R-:W-:Y:S01]  /*0d30*/  UMOV UR10, 0x19db62a1 ;  /* 0x19db62a1000a7882 */ /* 0x000fe20000000000 */
[----:B------:R-:W-:Y:S01]  /*0d40*/  DFMA R24, R18, R24, -UR8 ;  /* 0x8000000812187e2b */ /* 0x000fe20008000018 */
[----:B------:R-:W-:Y:S01]  /*0d50*/  UMOV UR11, 0x3f2a01a0 ;  /* 0x3f2a01a0000b7882 */ /* 0x000fe20000000000 */
[----:B------:R-:W-:Y:S01]  /*0d60*/  UMOV UR8, 0x19ddbce9 ;  /* 0x19ddbce900087882 */ /* 0x000fe20000000000 */
[----:B------:R-:W-:Y:S01]  /*0d70*/  UMOV UR9, 0x3efa01a0 ;  /* 0x3efa01a000097882 */ /* 0x000fe20000000000 */
[----:B------:R-:W-:-:S02]  /*0d80*/  ISETP.NE.U32.AND P0, PT, R4, 0x1, PT ;  /* 0x000000010400780c */ /* 0x000fc40003f05070 */
[C---:B------:R-:W-:Y:S01]  /*0d90*/  DFMA R14, R18.reuse, R14, -UR10 ;  /* 0x8000000a120e7e2b */ /* 0x040fe2000800000e */
[----:B------:R-:W-:Y:S01]  /*0da0*/  UMOV UR10, 0x11110818 ;  /* 0x11110818000a7882 */ /* 0x000fe20000000000 */
[C---:B------:R-:W-:Y:S01]  /*0db0*/  DFMA R24, R18.reuse, R24, UR8 ;  /* 0x0000000812187e2b */ /* 0x040fe20008000018 */
[----:B------:R-:W-:Y:S01]  /*0dc0*/  UMOV UR11, 0x3f811111 ;  /* 0x3f811111000b7882 */ /* 0x000fe20000000000 */
[----:B------:R-:W-:Y:S01]  /*0dd0*/  UMOV UR8, 0x16c15d47 ;  /* 0x16c15d4700087882 */ /* 0x000fe20000000000 */
[----:B------:R-:W-:Y:S01]  /*0de0*/  UMOV UR9, 0x3f56c16c ;  /* 0x3f56c16c00097882 */ /* 0x000fe20000000000 */
[----:B------:R-:W-:Y:S02]  /*0df0*/  ISETP.NE.U32.AND.EX P0, PT, RZ, RZ, PT, P0 ;  /* 0x000000ffff00720c */ /* 0x000fe40003f05100 */
[C---:B------:R-:W-:Y:S01]  /*0e00*/  DFMA R14, R18.reuse, R14, UR10 ;  /* 0x0000000a120e7e2b */ /* 0x040fe2000800000e */
[----:B------:R-:W-:Y:S01]  /*0e10*/  UMOV UR10, 0x55555554 ;  /* 0x55555554000a7882 */ /* 0x000fe20000000000 */
[C---:B------:R-:W-:Y:S01]  /*0e20*/  DFMA R24, R18.reuse, R24, -UR8 ;  /* 0x8000000812187e2b */ /* 0x040fe20008000018 */
[----:B------:R-:W-:Y:S01]  /*0e30*/  UMOV UR11, 0x3fc55555 ;  /* 0x3fc55555000b7882 */ /* 0x000fe20000000000 */
[----:B------:R-:W-:Y:S01]  /*0e40*/  UMOV UR8, 0x55555551 ;  /* 0x5555555100087882 */ /* 0x000fe20000000000 */
[----:B------:R-:W-:Y:S01]  /*0e50*/  UMOV UR9, 0x3fa55555 ;  /* 0x3fa5555500097882 */ /* 0x000fe20000000000 */
[----:B------:R-:W-:Y:S01]  /*0e60*/  LOP3.LUT P1, RZ, R16, 0x2, RZ, 0xc0, !PT ;  /* 0x0000000210ff7812 */ /* 0x000fe2000782c0ff */
[----:B------:R-:W-:Y:S01]  /*0e70*/  IMAD.MOV.U32 R16, RZ, RZ, R12 ;  /* 0x000000ffff107224 */ /* 0x000fe200078e000c */
[----:B------:R-:W-:-:S02]  /*0e80*/  DFMA R14, R18, R14, -UR10 ;  /* 0x8000000a120e7e2b */ /* 0x000fc4000800000e */
[----:B------:R-:W-:-:S06]  /*0e90*/  DFMA R24, R18, R24, UR8 ;  /* 0x0000000812187e2b */ /* 0x000fcc0008000018 */
[C---:B------:R-:W-:Y:S02]  /*0ea0*/  DFMA R14, R18.reuse, R14, RZ ;  /* 0x0000000e120e722b */ /* 0x040fe400000000ff */
[----:B------:R-:W-:-:S06]  /*0eb0*/  DFMA R24, R18, R24, -0.5 ;  /* 0xbfe000001218742b */ /* 0x000fcc0000000018 */
[----:B------:R-:W-:Y:S02]  /*0ec0*/  DFMA R22, R22, R14, R22 ;  /* 0x0000000e1616722b */ /* 0x000fe40000000016 */
[----:B------:R-:W-:Y:S02]  /*0ed0*/  DFMA R24, R18, R24, 1 ;  /* 0x3ff000001218742b */ /* 0x000fe40000000018 */
[----:B------:R-:W-:-:S06]  /*0ee0*/  DMUL R14, R6, R12 ;  /* 0x0000000c060e7228 */ /* 0x000fcc0000000000 */
[----:B------:R-:W-:Y:S02]  /*0ef0*/  LOP3.LUT R31, R23, 0x80000000, RZ, 0x3c, !PT ;  /* 0x80000000171f7812 */ /* 0x000fe400078e3cff */
[----:B------:R-:W-:Y:S01]  /*0f00*/  FSEL R20, R24, R22, !P0 ;  /* 0x0000001618147208 */ /* 0x000fe20004000000 */
[----:B------:R-:W-:Y:S01]  /*0f10*/  DFMA R18, R14, -R14, R6 ;  /* 0x8000000e0e12722b */ /* 0x000fe20000000006 */
[----:B------:R-:W-:Y:S02]  /*0f20*/  FSEL R21, R25, R23, !P0 ;  /* 0x0000001719157208 */ /* 0x000fe40004000000 */
[----:B------:R-:W-:Y:S02]  /*0f30*/  FSEL R22, R22, R24, !P0 ;  /* 0x0000001816167208 */ /* 0x000fe40004000000 */
[----:B------:R-:W-:Y:S02]  /*0f40*/  FSEL R23, R31, R25, !P0 ;  /* 0x000000191f177208 */ /* 0x000fe40004000000 */
[----:B------:R-:W-:Y:S01]  /*0f50*/  ISETP.GE.U32.AND P0, PT, R10, 0x7ca00000, PT ;  /* 0x7ca000000a00780c */ /* 0x000fe20003f06070 */
[----:B------:R-:W-:Y:S01]  /*0f60*/  DFMA R24, R18, R16, R14 ;  /* 0x000000101218722b */ /* 0x000fe2000000000e */
[----:B------:R-:W-:-:S02]  /*0f70*/  @P1 LOP3.LUT R31, R21, 0x80000000, RZ, 0x3c, !PT ;  /* 0x80000000151f1812 */ /* 0x000fc400078e3cff */
[----:B------:R-:W-:-:S03]  /*0f80*/  @P1 LOP3.LUT R37, R23, 0x80000000, RZ, 0x3c, !PT ;  /* 0x8000000017251812 */ /* 0x000fc600078e3cff */
[----:B------:R-:W-:Y:S02]  /*0f90*/  @P1 IMAD.MOV.U32 R21, RZ, RZ, R31 ;  /* 0x000000ffff151224 */ /* 0x000fe400078e001f */
[----:B------:R-:W-:-:S04]  /*0fa0*/  @P1 IMAD.MOV.U32 R23, RZ, RZ, R37 ;  /* 0x000000ffff171224 */ /* 0x000fc800078e0025 */
[----:B------:R-:W-:Y:S05]  /*0fb0*/  @!P0 BRA `(.L_x_4) ;  /* 0x0000000000088947 */ /* 0x000fea0003800000 */
[----:B------:R-:W-:-:S07]  /*0fc0*/  MOV R4, 0xfe0 ;  /* 0x00000fe000047802 */ /* 0x000fce0000000f00 */
[----:B------:R-:W-:Y:S05]  /*0fd0*/  CALL.REL.NOINC `($__internal_0_$__cuda_sm20_dsqrt_rn_f64_mediumpath_v1) ;  /* 0x0000000000907944 */ /* 0x000fea0003c00000 */
.L_x_4:
[----:B------:R-:W-:Y:S05]  /*0fe0*/  BSYNC.RECONVERGENT B0 ;  /* 0x0000000000007941 */ /* 0x000fea0003800200 */
.L_x_3:
[----:B------:R-:W0:Y:S01]  /*0ff0*/  FRND.F64.TRUNC R6, R8 ;  /* 0x0000000800067313 */ /* 0x000e22000030d800 */
[----:B------:R-:W-:Y:S01]  /*1000*/  DMUL R10, RZ, R8 ;  /* 0x00000008ff0a7228 */ /* 0x000fe20000000000 */
[----:B------:R-:W-:Y:S01]  /*1010*/  UIADD3 UR4, UPT, UPT, UR4, 0x1, URZ ;  /* 0x0000000104047890 */ /* 0x000fe2000fffe0ff */
[----:B------:R-:W-:Y:S01]  /*1020*/  DADD R22, RZ, R22 ;  /* 0x00000000ff167229 */ /* 0x000fe20000000016 */
[----:B------:R-:W-:Y:S02]  /*1030*/  VIADD R4, R3, 0x1 ;  /* 0x0000000103047836 */ /* 0x000fe40000000000 */
[----:B------:R-:W-:-:S05]  /*1040*/  UISETP.NE.AND UP0, UPT, UR4, 0x1388, UPT ;  /* 0x000013880400788c */ /* 0x000fca000bf05270 */
[----:B------:R-:W-:Y:S02]  /*1050*/  DMUL R22, R22, R24 ;  /* 0x0000001816167228 */ /* 0x000fe40000000000 */
[----:B0-----:R-:W-:-:S06]  /*1060*/  DSETP.NEU.AND P0, PT, R8, R6, PT ;  /* 0x000000060800722a */ /* 0x001fcc0003f0d000 */
[----:B------:R-:W-:Y:S01]  /*1070*/  DSETP.GEU.AND P1, PT, |R22|, 1, PT ;  /* 0x3ff000001600742a */ /* 0x000fe20003f2e200 */
[----:B------:R-:W-:Y:S02]  /*1080*/  FSEL R6, R10, R20, !P0 ;  /* 0x000000140a067208 */ /* 0x000fe40004000000 */
[----:B------:R-:W-:-:S06]  /*1090*/  FSEL R7, R11, R21, !P0 ;  /* 0x000000150b077208 */ /* 0x000fcc0004000000 */
[----:B------:R-:W-:-:S08]  /*10a0*/  DMUL R6, R24, R6 ;  /* 0x0000000618067228 */ /* 0x000fd00000000000 */
[----:B------:R-:W-:Y:S01]  /*10b0*/  DSETP.GEU.AND P0, PT, |R6|, 1, PT ;  /* 0x3ff000000600742a */ /* 0x000fe20003f0e200 */
[----:B------:R-:W-:Y:S02]  /*10c0*/  IMAD.MOV.U32 R7, RZ, RZ, R33 ;  /* 0x000000ffff077224 */ /* 0x000fe400078e0021 */
[----:B------:R-:W-:-:S11]  /*10d0*/  IMAD.MOV.U32 R6, RZ, RZ, R32 ;  /* 0x000000ffff067224 */ /* 0x000fd600078e0020 */
[----:B------:R-:W-:-:S05]  /*10e0*/  @P0 IADD3 R4, PT, PT, R3, RZ, RZ ;  /* 0x000000ff03040210 */ /* 0x000fca0007ffe0ff */
[----:B------:R-:W-:Y:S02]  /*10f0*/  VIADD R3, R4, 0x1 ;  /* 0x0000000104037836 */ /* 0x000fe40000000000 */
[----:B------:R-:W-:Y:S02]  /*1100*/  @P1 IMAD.MOV R3, RZ, RZ, R4 ;  /* 0x000000ffff031224 */ /* 0x000fe400078e0204 */
[----:B------:R-:W-:Y:S01]  /*1110*/  IMAD.MOV.U32 R4, RZ, RZ, R30 ;  /* 0x000000ffff047224 */ /* 0x000fe200078e001e */
[----:B------:R-:W-:Y:S06]  /*1120*/  BRA.U UP0, `(.L_x_5) ;  /* 0xffffffed00f07547 */ /* 0x000fec000b83ffff */
[----:B------:R-:W0:Y:S01]  /*1130*/  LDC.64 R8, c[0x0][0x380] ;  /* 0x0000e000ff087b82 */ /* 0x000e220000000a00 */
[----:B------:R-:W-:-:S07]  /*1140*/  MOV R31, R5 ;  /* 0x00000005001f7202 */ /* 0x000fce0000000f00 */
[----:B------:R-:W1:Y:S01]  /*1150*/  LDC.64 R6, c[0x0][0x388] ;  /* 0x0000e200ff067b82 */ /* 0x000e620000000a00 */
[----:B0-----:R-:W-:-:S05]  /*1160*/  IMAD.WIDE R8, R0, 0x30, R8 ;  /* 0x0000003000087825 */ /* 0x001fca00078e0208 */
[----:B------:R-:W-:Y:S01]  /*1170*/  STG.E.64 desc[UR6][R8.64], R32 ;  /* 0x0000002008007986 */ /* 0x000fe2000c101b06 */
[----:B-1----:R-:W-:-:S03]  /*1180*/  IMAD.WIDE R4, R0, 0x4, R6 ;  /* 0x0000000400047825 */ /* 0x002fc600078e0206 */
[----:B------:R-:W-:Y:S04]  /*1190*/  STG.E.64 desc[UR6][R8.64+0x8], R34 ;  /* 0x0000082208007986 */ /* 0x000fe8000c101b06 */
[----:B------:R-:W-:Y:S04]  /*11a0*/  STG.E.64 desc[UR6][R8.64+0x10], R30 ;  /* 0x0000101e08007986 */ /* 0x000fe8000c101b06 */
[----:B------:R-:W-:Y:S04]  /*11b0*/  STG.E.64 desc[UR6][R8.64+0x18], R28 ;  /* 0x0000181c08007986 */ /* 0x000fe8000c101b06 */
[----:B------:R-:W-:Y:S04]  /*11c0*/  STG.E.64 desc[UR6][R8.64+0x28], R26 ;  /* 0x0000281a08007986 */ /* 0x000fe8000c101b06 */
[----:B------:R-:W-:Y:S04]  /*11d0*/  STG.E desc[UR6][R8.64+0x20], R2 ;  /* 0x0000200208007986 */ /* 0x000fe8000c101906 */
[----:B------:R-:W2:Y:S02]  /*11e0*/  LDG.E R0, desc[UR6][R4.64] ;  /* 0x0000000604007981 */ /* 0x000ea4000c1e1900 */
[----:B--2---:R-:W-:-:S05]  /*11f0*/  IMAD.IADD R3, R3, 0x1, R0 ;  /* 0x0000000103037824 */ /* 0x004fca00078e0200 */
[----:B------:R-:W-:Y:S01]  /*1200*/  STG.E desc[UR6][R4.64], R3 ;  /* 0x0000000304007986 */ /* 0x000fe2000c101906 */
[----:B------:R-:W-:Y:S05]  /*1210*/  EXIT ;  /* 0x000000000000794d */ /* 0x000fea0003800000 */
        .weak           $__internal_0_$__cuda_sm20_dsqrt_rn_f64_mediumpath_v1
        .type           $__internal_0_$__cuda_sm20_dsqrt_rn_f64_mediumpath_v1,@function
        .size           $__internal_0_$__cuda_sm20_dsqrt_rn_f64_mediumpath_v1,(.L_x_572 - $__internal_0_$__cuda_sm20_dsqrt_rn_f64_mediumpath_v1)
$__internal_0_$__cuda_sm20_dsqrt_rn_f64_mediumpath_v1:
[----:B------:R-:W-:Y:S01]  /*1220*/  ISETP.GE.U32.AND P0, PT, R10, -0x3400000, PT ;  /* 0xfcc000000a00780c */ /* 0x000fe20003f06070 */
[----:B------:R-:W-:Y:S01]  /*1230*/  BSSY.RECONVERGENT B1, `(.L_x_6) ;  /* 0x0000024000017945 */ /* 0x000fe20003800200 */
[----:B------:R-:W-:-:S11]  /*1240*/  IMAD.MOV.U32 R13, RZ, RZ, R17 ;  /* 0x000000ffff0d7224 */ /* 0x000fd600078e0011 */
[----:B------:R-:W-:Y:S05]  /*1250*/  @!P0 BRA `(.L_x_7) ;  /* 0x0000000000208947 */ /* 0x000fea0003800000 */
[----:B------:R-:W-:-:S10]  /*1260*/  DFMA.RM R12, R18, R12, R14 ;  /* 0x0000000c120c722b */ /* 0x000fd4000000400e */
[----:B------:R-:W-:-:S05]  /*1270*/  IADD3 R10, P0, PT, R12, 0x1, RZ ;  /* 0x000000010c0a7810 */ /* 0x000fca0007f1e0ff */
[----:B------:R-:W-:-:S06]  /*1280*/  IMAD.X R11, RZ, RZ, R13, P0 ;  /* 0x000000ffff0b7224 */ /* 0x000fcc00000e060d */
[----:B------:R-:W-:-:S08]  /*1290*/  DFMA.RP R6, -R12, R10, R6 ;  /* 0x0000000a0c06722b */ /* 0x000fd00000008106 */
[----:B------:R-:W-:-:S06]  /*12a0*/  DSETP.GT.AND P0, PT, R6, RZ, PT ;  /* 0x000000ff0600722a */ /* 0x000fcc0003f04000 */
[----:B------:R-:W-:Y:S02]  /*12b0*/  FSEL R10, R10, R12, P0 ;  /* 0x0000000c0a0a7208 */ /* 0x000fe40000000000 */
[----:B------:R-:W-:Y:S01]  /*12c0*/  FSEL R11, R11, R13, P0 ;  /* 0x0000000d0b0b7208 */ /* 0x000fe20000000000 */
[----:B------:R-:W-:Y:S06]  /*12d0*/  BRA `(.L_x_8) ;  /* 0x0000000000647947 */ /* 0x000fec0003800000 */
.L_x_7:
[----:B------:R-:W-:-:S14]  /*12e0*/  DSETP.NE.AND P0, PT, R6, RZ, PT ;  /* 0x000000ff0600722a */ /* 0x000fdc0003f05000 */
[----:B------:R-:W-:Y:S05]  /*12f0*/  @!P0 BRA `(.L_x_9) ;  /* 0x0000000000588947 */ /* 0x000fea0003800000 */
[----:B------:R-:W-:-:S13]  /*1300*/  ISETP.GE.AND P0, PT, R7, RZ, PT ;  /* 0x000000ff0700720c */ /* 0x000fda0003f06270 */
[----:B------:R-:W-:Y:S02]  /*1310*/  @!P0 IMAD.MOV.U32 R10, RZ, RZ, 0x0 ;  /* 0x00000000ff0a8424 */ /* 0x000fe400078e00ff */
[----:B------:R-:W-:Y:S01]  /*1320*/  @!P0 IMAD.MOV.U32 R11, RZ, RZ, -0x80000 ;  /* 0xfff80000ff0b8424 */ /* 0x000fe200078e00ff */
[----:B------:R-:W-:Y:S06]  /*1330*/  @!P0 BRA `(.L_x_8) ;  /* 0x00000000004c8947 */ /* 0x000fec0003800000 */
[----:B------:R-:W-:-:S13]  /*1340*/  ISETP.GT.AND P0, PT, R7, 0x7fefffff, PT ;  /* 0x7fefffff0700780c */ /* 0x000fda0003f04270 */
[----:B------:R-:W-:Y:S05]  /*1350*/  @P0 BRA `(.L_x_9) ;  /* 0x0000000000400947 */ /* 0x000fea0003800000 */
[----:B------:R-:W-:Y:S01]  /*1360*/  DMUL R6, R6, 8.11296384146066816958e+31 ;  /* 0x4690000006067828 */ /* 0x000fe20000000000 */
[----:B------:R-:W-:Y:S01]  /*1370*/  MOV R10, RZ ;  /* 0x000000ff000a7202 */ /* 0x000fe20000000f00 */
[----:B------:R-:W-:Y:S02]  /*1380*/  IMAD.MOV.U32 R12, RZ, RZ, 0x0 ;  /* 0x00000000ff0c7424 */ /* 0x000fe400078e00ff */
[----:B------:R-:W-:Y:S02]  /*1390*/  IMAD.MOV.U32 R13, RZ, RZ, 0x3fd80000 ;  /* 0x3fd80000ff0d7424 */ /* 0x000fe400078e00ff */
[----:B------:R-:W0:Y:S02]  /*13a0*/  MUFU.RSQ64H R11, R7 ;  /* 0x00000007000b7308 */ /* 0x000e240000001c00 */
[----:B0-----:R-:W-:-:S08]  /*13b0*/  DMUL R14, R10, R10 ;  /* 0x0000000a0a0e7228 */ /* 0x001fd00000000000 */
[----:B------:R-:W-:-:S08]  /*13c0*/  DFMA R14, R6, -R14, 1 ;  /* 0x3ff00000060e742b */ /* 0x000fd0000000080e */
[----:B------:R-:W-:Y:S02]  /*13d0*/  DFMA R12, R14, R12, 0.5 ;  /* 0x3fe000000e0c742b */ /* 0x000fe4000000000c */
[----:B------:R-:W-:-:S08]  /*13e0*/  DMUL R14, R10, R14 ;  /* 0x0000000e0a0e7228 */ /* 0x000fd00000000000 */
[----:B------:R-:W-:-:S08]  /*13f0*/  DFMA R12, R12, R14, R10 ;  /* 0x0000000e0c0c722b */ /* 0x000fd0000000000a */
[----:B------:R-:W-:Y:S02]  /*1400*/  DMUL R10, R6, R12 ;  /* 0x0000000c060a7228 */ /* 0x000fe40000000000 */
[----:B------:R-:W-:-:S06]  /*1410*/  VIADD R13, R13, 0xfff00000 ;  /* 0xfff000000d0d7836 */ /* 0x000fcc0000000000 */
[----:B------:R-:W-:-:S08]  /*1420*/  DFMA R14, R10, -R10, R6 ;  /* 0x8000000a0a0e722b */ /* 0x000fd00000000006 */
[----:B------:R-:W-:-:S10]  /*1430*/  DFMA R10, R12, R14, R10 ;  /* 0x0000000e0c0a722b */ /* 0x000fd4000000000a */
[----:B------:R-:W-:Y:S01]  /*1440*/  VIADD R11, R11, 0xfcb00000 ;  /* 0xfcb000000b0b7836 */ /* 0x000fe20000000000 */
[----:B------:R-:W-:Y:S06]  /*1450*/  BRA `(.L_x_8) ;  /* 0x0000000000047947 */ /* 0x000fec0003800000 */
.L_x_9:
[----:B------:R-:W-:-:S11]  /*1460*/  DADD R10, R6, R6 ;  /* 0x00000000060a7229 */ /* 0x000fd60000000006 */
.L_x_8:
[----:B------:R-:W-:Y:S05]  /*1470*/  BSYNC.RECONVERGENT B1 ;  /* 0x0000000000017941 */ /* 0x000fea0003800200 */
.L_x_6:
[----:B------:R-:W-:Y:S01]  /*1480*/  IMAD.MOV.U32 R6, RZ, RZ, R4 ;  /* 0x000000ffff067224 */ /* 0x000fe200078e0004 */
[----:B------:R-:W-:Y:S01]  /*1490*/  MOV R24, R10 ;  /* 0x0000000a00187202 */ /* 0x000fe20000000f00 */
[----:B------:R-:W-:Y:S02]  /*14a0*/  IMAD.MOV.U32 R7, RZ, RZ, 0x0 ;  /* 0x00000000ff077424 */ /* 0x000fe400078e00ff */
[----:B------:R-:W-:Y:S02]  /*14b0*/  IMAD.MOV.U32 R25, RZ, RZ, R11 ;  /* 0x000000ffff197224 */ /* 0x000fe400078e000b */
[----:B------:R-:W-:Y:S05]  /*14c0*/  RET.REL.NODEC R6 `(_Z22generate_normal_kernelP19curandStateMRG32k3aPj) ;  /* 0xffffffe806cc7950 */ /* 0x000fea0003c3ffff */
.L_x_10:
[----:B------:R-:W-:-:S00]  /*14d0*/  BRA `(.L_x_10) ;  /* 0xfffffffc00fc7947 */ /* 0x000fc0000383ffff */
[----:B------:R-:W-:-:S00]  /*14e0*/  NOP ;  /* 0x0000000000007918 */ /* 0x000fc00000000000 */
        /* <DEDUP_REMOVED lines=9> */
.L_x_572:


//--------------------- .text._Z23generate_uniform_kernelP19curandStateMRG32k3aPj --------------------------
	.section	.text._Z23generate_uniform_kernelP19curandStateMRG32k3aPj,"ax",@progbits
	.align	128
        .global         _Z23generate_uniform_kernelP19curandStateMRG32k3aPj
        .type           _Z23generate_uniform_kernelP19curandStateMRG32k3aPj,@function
        .size           _Z23generate_uniform_kernelP19curandStateMRG32k3aPj,(.L_x_576 - _Z23generate_uniform_kernelP19curandStateMRG32k3aPj)
        .other          _Z23generate_uniform_kernelP19curandStateMRG32k3aPj,@"STO_CUDA_ENTRY STV_DEFAULT"
_Z23generate_uniform_kernelP19curandStateMRG32k3aPj:
.text._Z23generate_uniform_kernelP19curandStateMRG32k3aPj:
        /* <DEDUP_REMOVED lines=15> */
.L_x_11:
[----:B-----5:R-:W-:Y:S01]  /*00f0*/  IMAD.WIDE.U32 R18, R13, 0x80cfc, RZ ;  /* 0x00080cfc0d127825 */ /* 0x020fe200078e00ff */
[----:B------:R-:W-:-:S03]  /*0100*/  IADD3 R17, PT, PT, -R17, -0x5945, RZ ;  /* 0xffffa6bb11117810 */ /* 0x000fc60007ffe1ff */
[----:B------:R-:W-:Y:S01]  /*0110*/  HFMA2 R25, -RZ, RZ, 0, 0 ;  /* 0x00000000ff197431 */ /* 0x000fe200000001ff */
[----:B------:R-:W-:Y:S01]  /*0120*/  IADD3 R5, PT, PT, -R6, -0xd1, RZ ;  /* 0xffffff2f06057810 */ /* 0x000fe20007ffe1ff */
[----:B------:R-:W-:Y:S01]  /*0130*/  IMAD.MOV.U32 R21, RZ, RZ, RZ ;  /* 0x000000ffff157224 */ /* 0x000fe200078e00ff */
[----:B------:R-:W-:Y:S01]  /*0140*/  UMOV UR8, 0xd10000b ;  /* 0x0d10000b00087882 */ /* 0x000fe20000000000 */
[----:B------:R-:W-:Y:S01]  /*0150*/  IMAD.WIDE.U32 R18, R17, 0x14e9dd, R18 ;  /* 0x0014e9dd11127825 */ /* 0x000fe200078e0012 */
[----:B------:R-:W-:Y:S01]  /*0160*/  IADD3 R17, PT, PT, -R12, -0x5945, RZ ;  /* 0xffffa6bb0c117810 */ /* 0x000fe20007ffe1ff */
[----:B------:R-:W-:Y:S01]  /*0170*/  UMOV UR9, 0x3df00000 ;  /* 0x3df0000000097882 */ /* 0x000fe20000000000 */
[----:B------:R-:W-:Y:S01]  /*0180*/  UIADD3 UR4, UPT, UPT, UR4, 0x4, URZ ;  /* 0x0000000404047890 */ /* 0x000fe2000fffe0ff */
[----:B------:R-:W-:Y:S02]  /*0190*/  IMAD.MOV.U32 R20, RZ, RZ, R18 ;  /* 0x000000ffff147224 */ /* 0x000fe400078e0012 */
[----:B------:R-:W-:Y:S01]  /*01a0*/  IMAD.WIDE.U32 R22, R16, 0x156abc, RZ ;  /* 0x00156abc10167825 */ /* 0x000fe200078e00ff */
[----:B------:R-:W-:-:S03]  /*01b0*/  UISETP.NE.AND UP0, UPT, UR4, 0x2710, UPT ;  /* 0x000027100400788c */ /* 0x000fc6000bf05270 */
[----:B------:R-:W-:-:S04]  /*01c0*/  IMAD.WIDE.U32 R18, R19, 0x5945, R20 ;  /* 0x0000594513127825 */ /* 0x000fc800078e0014 */
[----:B------:R-:W-:-:S04]  /*01d0*/  IMAD.MOV.U32 R20, RZ, RZ, R18 ;  /* 0x000000ffff147224 */ /* 0x000fc800078e0012 */
[----:B------:R-:W-:-:S04]  /*01e0*/  IMAD.WIDE.U32 R18, R19, 0x5945, R20 ;  /* 0x0000594513127825 */ /* 0x000fc800078e0014 */
[----:B------:R-:W-:Y:S01]  /*01f0*/  IMAD.WIDE.U32 R20, R7, 0x156abc, RZ ;  /* 0x00156abc07147825 */ /* 0x000fe200078e00ff */
[C---:B------:R-:W-:Y:S02]  /*0200*/  ISETP.GT.U32.AND P1, PT, R18.reuse, -0x5946, PT ;  /* 0xffffa6ba1200780c */ /* 0x040fe40003f24070 */
[----:B------:R-:W-:Y:S02]  /*0210*/  IADD3 R3, P4, PT, R18, 0x5945, RZ ;  /* 0x0000594512037810 */ /* 0x000fe40007f9e0ff */
[----:B------:R-:W-:Y:S01]  /*0220*/  ISETP.GT.U32.AND.EX P1, PT, R19, RZ, PT, P1 ;  /* 0x000000ff1300720c */ /* 0x000fe20003f24110 */
[----:B------:R-:W-:Y:S01]  /*0230*/  IMAD.WIDE.U32 R20, R5, 0xc5ee8, R20 ;  /* 0x000c5ee805147825 */ /* 0x000fe200078e0014 */
[----:B------:R-:W-:Y:S02]  /*0240*/  IADD3 R5, PT, PT, -R7, -0xd1, RZ ;  /* 0xffffff2f07057810 */ /* 0x000fe40007ffe1ff */
[----:B------:R-:W-:Y:S01]  /*0250*/  SEL R3, R3, R18, P1 ;  /* 0x0000001203037207 */ /* 0x000fe20000800000 */
[----:B------:R-:W-:-:S02]  /*0260*/  IMAD.MOV.U32 R7, RZ, RZ, RZ ;  /* 0x000000ffff077224 */ /* 0x000fc400078e00ff */
[----:B------:R-:W-:Y:S02]  /*0270*/  IMAD.MOV.U32 R24, RZ, RZ, R20 ;  /* 0x000000ffff187224 */ /* 0x000fe400078e0014 */
[----:B------:R-:W-:-:S04]  /*0280*/  IMAD.WIDE.U32 R26, R3, 0x80cfc, RZ ;  /* 0x00080cfc031a7825 */ /* 0x000fc800078e00ff */
[----:B------:R-:W-:-:S04]  /*0290*/  IMAD.WIDE.U32 R24, R21, 0xd1, R24 ;  /* 0x000000d115187825 */ /* 0x000fc800078e0018 */
[----:B------:R-:W-:Y:S01]  /*02a0*/  IMAD.WIDE.U32 R26, R17, 0x14e9dd, R26 ;  /* 0x0014e9dd111a7825 */ /* 0x000fe200078e001a */
[----:B------:R-:W-:-:S03]  /*02b0*/  ISETP.GT.U32.AND P2, PT, R24, -0xd2, PT ;  /* 0xffffff2e1800780c */ /* 0x000fc60003f44070 */
[----:B------:R-:W-:Y:S01]  /*02c0*/  IMAD.MOV.U32 R6, RZ, RZ, R26 ;  /* 0x000000ffff067224 */ /* 0x000fe200078e001a */
[----:B------:R-:W-:Y:S01]  /*02d0*/  ISETP.GT.U32.AND.EX P2, PT, R25, RZ, PT, P2 ;  /* 0x000000ff1900720c */ /* 0x000fe20003f44120 */
[----:B------:R-:W-:Y:S01]  /*02e0*/  IMAD.WIDE.U32 R22, R5, 0xc5ee8, R22 ;  /* 0x000c5ee805167825 */ /* 0x000fe200078e0016 */
[----:B------:R-:W-:-:S03]  /*02f0*/  IADD3 R5, P5, PT, R24, 0xd1, RZ ;  /* 0x000000d118057810 */ /* 0x000fc60007fbe0ff */
[----:B------:R-:W-:Y:S01]  /*0300*/  IMAD.WIDE.U32 R26, R27, 0x5945, R6 ;  /* 0x000059451b1a7825 */ /* 0x000fe200078e0006 */
[----:B------:R-:W-:Y:S02]  /*0310*/  SEL R24, R5, R24, P2 ;  /* 0x0000001805187207 */ /* 0x000fe40001000000 */
[----:B------:R-:W-:Y:S01]  /*0320*/  IADD3 R5, PT, PT, -R13, -0x5945, RZ ;  /* 0xffffa6bb0d057810 */ /* 0x000fe20007ffe1ff */
[----:B------:R-:W-:Y:S02]  /*0330*/  IMAD.MOV.U32 R6, RZ, RZ, R26 ;  /* 0x000000ffff067224 */ /* 0x000fe400078e001a */
[----:B------:R-:W-:Y:S02]  /*0340*/  IMAD.MOV.U32 R20, RZ, RZ, R22 ;  /* 0x000000ffff147224 */ /* 0x000fe400078e0016 */
[----:B------:R-:W-:Y:S01]  /*0350*/  IMAD.WIDE.U32 R6, R27, 0x5945, R6 ;  /* 0x000059451b067825 */ /* 0x000fe200078e0006 */
[----:B------:R-:W-:-:S03]  /*0360*/  IADD3.X R27, PT, PT, R25, -0x1, RZ, P5, !PT ;  /* 0xffffffff191b7810 */ /* 0x000fc60002ffe4ff */
[----:B------:R-:W-:Y:S01]  /*0370*/  IMAD.MOV.U32 R21, RZ, RZ, RZ ;  /* 0x000000ffff157224 */ /* 0x000fe200078e00ff */
[----:B------:R-:W-:Y:S01]  /*0380*/  ISETP.GT.U32.AND P0, PT, R6, -0x5946, PT ;  /* 0xffffa6ba0600780c */ /* 0x000fe20003f04070 */
[----:B------:R-:W-:Y:S01]  /*0390*/  IMAD.WIDE.U32 R12, R24, 0x156abc, RZ ;  /* 0x00156abc180c7825 */ /* 0x000fe200078e00ff */
[----:B------:R-:W-:Y:S02]  /*03a0*/  IADD3 R17, P3, PT, R6, 0x5945, RZ ;  /* 0x0000594506117810 */ /* 0x000fe40007f7e0ff */
[----:B------:R-:W-:Y:S01]  /*03b0*/  ISETP.GT.U32.AND.EX P0, PT, R7, RZ, PT, P0 ;  /* 0x000000ff0700720c */ /* 0x000fe20003f04100 */
[----:B------:R-:W-:Y:S01]  /*03c0*/  IMAD.WIDE.U32 R20, R23, 0xd1, R20 ;  /* 0x000000d117147825 */ /* 0x000fe200078e0014 */
[----:B------:R-:W-:Y:S02]  /*03d0*/  IADD3.X R23, PT, PT, R19, -0x1, RZ, P4, !PT ;  /* 0xffffffff13177810 */ /* 0x000fe400027fe4ff */
[----:B------:R-:W-:Y:S02]  /*03e0*/  SEL R17, R17, R6, P0 ;  /* 0x0000000611117207 */ /* 0x000fe40000000000 */
[----:B------:R-:W-:-:S02]  /*03f0*/  SEL R22, R27, R25, P2 ;  /* 0x000000191b167207 */ /* 0x000fc40001000000 */
[----:B------:R-:W-:Y:S01]  /*0400*/  SEL R23, R23, R19, P1 ;  /* 0x0000001317177207 */ /* 0x000fe20000800000 */
[----:B------:R-:W-:Y:S01]  /*0410*/  IMAD.WIDE.U32 R26, R17, 0x80cfc, RZ ;  /* 0x00080cfc111a7825 */ /* 0x000fe200078e00ff */
[C---:B------:R-:W-:Y:S02]  /*0420*/  ISETP.GT.U32.AND P1, PT, R20.reuse, -0xd2, PT ;  /* 0xffffff2e1400780c */ /* 0x040fe40003f24070 */
[----:B------:R-:W-:Y:S02]  /*0430*/  IADD3 R25, P2, PT, R20, 0xd1, RZ ;  /* 0x000000d114197810 */ /* 0x000fe40007f5e0ff */
[----:B------:R-:W-:Y:S01]  /*0440*/  IADD3 R19, PT, PT, -R16, -0xd1, RZ ;  /* 0xffffff2f10137810 */ /* 0x000fe20007ffe1ff */
[----:B------:R-:W-:Y:S01]  /*0450*/  IMAD.WIDE.U32 R26, R5, 0x14e9dd, R26 ;  /* 0x0014e9dd051a7825 */ /* 0x000fe200078e001a */
[C---:B------:R-:W-:Y:S02]  /*0460*/  ISETP.GT.U32.AND.EX P1, PT, R21.reuse, RZ, PT, P1 ;  /* 0x000000ff1500720c */ /* 0x040fe40003f24110 */
[----:B------:R-:W-:Y:S01]  /*0470*/  IADD3.X R5, PT, PT, R21, -0x1, RZ, P2, !PT ;  /* 0xffffffff15057810 */ /* 0x000fe200017fe4ff */
[----:B------:R-:W-:Y:S01]  /*0480*/  IMAD.WIDE.U32 R12, R19, 0xc5ee8, R12 ;  /* 0x000c5ee8130c7825 */ /* 0x000fe200078e000c */
[----:B------:R-:W-:-:S02]  /*0490*/  SEL R6, R25, R20, P1 ;  /* 0x0000001419067207 */ /* 0x000fc40000800000 */
[----:B------:R-:W-:Y:S01]  /*04a0*/  SEL R5, R5, R21, P1 ;  /* 0x0000001505057207 */ /* 0x000fe20000800000 */
[----:B------:R-:W-:Y:S01]  /*04b0*/  IMAD.MOV.U32 R18, RZ, RZ, R26 ;  /* 0x000000ffff127224 */ /* 0x000fe200078e001a */
[----:B------:R-:W-:Y:S01]  /*04c0*/  MOV R21, RZ ;  /* 0x000000ff00157202 */ /* 0x000fe20000000f00 */
[----:B------:R-:W-:Y:S01]  /*04d0*/  IMAD.MOV.U32 R19, RZ, RZ, RZ ;  /* 0x000000ffff137224 */ /* 0x000fe200078e00ff */
[C---:B------:R-:W-:Y:S01]  /*04e0*/  IADD3 R25, PT, PT, -R24.reuse, -0xd1, RZ ;  /* 0xffffff2f18197810 */ /* 0x040fe20007ffe1ff */
[----:B------:R-:W-:Y:S01]  /*04f0*/  IMAD.MOV.U32 R20, RZ, RZ, R12 ;  /* 0x000000ffff147224 */ /* 0x000fe200078e000c */
[----:B------:R-:W-:Y:S01]  /*0500*/  ISETP.GT.U32.AND P2, PT, R24, R3, PT ;  /* 0x000000031800720c */ /* 0x000fe20003f44070 */
[----:B------:R-:W-:-:S03]  /*0510*/  IMAD.WIDE.U32 R18, R27, 0x5945, R18 ;  /* 0x000059451b127825 */ /* 0x000fc600078e0012 */
[----:B------:R-:W-:Y:S01]  /*0520*/  ISETP.GT.U32.AND.EX P2, PT, R22, R23, PT, P2 ;  /* 0x000000171600720c */ /* 0x000fe20003f44120 */
[----:B------:R-:W-:-:S04]  /*0530*/  IMAD.WIDE.U32 R20, R13, 0xd1, R20 ;  /* 0x000000d10d147825 */ /* 0x000fc800078e0014 */
[----:B------:R-:W-:Y:S01]  /*0540*/  IMAD.MOV.U32 R12, RZ, RZ, R18 ;  /* 0x000000ffff0c7224 */ /* 0x000fe200078e0012 */
[----:B------:R-:W-:Y:S01]  /*0550*/  ISETP.GT.U32.AND P1, PT, R20, -0xd2, PT ;  /* 0xffffff2e1400780c */ /* 0x000fe20003f24070 */
[----:B------:R-:W-:Y:S02]  /*0560*/  IMAD.MOV.U32 R13, RZ, RZ, RZ ;  /* 0x000000ffff0d7224 */ /* 0x000fe400078e00ff */
[----:B------:R-:W-:Y:S01]  /*0570*/  IMAD.MOV.U32 R23, RZ, RZ, RZ ;  /* 0x000000ffff177224 */ /* 0x000fe200078e00ff */
[----:B------:R-:W-:Y:S01]  /*0580*/  ISETP.GT.U32.AND.EX P1, PT, R21, RZ, PT, P1 ;  /* 0x000000ff1500720c */ /* 0x000fe20003f24110 */
[----:B------:R-:W-:-:S04]  /*0590*/  IMAD.WIDE.U32 R12, R19, 0x5945, R12 ;  /* 0x00005945130c7825 */ /* 0x000fc800078e000c */
[----:B------:R-:W-:-:S04]  /*05a0*/  IMAD.WIDE.U32 R18, R6, 0x156abc, RZ ;  /* 0x00156abc06127825 */ /* 0x000fc800078e00ff */
[----:B------:R-:W-:Y:S01]  /*05b0*/  IMAD.WIDE.U32 R18, R25, 0xc5ee8, R18 ;  /* 0x000c5ee819127825 */ /* 0x000fe200078e0012 */
[----:B------:R-:W-:-:S03]  /*05c0*/  IADD3.X R25, PT, PT, R7, -0x1, RZ, P3, !PT ;  /* 0xffffffff07197810 */ /* 0x000fc60001ffe4ff */
[----:B------:R-:W-:Y:S01]  /*05d0*/  IMAD.MOV.U32 R22, RZ, RZ, R18 ;  /* 0x000000ffff167224 */ /* 0x000fe200078e0012 */
[----:B------:R-:W-:Y:S02]  /*05e0*/  SEL R16, R25, R7, P0 ;  /* 0x0000000719107207 */ /* 0x000fe40000000000 */
[----:B------:R-:W-:Y:S01]  /*05f0*/  ISETP.GT.U32.AND P0, PT, R12, -0x5946, PT ;  /* 0xffffa6ba0c00780c */ /* 0x000fe20003f04070 */
[----:B------:R-:W-:Y:S01]  /*0600*/  IMAD.WIDE.U32 R18, R19, 0xd1, R22 ;  /* 0x000000d113127825 */ /* 0x000fe200078e0016 */
[----:B------:R-:W-:Y:S02]  /*0610*/  IADD3 R7, P3, PT, R20, 0xd1, RZ ;  /* 0x000000d114077810 */ /* 0x000fe40007f7e0ff */
[----:B------:R-:W-:Y:S02]  /*0620*/  ISETP.GT.U32.AND.EX P0, PT, R13, RZ, PT, P0 ;  /* 0x000000ff0d00720c */ /* 0x000fe40003f04100 */
[----:B------:R-:W-:Y:S02]  /*0630*/  IADD3 R25, P4, PT, R12, 0x5945, RZ ;  /* 0x000059450c197810 */ /* 0x000fe40007f9e0ff */
[----:B------:R-:W-:-:S02]  /*0640*/  IADD3.X R23, PT, PT, R21, -0x1, RZ, P3, !PT ;  /* 0xffffffff15177810 */ /* 0x000fc40001ffe4ff */
[----:B------:R-:W-:Y:S02]  /*0650*/  SEL R12, R25, R12, P0 ;  /* 0x0000000c190c7207 */ /* 0x000fe40000000000 */
[----:B------:R-:W-:Y:S02]  /*0660*/  SEL R25, R23, R21, P1 ;  /* 0x0000001517197207 */ /* 0x000fe40000800000 */
[----:B------:R-:W-:Y:S01]  /*0670*/  SEL R7, R7, R20, P1 ;  /* 0x0000001407077207 */ /* 0x000fe20000800000 */
[----:B------:R-:W-:Y:S01]  /*0680*/  IMAD.WIDE.U32 R20, R12, 0x80cfc, RZ ;  /* 0x00080cfc0c147825 */ /* 0x000fe200078e00ff */
[C---:B------:R-:W-:Y:S02]  /*0690*/  IADD3 R23, PT, PT, -R3.reuse, -0x5945, RZ ;  /* 0xffffa6bb03177810 */ /* 0x040fe40007ffe1ff */
[----:B------:R-:W-:Y:S02]  /*06a0*/  IADD3 R3, PT, PT, -R3, R24, RZ ;  /* 0x0000001803037210 */ /* 0x000fe40007ffe1ff */
[----:B------:R-:W-:Y:S01]  /*06b0*/  ISETP.GT.U32.AND P1, PT, R6, R17, PT ;  /* 0x000000110600720c */ /* 0x000fe20003f24070 */
[----:B------:R-:W-:-:S03]  /*06c0*/  IMAD.WIDE.U32 R20, R23, 0x14e9dd, R20 ;  /* 0x0014e9dd17147825 */ /* 0x000fc600078e0014 */
[----:B------:R-:W-:Y:S01]  /*06d0*/  ISETP.GT.U32.AND.EX P1, PT, R5, R16, PT, P1 ;  /* 0x000000100500720c */ /* 0x000fe20003f24110 */
[----:B------:R-:W-:Y:S01]  /*06e0*/  IMAD.MOV.U32 R22, RZ, RZ, R20 ;  /* 0x000000ffff167224 */ /* 0x000fe200078e0014 */
[C---:B------:R-:W-:Y:S01]  /*06f0*/  IADD3 R5, P5, PT, R18.reuse, 0xd1, RZ ;  /* 0x000000d112057810 */ /* 0x040fe20007fbe0ff */
[----:B------:R-:W-:Y:S02]  /*0700*/  IMAD.MOV.U32 R23, RZ, RZ, RZ ;  /* 0x000000ffff177224 */ /* 0x000fe400078e00ff */
[----:B------:R-:W-:Y:S01]  /*0710*/  @!P2 VIADD R3, R3, 0xffffff2f ;  /* 0xffffff2f0303a836 */ /* 0x000fe20000000000 */
[----:B------:R-:W-:Y:S01]  /*0720*/  IADD3.X R27, PT, PT, R19, -0x1, RZ, P5, !PT ;  /* 0xffffffff131b7810 */ /* 0x000fe20002ffe4ff */
[----:B------:R-:W-:Y:S01]  /*0730*/  IMAD.WIDE.U32 R22, R21, 0x5945, R22 ;  /* 0x0000594515167825 */ /* 0x000fe200078e0016 */
[----:B------:R-:W-:Y:S02]  /*0740*/  IADD3.X R21, PT, PT, R13, -0x1, RZ, P4, !PT ;  /* 0xffffffff0d157810 */ /* 0x000fe400027fe4ff */
[----:B------:R-:W-:Y:S01]  /*0750*/  ISETP.GT.U32.AND P4, PT, R18, -0xd2, PT ;  /* 0xffffff2e1200780c */ /* 0x000fe20003f84070 */
[----:B------:R-:W-:Y:S01]  /*0760*/  IMAD.MOV.U32 R20, RZ, RZ, R22 ;  /* 0x000000ffff147224 */ /* 0x000fe200078e0016 */
[----:B------:R-:W-:Y:S01]  /*0770*/  SEL R24, R21, R13, P0 ;  /* 0x0000000d15187207 */ /* 0x000fe20000000000 */
[----:B------:R-:W-:Y:S01]  /*0780*/  IMAD.MOV.U32 R21, RZ, RZ, RZ ;  /* 0x000000ffff157224 */ /* 0x000fe200078e00ff */
[----:B------:R-:W-:-:S02]  /*0790*/  ISETP.GT.U32.AND P0, PT, R7, R12, PT ;  /* 0x0000000c0700720c */ /* 0x000fc40003f04070 */
[----:B------:R-:W-:Y:S01]  /*07a0*/  ISETP.GT.U32.AND.EX P2, PT, R19, RZ, PT, P4 ;  /* 0x000000ff1300720c */ /* 0x000fe20003f44140 */
[----:B------:R-:W-:Y:S01]  /*07b0*/  IMAD.WIDE.U32 R22, R23, 0x5945, R20 ;  /* 0x0000594517167825 */ /* 0x000fe200078e0014 */
[----:B------:R-:W-:Y:S01]  /*07c0*/  ISETP.GT.U32.AND.EX P0, PT, R25, R24, PT, P0 ;  /* 0x000000181900720c */ /* 0x000fe20003f04100 */
[----:B------:R1:W2:Y:S01]  /*07d0*/  I2F.F64.U32 R20, R3 ;  /* 0x0000000300147312 */ /* 0x0002a20000201800 */
[----:B------:R-:W-:Y:S01]  /*07e0*/  SEL R16, R5, R18, P2 ;  /* 0x0000001205107207 */ /* 0x000fe20001000000 */
[----:B------:R-:W-:Y:S01]  /*07f0*/  IMAD.IADD R5, R6, 0x1, -R17 ;  /* 0x0000000106057824 */ /* 0x000fe200078e0a11 */
[C---:B------:R-:W-:Y:S01]  /*0800*/  ISETP.GT.U32.AND P3, PT, R22.reuse, -0x5946, PT ;  /* 0xffffa6ba1600780c */ /* 0x040fe20003f64070 */
[----:B------:R-:W-:Y:S01]  /*0810*/  IMAD.IADD R24, R7, 0x1, -R12 ;  /* 0x0000000107187824 */ /* 0x000fe200078e0a0c */
[----:B------:R-:W-:Y:S01]  /*0820*/  IADD3 R13, P4, PT, R22, 0x5945, RZ ;  /* 0x00005945160d7810 */ /* 0x000fe20007f9e0ff */
[----:B------:R-:W-:Y:S01]  /*0830*/  @!P1 VIADD R5, R5, 0xffffff2f ;  /* 0xffffff2f05059836 */ /* 0x000fe20000000000 */
[C---:B------:R-:W-:Y:S01]  /*0840*/  ISETP.GT.U32.AND.EX P3, PT, R23.reuse, RZ, PT, P3 ;  /* 0x000000ff1700720c */ /* 0x040fe20003f64130 */
[----:B-1----:R-:W-:Y:S01]  /*0850*/  VIADD R3, R4, 0x1 ;  /* 0x0000000104037836 */ /* 0x002fe20000000000 */
[----:B------:R-:W-:-:S02]  /*0860*/  IADD3.X R25, PT, PT, R23, -0x1, RZ, P4, !PT ;  /* 0xffffffff17197810 */ /* 0x000fc400027fe4ff */
[----:B------:R-:W-:Y:S02]  /*0870*/  SEL R13, R13, R22, P3 ;  /* 0x000000160d0d7207 */ /* 0x000fe40001800000 */
[----:B------:R-:W-:Y:S02]  /*0880*/  SEL R19, R27, R19, P2 ;  /* 0x000000131b137207 */ /* 0x000fe40001000000 */
[----:B------:R-:W-:Y:S01]  /*0890*/  SEL R22, R25, R23, P3 ;  /* 0x0000001719167207 */ /* 0x000fe20001800000 */
[----:B--2---:R-:W-:Y:S01]  /*08a0*/  DMUL R20, R20, UR8 ;  /* 0x0000000814147c28 */ /* 0x004fe20008000000 */
[C---:B------:R-:W-:Y:S01]  /*08b0*/  ISETP.GT.U32.AND P2, PT, R16.reuse, R13, PT ;  /* 0x0000000d1000720c */ /* 0x040fe20003f44070 */
[----:B------:R-:W-:Y:S01]  /*08c0*/  IMAD.IADD R25, R16, 0x1, -R13 ;  /* 0x0000000110197824 */ /* 0x000fe200078e0a0d */
[----:B------:R-:W-:Y:S02]  /*08d0*/  @!P0 IADD3 R24, PT, PT, R24, -0xd1, RZ ;  /* 0xffffff2f18188810 */ /* 0x000fe40007ffe0ff */
[----:B------:R-:W-:-:S02]  /*08e0*/  ISETP.GT.U32.AND.EX P1, PT, R19, R22, PT, P2 ;  /* 0x000000161300720c */ /* 0x000fc40003f24120 */
[----:B------:R-:W1:Y:S01]  /*08f0*/  I2F.F64.U32 R22, R5 ;  /* 0x0000000500167312 */ /* 0x000e620000201800 */
[----:B------:R-:W-:-:S07]  /*0900*/  DSETP.GT.AND P0, PT, R20, 0.5, PT ;  /* 0x3fe000001400742a */ /* 0x000fce0003f04000 */
[----:B------:R-:W2:Y:S03]  /*0910*/  I2F.F64.U32 R18, R24 ;  /* 0x0000001800127312 */ /* 0x000ea60000201800 */
[----:B------:R-:W-:Y:S01]  /*0920*/  @!P1 VIADD R25, R25, 0xffffff2f ;  /* 0xffffff2f19199836 */ /* 0x000fe20000000000 */
[----:B-1----:R-:W-:-:S04]  /*0930*/  DMUL R22, R22, UR8 ;  /* 0x0000000816167c28 */ /* 0x002fc80008000000 */
[----:B------:R-:W1:Y:S01]  /*0940*/  I2F.F64.U32 R20, R25 ;  /* 0x0000001900147312 */ /* 0x000e620000201800 */
[----:B------:R-:W-:-:S04]  /*0950*/  @!P0 IMAD.MOV R3, RZ, RZ, R4 ;  /* 0x000000ffff038224 */ /* 0x000fc800078e0204 */
[----:B------:R-:W-:Y:S01]  /*0960*/  VIADD R4, R3, 0x1 ;  /* 0x0000000103047836 */ /* 0x000fe20000000000 */
[----:B------:R-:W-:Y:S02]  /*0970*/  DSETP.GT.AND P1, PT, R22, 0.5, PT ;  /* 0x3fe000001600742a */ /* 0x000fe40003f24000 */
[----:B--2---:R-:W-:Y:S02]  /*0980*/  DMUL R18, R18, UR8 ;  /* 0x0000000812127c28 */ /* 0x004fe40008000000 */
[----:B-1----:R-:W-:-:S06]  /*0990*/  DMUL R20, R20, UR8 ;  /* 0x0000000814147c28 */ /* 0x002fcc0008000000 */
[----:B------:R-:W-:-:S04]  /*09a0*/  DSETP.GT.AND P0, PT, R18, 0.5, PT ;  /* 0x3fe000001200742a */ /* 0x000fc80003f04000 */
[----:B------:R-:W-:Y:S01]  /*09b0*/  @!P1 IMAD.MOV R4, RZ, RZ, R3 ;  /* 0x000000ffff049224 */ /* 0x000fe200078e0203 */
[----:B------:R-:W-:-:S04]  /*09c0*/  DSETP.GT.AND P1, PT, R20, 0.5, PT ;  /* 0x3fe000001400742a */ /* 0x000fc80003f24000 */
[----:B------:R-:W-:-:S05]  /*09d0*/  IADD3 R3, PT, PT, R4, 0x1, RZ ;  /* 0x0000000104037810 */ /* 0x000fca0007ffe0ff */
[----:B------:R-:W-:-:S04]  /*09e0*/  @!P0 IMAD.MOV R3, RZ, RZ, R4 ;  /* 0x000000ffff038224 */ /* 0x000fc800078e0204 */
[----:B------:R-:W-:Y:S02]  /*09f0*/  VIADD R4, R3, 0x1 ;  /* 0x0000000103047836 */ /* 0x000fe40000000000 */
[----:B------:R-:W-:Y:S01]  /*0a00*/  @!P1 IMAD.MOV R4, RZ, RZ, R3 ;  /* 0x000000ffff049224 */ /* 0x000fe200078e0203 */
[----:B------:R-:W-:Y:S06]  /*0a10*/  BRA.U UP0, `(.L_x_11) ;  /* 0xfffffff500b47547 */ /* 0x000fec000b83ffff */
[----:B------:R-:W1:Y:S01]  /*0a20*/  LDC.64 R18, c[0x0][0x388] ;  /* 0x0000e200ff127b82 */ /* 0x000e620000000a00 */
[----:B------:R-:W-:Y:S04]  /*0a30*/  STG.E.64 desc[UR6][R8.64], R6 ;  /* 0x0000000608007986 */ /* 0x000fe8000c101b06 */
[----:B------:R-:W-:Y:S04]  /*0a40*/  STG.E.64 desc[UR6][R8.64+0x8], R16 ;  /* 0x0000081008007986 */ /* 0x000fe8000c101b06 */
[----:B------:R-:W-:Y:S04]  /*0a50*/  STG.E.64 desc[UR6][R8.64+0x10], R12 ;  /* 0x0000100c08007986 */ /* 0x000fe8000c101b06 */
[----:B------:R-:W-:Y:S04]  /*0a60*/  STG.E.64 desc[UR6][R8.64+0x18], R14 ;  /* 0x0000180e08007986 */ /* 0x000fe8000c101b06 */
[----:B------:R-:W-:Y:S04]  /*0a70*/  STG.E.64 desc[UR6][R8.64+0x28], R10 ;  /* 0x0000280a08007986 */ /* 0x000fe8000c101b06 */
[----:B------:R-:W-:Y:S01]  /*0a80*/  STG.E desc[UR6][R8.64+0x20], R2 ;  /* 0x0000200208007986 */ /* 0x000fe2000c101906 */
[----:B-1----:R-:W-:-:S05]  /*0a90*/  IMAD.WIDE R18, R0, 0x4, R18 ;  /* 0x0000000400127825 */ /* 0x002fca00078e0212 */
[----:B------:R-:W2:Y:S02]  /*0aa0*/  LDG.E R3, desc[UR6][R18.64] ;  /* 0x0000000612037981 */ /* 0x000ea4000c1e1900 */
[----:B--2---:R-:W-:-:S05]  /*0ab0*/  IMAD.IADD R3, R4, 0x1, R3 ;  /* 0x0000000104037824 */ /* 0x004fca00078e0203 */
[----:B------:R-:W-:Y:S01]  /*0ac0*/  STG.E desc[UR6][R18.64], R3 ;  /* 0x0000000312007986 */ /* 0x000fe2000c101906 */
[----:B------:R-:W-:Y:S05]  /*0ad0*/  EXIT ;  /* 0x000000000000794d */ /* 0x000fea0003800000 */
.L_x_12:
        /* <DEDUP_REMOVED lines=10> */
.L_x_576:


//--------------------- .text._Z15generate_kernelP19curandStateMRG32k3aPj --------------------------
	.section	.text._Z15generate_kernelP19curandStateMRG32k3aPj,"ax",@progbits
	.align	128
        .global         _Z15generate_kernelP19curandStateMRG32k3aPj
        .type           _Z15generate_kernelP19curandStateMRG32k3aPj,@function
        .size           _Z15generate_kernelP19curandStateMRG32k3aPj,(.L_x_577 - _Z15generate_kernelP19curandStateMRG32k3aPj)
        .other          _Z15generate_kernelP19curandStateMRG32k3aPj,@"STO_CUDA_ENTRY STV_DEFAULT"
_Z15generate_kernelP19curandStateMRG32k3aPj:
.text._Z15generate_kernelP19curandStateMRG32k3aPj:
        /* <DEDUP_REMOVED lines=15> */
.L_x_13:
[----:B-----5:R-:W-:Y:S01]  /*00f0*/  IMAD.WIDE.U32 R12, R15, 0x80cfc, RZ ;  /* 0x00080cfc0f0c7825 */ /* 0x020fe200078e00ff */
[----:B------:R-:W-:Y:S01]  /*0100*/  IADD3 R5, PT, PT, -R5, -0x5945, RZ ;  /* 0xffffa6bb05057810 */ /* 0x000fe20007ffe1ff */
[----:B------:R-:W-:Y:S01]  /*0110*/  UMOV UR8, 0xd1006f5 ;  /* 0x0d1006f500087882 */ /* 0x000fe20000000000 */
[----:B------:R-:W-:Y:S01]  /*0120*/  UMOV UR9, 0x3ff00000 ;  /* 0x3ff0000000097882 */ /* 0x000fe20000000000 */
[----:B------:R-:W-:Y:S01]  /*0130*/  IMAD.MOV.U32 R19, RZ, RZ, RZ ;  /* 0x000000ffff137224 */ /* 0x000fe200078e00ff */
[----:B------:R-:W-:Y:S01]  /*0140*/  UIADD3 UR4, UPT, UPT, UR4, 0x4, URZ ;  /* 0x0000000404047890 */ /* 0x000fe2000fffe0ff */
[----:B------:R-:W-:-:S03]  /*0150*/  IMAD.WIDE.U32 R12, R5, 0x14e9dd, R12 ;  /* 0x0014e9dd050c7825 */ /* 0x000fc600078e000c */
[----:B------:R-:W-:Y:S01]  /*0160*/  UISETP.NE.AND UP0, UPT, UR4, 0x2710, UPT ;  /* 0x000027100400788c */ /* 0x000fe2000bf05270 */
[----:B------:R-:W-:Y:S02]  /*0170*/  IMAD.MOV.U32 R18, RZ, RZ, R12 ;  /* 0x000000ffff127224 */ /* 0x000fe400078e000c */
[C---:B------:R-:W-:Y:S01]  /*0180*/  IMAD.WIDE.U32 R22, R11.reuse, 0x156abc, RZ ;  /* 0x00156abc0b167825 */ /* 0x040fe200078e00ff */
[----:B------:R-:W-:-:S03]  /*0190*/  IADD3 R11, PT, PT, -R11, -0xd1, RZ ;  /* 0xffffff2f0b0b7810 */ /* 0x000fc60007ffe1ff */
[----:B------:R-:W-:-:S04]  /*01a0*/  IMAD.WIDE.U32 R12, R13, 0x5945, R18 ;  /* 0x000059450d0c7825 */ /* 0x000fc800078e0012 */
[----:B------:R-:W-:Y:S02]  /*01b0*/  IMAD.MOV.U32 R18, RZ, RZ, R12 ;  /* 0x000000ffff127224 */ /* 0x000fe400078e000c */
[----:B------:R-:W-:Y:S02]  /*01c0*/  IMAD.MOV.U32 R21, RZ, RZ, RZ ;  /* 0x000000ffff157224 */ /* 0x000fe400078e00ff */
[----:B------:R-:W-:Y:S01]  /*01d0*/  IMAD.WIDE.U32 R12, R13, 0x5945, R18 ;  /* 0x000059450d0c7825 */ /* 0x000fe200078e0012 */
[----:B------:R-:W-:Y:S02]  /*01e0*/  IADD3 R19, PT, PT, -R14, -0x5945, RZ ;  /* 0xffffa6bb0e137810 */ /* 0x000fe40007ffe1ff */
[C---:B------:R-:W-:Y:S02]  /*01f0*/  ISETP.GT.U32.AND P1, PT, R12.reuse, -0x5946, PT ;  /* 0xffffa6ba0c00780c */ /* 0x040fe40003f24070 */
[----:B------:R-:W-:Y:S02]  /*0200*/  IADD3 R5, P4, PT, R12, 0x5945, RZ ;  /* 0x000059450c057810 */ /* 0x000fe40007f9e0ff */
[----:B------:R-:W-:-:S04]  /*0210*/  ISETP.GT.U32.AND.EX P1, PT, R13, RZ, PT, P1 ;  /* 0x000000ff0d00720c */ /* 0x000fc80003f24110 */
[----:B------:R-:W-:Y:S02]  /*0220*/  SEL R26, R5, R12, P1 ;  /* 0x0000000c051a7207 */ /* 0x000fe40000800000 */
[----:B------:R-:W-:Y:S02]  /*0230*/  IADD3 R5, PT, PT, -R10, -0xd1, RZ ;  /* 0xffffff2f0a057810 */ /* 0x000fe40007ffe1ff */
[----:B------:R-:W-:Y:S01]  /*0240*/  IADD3.X R12, PT, PT, R13, -0x1, RZ, P4, !PT ;  /* 0xffffffff0d0c7810 */ /* 0x000fe200027fe4ff */
[----:B------:R-:W-:-:S04]  /*0250*/  IMAD.WIDE.U32 R24, R26, 0x80cfc, RZ ;  /* 0x00080cfc1a187825 */ /* 0x000fc800078e00ff */
[----:B------:R-:W-:-:S04]  /*0260*/  IMAD.WIDE.U32 R22, R5, 0xc5ee8, R22 ;  /* 0x000c5ee805167825 */ /* 0x000fc800078e0016 */
[----:B------:R-:W-:-:S04]  /*0270*/  IMAD.WIDE.U32 R24, R19, 0x14e9dd, R24 ;  /* 0x0014e9dd13187825 */ /* 0x000fc800078e0018 */
[----:B------:R-:W-:Y:S02]  /*0280*/  IMAD.MOV.U32 R18, RZ, RZ, R24 ;  /* 0x000000ffff127224 */ /* 0x000fe400078e0018 */
[----:B------:R-:W-:Y:S02]  /*0290*/  IMAD.MOV.U32 R19, RZ, RZ, RZ ;  /* 0x000000ffff137224 */ /* 0x000fe400078e00ff */
[----:B------:R-:W-:Y:S02]  /*02a0*/  IMAD.MOV.U32 R20, RZ, RZ, R22 ;  /* 0x000000ffff147224 */ /* 0x000fe400078e0016 */
[----:B------:R-:W-:-:S04]  /*02b0*/  IMAD.WIDE.U32 R24, R25, 0x5945, R18 ;  /* 0x0000594519187825 */ /* 0x000fc800078e0012 */
[----:B------:R-:W-:Y:S02]  /*02c0*/  IMAD.MOV.U32 R18, RZ, RZ, R24 ;  /* 0x000000ffff127224 */ /* 0x000fe400078e0018 */
[----:B------:R-:W-:-:S04]  /*02d0*/  IMAD.WIDE.U32 R20, R23, 0xd1, R20 ;  /* 0x000000d117147825 */ /* 0x000fc800078e0014 */
[----:B------:R-:W-:Y:S01]  /*02e0*/  IMAD.WIDE.U32 R18, R25, 0x5945, R18 ;  /* 0x0000594519127825 */ /* 0x000fe200078e0012 */
[C---:B------:R-:W-:Y:S02]  /*02f0*/  ISETP.GT.U32.AND P2, PT, R20.reuse, -0xd2, PT ;  /* 0xffffff2e1400780c */ /* 0x040fe40003f44070 */
[----:B------:R-:W-:Y:S01]  /*0300*/  IADD3 R25, P5, PT, R20, 0xd1, RZ ;  /* 0x000000d114197810 */ /* 0x000fe20007fbe0ff */
[----:B------:R-:W-:Y:S01]  /*0310*/  IMAD.WIDE.U32 R22, R4, 0x156abc, RZ ;  /* 0x00156abc04167825 */ /* 0x000fe200078e00ff */
[C---:B------:R-:W-:Y:S02]  /*0320*/  ISETP.GT.U32.AND P0, PT, R18.reuse, -0x5946, PT ;  /* 0xffffa6ba1200780c */ /* 0x040fe40003f04070 */
[----:B------:R-:W-:Y:S02]  /*0330*/  IADD3 R5, P3, PT, R18, 0x5945, RZ ;  /* 0x0000594512057810 */ /* 0x000fe40007f7e0ff */
[----:B------:R-:W-:Y:S01]  /*0340*/  ISETP.GT.U32.AND.EX P0, PT, R19, RZ, PT, P0 ;  /* 0x000000ff1300720c */ /* 0x000fe20003f04100 */
[----:B------:R-:W-:Y:S01]  /*0350*/  IMAD.WIDE.U32 R22, R11, 0xc5ee8, R22 ;  /* 0x000c5ee80b167825 */ /* 0x000fe200078e0016 */
[----:B------:R-:W-:-:S02]  /*0360*/  ISETP.GT.U32.AND.EX P2, PT, R21, RZ, PT, P2 ;  /* 0x000000ff1500720c */ /* 0x000fc40003f44120 */
[----:B------:R-:W-:Y:S01]  /*0370*/  IADD3.X R27, PT, PT, R21, -0x1, RZ, P5, !PT ;  /* 0xffffffff151b7810 */ /* 0x000fe20002ffe4ff */
[----:B------:R-:W-:Y:S01]  /*0380*/  IMAD.MOV.U32 R14, RZ, RZ, R22 ;  /* 0x000000ffff0e7224 */ /* 0x000fe200078e0016 */
[----:B------:R-:W-:Y:S02]  /*0390*/  SEL R5, R5, R18, P0 ;  /* 0x0000001205057207 */ /* 0x000fe40000000000 */
[----:B------:R-:W-:Y:S02]  /*03a0*/  SEL R11, R25, R20, P2 ;  /* 0x00000014190b7207 */ /* 0x000fe40001000000 */
[----:B------:R-:W-:Y:S01]  /*03b0*/  SEL R10, R27, R21, P2 ;  /* 0x000000151b0a7207 */ /* 0x000fe20001000000 */
[----:B------:R-:W-:Y:S01]  /*03c0*/  IMAD.WIDE.U32 R20, R5, 0x80cfc, RZ ;  /* 0x00080cfc05147825 */ /* 0x000fe200078e00ff */
[----:B------:R-:W-:Y:S02]  /*03d0*/  IADD3 R25, PT, PT, -R15, -0x5945, RZ ;  /* 0xffffa6bb0f197810 */ /* 0x000fe40007ffe1ff */
[----:B------:R-:W-:Y:S01]  /*03e0*/  IADD3 R27, PT, PT, -R4, -0xd1, RZ ;  /* 0xffffff2f041b7810 */ /* 0x000fe20007ffe1ff */
[----:B------:R-:W-:Y:S01]  /*03f0*/  IMAD.MOV.U32 R15, RZ, RZ, RZ ;  /* 0x000000ffff0f7224 */ /* 0x000fe200078e00ff */
[----:B------:R-:W-:Y:S01]  /*0400*/  IADD3.X R18, PT, PT, R19, -0x1, RZ, P3, !PT ;  /* 0xffffffff13127810 */ /* 0x000fe20001ffe4ff */
[----:B------:R-:W-:Y:S01]  /*0410*/  IMAD.WIDE.U32 R20, R25, 0x14e9dd, R20 ;  /* 0x0014e9dd19147825 */ /* 0x000fe200078e0014 */
[----:B------:R-:W-:-:S02]  /*0420*/  SEL R25, R12, R13, P1 ;  /* 0x0000000d0c197207 */ /* 0x000fc40000800000 */
[----:B------:R-:W-:Y:S01]  /*0430*/  ISETP.GT.U32.AND P1, PT, R11, R26, PT ;  /* 0x0000001a0b00720c */ /* 0x000fe20003f24070 */
[----:B------:R-:W-:Y:S01]  /*0440*/  IMAD.WIDE.U32 R14, R23, 0xd1, R14 ;  /* 0x000000d1170e7825 */ /* 0x000fe200078e000e */
[----:B------:R-:W-:Y:S02]  /*0450*/  SEL R4, R18, R19, P0 ;  /* 0x0000001312047207 */ /* 0x000fe40000000000 */
[----:B------:R-:W-:Y:S01]  /*0460*/  ISETP.GT.U32.AND.EX P1, PT, R10, R25, PT, P1 ;  /* 0x000000190a00720c */ /* 0x000fe20003f24110 */
[----:B------:R-:W-:Y:S01]  /*0470*/  IMAD.MOV.U32 R22, RZ, RZ, R20 ;  /* 0x000000ffff167224 */ /* 0x000fe200078e0014 */
[----:B------:R-:W-:Y:S01]  /*0480*/  ISETP.GT.U32.AND P2, PT, R14, -0xd2, PT ;  /* 0xffffff2e0e00780c */ /* 0x000fe20003f44070 */
[----:B------:R-:W-:Y:S02]  /*0490*/  IMAD.MOV.U32 R23, RZ, RZ, RZ ;  /* 0x000000ffff177224 */ /* 0x000fe400078e00ff */
[----:B------:R-:W-:Y:S01]  /*04a0*/  IMAD.WIDE.U32 R12, R11, 0x156abc, RZ ;  /* 0x00156abc0b0c7825 */ /* 0x000fe200078e00ff */
[----:B------:R-:W-:-:S03]  /*04b0*/  ISETP.GT.U32.AND.EX P2, PT, R15, RZ, PT, P2 ;  /* 0x000000ff0f00720c */ /* 0x000fc60003f44120 */
[----:B------:R-:W-:Y:S01]  /*04c0*/  IMAD.WIDE.U32 R20, R21, 0x5945, R22 ;  /* 0x0000594515147825 */ /* 0x000fe200078e0016 */
[----:B------:R-:W-:-:S03]  /*04d0*/  IADD3 R23, P4, PT, R14, 0xd1, RZ ;  /* 0x000000d10e177810 */ /* 0x000fc60007f9e0ff */
[----:B------:R-:W-:Y:S01]  /*04e0*/  IMAD.MOV.U32 R24, RZ, RZ, R20 ;  /* 0x000000ffff187224 */ /* 0x000fe200078e0014 */
[----:B------:R-:W-:Y:S01]  /*04f0*/  SEL R10, R23, R14, P2 ;  /* 0x0000000e170a7207 */ /* 0x000fe20001000000 */
[----:B------:R-:W-:Y:S02]  /*0500*/  IMAD.MOV.U32 R25, RZ, RZ, RZ ;  /* 0x000000ffff197224 */ /* 0x000fe400078e00ff */
[----:B------:R-:W-:Y:S01]  /*0510*/  IMAD.WIDE.U32 R12, R27, 0xc5ee8, R12 ;  /* 0x000c5ee81b0c7825 */ /* 0x000fe200078e000c */
[----:B------:R-:W-:-:S03]  /*0520*/  IADD3.X R27, PT, PT, R15, -0x1, RZ, P4, !PT ;  /* 0xffffffff0f1b7810 */ /* 0x000fc600027fe4ff */
[----:B------:R-:W-:Y:S01]  /*0530*/  IMAD.WIDE.U32 R24, R21, 0x5945, R24 ;  /* 0x0000594515187825 */ /* 0x000fe200078e0018 */
[----:B------:R-:W-:Y:S02]  /*0540*/  SEL R15, R27, R15, P2 ;  /* 0x0000000f1b0f7207 */ /* 0x000fe40001000000 */
[C---:B------:R-:W-:Y:S01]  /*0550*/  IADD3 R27, PT, PT, -R11.reuse, -0xd1, RZ ;  /* 0xffffff2f0b1b7810 */ /* 0x040fe20007ffe1ff */
[----:B------:R-:W-:Y:S01]  /*0560*/  IMAD.MOV.U32 R22, RZ, RZ, R12 ;  /* 0x000000ffff167224 */ /* 0x000fe200078e000c */
[C---:B------:R-:W-:Y:S01]  /*0570*/  ISETP.GT.U32.AND P0, PT, R24.reuse, -0x5946, PT ;  /* 0xffffa6ba1800780c */ /* 0x040fe20003f04070 */
[----:B------:R-:W-:Y:S01]  /*0580*/  IMAD.MOV.U32 R23, RZ, RZ, RZ ;  /* 0x000000ffff177224 */ /* 0x000fe200078e00ff */
[----:B------:R-:W-:Y:S01]  /*0590*/  IADD3 R19, P2, PT, R24, 0x5945, RZ ;  /* 0x0000594518137810 */ /* 0x000fe20007f5e0ff */
[----:B------:R-:W-:Y:S01]  /*05a0*/  IMAD.IADD R12, R11, 0x1, -R26 ;  /* 0x000000010b0c7824 */ /* 0x000fe200078e0a1a */
[----:B------:R-:W-:Y:S01]  /*05b0*/  ISETP.GT.U32.AND.EX P0, PT, R25, RZ, PT, P0 ;  /* 0x000000ff1900720c */ /* 0x000fe20003f04100 */
[----:B------:R-:W-:Y:S01]  /*05c0*/  IMAD.WIDE.U32 R22, R13, 0xd1, R22 ;  /* 0x000000d10d167825 */ /* 0x000fe200078e0016 */
[----:B------:R-:W-:-:S02]  /*05d0*/  IADD3.X R11, PT, PT, R25, -0x1, RZ, P2, !PT ;  /* 0xffffffff190b7810 */ /* 0x000fc400017fe4ff */
[----:B------:R-:W-:Y:S01]  /*05e0*/  SEL R14, R19, R24, P0 ;  /* 0x00000018130e7207 */ /* 0x000fe20000000000 */
[----:B------:R-:W-:Y:S01]  /*05f0*/  IMAD.WIDE.U32 R20, R10, 0x156abc, RZ ;  /* 0x00156abc0a147825 */ /* 0x000fe200078e00ff */
[----:B------:R-:W-:Y:S02]  /*0600*/  SEL R24, R11, R25, P0 ;  /* 0x000000190b187207 */ /* 0x000fe40000000000 */
[----:B------:R-:W-:Y:S01]  /*0610*/  ISETP.GT.U32.AND P0, PT, R22, -0xd2, PT ;  /* 0xffffff2e1600780c */ /* 0x000fe20003f04070 */
[----:B------:R-:W-:Y:S01]  /*0620*/  @!P1 VIADD R12, R12, 0xffffff2f ;  /* 0xffffff2f0c0c9836 */ /* 0x000fe20000000000 */
[----:B------:R-:W-:Y:S01]  /*0630*/  IADD3 R11, P1, PT, R22, 0xd1, RZ ;  /* 0x000000d1160b7810 */ /* 0x000fe20007f3e0ff */
[----:B------:R-:W-:Y:S01]  /*0640*/  IMAD.WIDE.U32 R18, R14, 0x80cfc, RZ ;  /* 0x00080cfc0e127825 */ /* 0x000fe200078e00ff */
[----:B------:R-:W-:Y:S02]  /*0650*/  IADD3 R25, PT, PT, -R26, -0x5945, RZ ;  /* 0xffffa6bb1a197810 */ /* 0x000fe40007ffe1ff */
[----:B------:R-:W-:Y:S01]  /*0660*/  ISETP.GT.U32.AND.EX P0, PT, R23, RZ, PT, P0 ;  /* 0x000000ff1700720c */ /* 0x000fe20003f04100 */
[----:B------:R-:W-:Y:S01]  /*0670*/  IMAD.WIDE.U32 R20, R27, 0xc5ee8, R20 ;  /* 0x000c5ee81b147825 */ /* 0x000fe200078e0014 */
[----:B------:R-:W-:Y:S01]  /*0680*/  IADD3.X R27, PT, PT, R23, -0x1, RZ, P1, !PT ;  /* 0xffffffff171b7810 */ /* 0x000fe20000ffe4ff */
[----:B------:R-:W1:Y:S01]  /*0690*/  I2F.F64.U32 R12, R12 ;  /* 0x0000000c000c7312 */ /* 0x000e620000201800 */
[----:B------:R-:W-:Y:S01]  /*06a0*/  SEL R11, R11, R22, P0 ;  /* 0x000000160b0b7207 */ /* 0x000fe20000000000 */
[----:B------:R-:W-:Y:S01]  /*06b0*/  IMAD.WIDE.U32 R18, R25, 0x14e9dd, R18 ;  /* 0x0014e9dd19127825 */ /* 0x000fe200078e0012 */
[----:B------:R-:W-:-:S02]  /*06c0*/  SEL R25, R27, R23, P0 ;  /* 0x000000171b197207 */ /* 0x000fc40000000000 */
[----:B------:R-:W-:Y:S01]  /*06d0*/  ISETP.GT.U32.AND P1, PT, R10, R5, PT ;  /* 0x000000050a00720c */ /* 0x000fe20003f24070 */
[----:B------:R-:W-:Y:S01]  /*06e0*/  IMAD.MOV.U32 R22, RZ, RZ, R20 ;  /* 0x000000ffff167224 */ /* 0x000fe200078e0014 */
[----:B------:R-:W-:Y:S01]  /*06f0*/  ISETP.GT.U32.AND P0, PT, R11, R14, PT ;  /* 0x0000000e0b00720c */ /* 0x000fe20003f04070 */
[----:B------:R-:W-:Y:S01]  /*0700*/  IMAD.MOV.U32 R23, RZ, RZ, RZ ;  /* 0x000000ffff177224 */ /* 0x000fe200078e00ff */
[----:B------:R-:W-:Y:S01]  /*0710*/  ISETP.GT.U32.AND.EX P1, PT, R15, R4, PT, P1 ;  /* 0x000000040f00720c */ /* 0x000fe20003f24110 */
[----:B------:R-:W-:Y:S01]  /*0720*/  IMAD.MOV.U32 R20, RZ, RZ, R18 ;  /* 0x000000ffff147224 */ /* 0x000fe200078e0012 */
[----:B------:R-:W-:Y:S01]  /*0730*/  ISETP.GT.U32.AND.EX P0, PT, R25, R24, PT, P0 ;  /* 0x000000181900720c */ /* 0x000fe20003f04100 */
[----:B------:R-:W-:-:S04]  /*0740*/  IMAD.WIDE.U32 R22, R21, 0xd1, R22 ;  /* 0x000000d115167825 */ /* 0x000fc800078e0016 */
[----:B------:R-:W-:Y:S01]  /*0750*/  IMAD.MOV.U32 R21, RZ, RZ, RZ ;  /* 0x000000ffff157224 */ /* 0x000fe200078e00ff */
[----:B------:R-:W-:Y:S01]  /*0760*/  ISETP.GT.U32.AND P2, PT, R22, -0xd2, PT ;  /* 0xffffff2e1600780c */ /* 0x000fe20003f44070 */
[----:B------:R-:W-:Y:S02]  /*0770*/  IMAD.IADD R24, R11, 0x1, -R14 ;  /* 0x000000010b187824 */ /* 0x000fe400078e0a0e */
[----:B------:R-:W-:Y:S01]  /*0780*/  IMAD.WIDE.U32 R20, R19, 0x5945, R20 ;  /* 0x0000594513147825 */ /* 0x000fe200078e0014 */
[----:B-1----:R-:W-:Y:S01]  /*0790*/  DMUL R18, R12, UR8 ;  /* 0x000000080c127c28 */ /* 0x002fe20008000000 */
[----:B------:R-:W-:Y:S02]  /*07a0*/  ISETP.GT.U32.AND.EX P2, PT, R23, RZ, PT, P2 ;  /* 0x000000ff1700720c */ /* 0x000fe40003f44120 */
[----:B------:R-:W-:Y:S02]  /*07b0*/  IMAD.MOV.U32 R12, RZ, RZ, R20 ;  /* 0x000000ffff0c7224 */ /* 0x000fe400078e0014 */
[----:B------:R-:W-:-:S02]  /*07c0*/  IMAD.MOV.U32 R13, RZ, RZ, RZ ;  /* 0x000000ffff0d7224 */ /* 0x000fc400078e00ff */
[----:B------:R-:W-:Y:S02]  /*07d0*/  @!P0 VIADD R24, R24, 0xffffff2f ;  /* 0xffffff2f18188836 */ /* 0x000fe40000000000 */
[----:B------:R-:W-:Y:S01]  /*07e0*/  IMAD.WIDE.U32 R12, R21, 0x5945, R12 ;  /* 0x00005945150c7825 */ /* 0x000fe200078e000c */
[----:B------:R-:W-:Y:S01]  /*07f0*/  IADD3 R21, P5, PT, R22, 0xd1, RZ ;  /* 0x000000d116157810 */ /* 0x000fe20007fbe0ff */
[----:B------:R1:W2:Y:S01]  /*0800*/  F2I.U32.F64.TRUNC R18, R18 ;  /* 0x0000001200127311 */ /* 0x0002a2000030d000 */
[C---:B------:R-:W-:Y:S02]  /*0810*/  ISETP.GT.U32.AND P3, PT, R12.reuse, -0x5946, PT ;  /* 0xffffa6ba0c00780c */ /* 0x040fe40003f64070 */
[----:B------:R-:W-:Y:S02]  /*0820*/  IADD3 R15, P4, PT, R12, 0x5945, RZ ;  /* 0x000059450c0f7810 */ /* 0x000fe40007f9e0ff */
[----:B------:R-:W-:Y:S02]  /*0830*/  ISETP.GT.U32.AND.EX P3, PT, R13, RZ, PT, P3 ;  /* 0x000000ff0d00720c */ /* 0x000fe40003f64130 */
[----:B------:R-:W-:Y:S01]  /*0840*/  IADD3.X R25, PT, PT, R23, -0x1, RZ, P5, !PT ;  /* 0xffffffff17197810 */ /* 0x000fe20002ffe4ff */
[----:B-1----:R-:W-:Y:S01]  /*0850*/  IMAD.IADD R19, R10, 0x1, -R5 ;  /* 0x000000010a137824 */ /* 0x002fe200078e0a05 */
[----:B------:R-:W-:-:S02]  /*0860*/  SEL R4, R21, R22, P2 ;  /* 0x0000001615047207 */ /* 0x000fc40001000000 */
[----:B------:R-:W-:Y:S01]  /*0870*/  IADD3.X R21, PT, PT, R13, -0x1, RZ, P4, !PT ;  /* 0xffffffff0d157810 */ /* 0x000fe200027fe4ff */
[----:B------:R-:W-:Y:S01]  /*0880*/  @!P1 VIADD R19, R19, 0xffffff2f ;  /* 0xffffff2f13139836 */ /* 0x000fe20000000000 */
[----:B------:R-:W-:Y:S02]  /*0890*/  SEL R15, R15, R12, P3 ;  /* 0x0000000c0f0f7207 */ /* 0x000fe40001800000 */
[----:B------:R-:W-:Y:S02]  /*08a0*/  SEL R23, R25, R23, P2 ;  /* 0x0000001719177207 */ /* 0x000fe40001000000 */
[----:B------:R-:W-:Y:S01]  /*08b0*/  SEL R12, R21, R13, P3 ;  /* 0x0000000d150c7207 */ /* 0x000fe20001800000 */
[C---:B------:R-:W-:Y:S01]  /*08c0*/  IMAD.IADD R25, R4.reuse, 0x1, -R15 ;  /* 0x0000000104197824 */ /* 0x040fe200078e0a0f */
[----:B------:R-:W-:Y:S01]  /*08d0*/  ISETP.GT.U32.AND P2, PT, R4, R15, PT ;  /* 0x0000000f0400720c */ /* 0x000fe20003f44070 */
[----:B------:R-:W1:Y:S01]  /*08e0*/  I2F.F64.U32 R20, R24 ;  /* 0x0000001800147312 */ /* 0x000e620000201800 */
[----:B--2---:R-:W-:-:S02]  /*08f0*/  LOP3.LUT R18, R18, 0x1, RZ, 0xc0, !PT ;  /* 0x0000000112127812 */ /* 0x004fc400078ec0ff */
[----:B------:R-:W-:-:S05]  /*0900*/  ISETP.GT.U32.AND.EX P1, PT, R23, R12, PT, P2 ;  /* 0x0000000c1700720c */ /* 0x000fca0003f24120 */
[----:B------:R-:W2:Y:S01]  /*0910*/  I2F.F64.U32 R22, R19 ;  /* 0x0000001300167312 */ /* 0x000ea20000201800 */
[----:B-1----:R-:W-:-:S07]  /*0920*/  DMUL R20, R20, UR8 ;  /* 0x0000000814147c28 */ /* 0x002fce0008000000 */
[----:B------:R-:W-:-:S04]  /*0930*/  @!P1 VIADD R25, R25, 0xffffff2f ;  /* 0xffffff2f19199836 */ /* 0x000fc80000000000 */
[----:B------:R-:W1:Y:S01]  /*0940*/  I2F.F64.U32 R12, R25 ;  /* 0x00000019000c7312 */ /* 0x000e620000201800 */
[----:B--2---:R-:W-:-:S07]  /*0950*/  DMUL R22, R22, UR8 ;  /* 0x0000000816167c28 */ /* 0x004fce0008000000 */
[----:B------:R-:W-:Y:S01]  /*0960*/  F2I.U32.F64.TRUNC R20, R20 ;  /* 0x0000001400147311 */ /* 0x000fe2000030d000 */
[----:B-1----:R-:W-:-:S07]  /*0970*/  DMUL R12, R12, UR8 ;  /* 0x000000080c0c7c28 */ /* 0x002fce0008000000 */
[----:B------:R-:W1:Y:S08]  /*0980*/  F2I.U32.F64.TRUNC R22, R22 ;  /* 0x0000001600167311 */ /* 0x000e70000030d000 */
[----:B------:R-:W2:Y:S01]  /*0990*/  F2I.U32.F64.TRUNC R12, R12 ;  /* 0x0000000c000c7311 */ /* 0x000ea2000030d000 */
[----:B-1----:R-:W-:-:S04]  /*09a0*/  LOP3.LUT R19, R22, 0x1, RZ, 0xc0, !PT ;  /* 0x0000000116137812 */ /* 0x002fc800078ec0ff */
[----:B------:R-:W-:Y:S02]  /*09b0*/  IADD3 R3, PT, PT, R19, R18, R3 ;  /* 0x0000001213037210 */ /* 0x000fe40007ffe003 */
[----:B------:R-:W-:Y:S02]  /*09c0*/  LOP3.LUT R18, R20, 0x1, RZ, 0xc0, !PT ;  /* 0x0000000114127812 */ /* 0x000fe400078ec0ff */
[----:B--2---:R-:W-:-:S04]  /*09d0*/  LOP3.LUT R19, R12, 0x1, RZ, 0xc0, !PT ;  /* 0x000000010c137812 */ /* 0x004fc800078ec0ff */
[----:B------:R-:W-:Y:S01]  /*09e0*/  IADD3 R3, PT, PT, R19, R18, R3 ;  /* 0x0000001213037210 */ /* 0x000fe20007ffe003 */
        /* <DEDUP_REMOVED lines=13> */
.L_x_14:
        /* <DEDUP_REMOVED lines=12> */
.L_x_577:


//--------------------- .text._Z22generate_normal_kernelP17curandStateXORWOWPj --------------------------
	.section	.text._Z22generate_normal_kernelP17curandStateXORWOWPj,"ax",@progbits
	.align	128
        .global         _Z22generate_normal_kernelP17curandStateXORWOWPj
        .type           _Z22generate_normal_kernelP17curandStateXORWOWPj,@function
        .size           _Z22generate_normal_kernelP17curandStateXORWOWPj,(.L_x_573 - _Z22generate_normal_kernelP17curandStateXORWOWPj)
        .other          _Z22generate_normal_kernelP17curandStateXORWOWPj,@"STO_CUDA_ENTRY STV_DEFAULT"
_Z22generate_normal_kernelP17curandStateXORWOWPj:
.text._Z22generate_normal_kernelP17curandStateXORWOWPj:
[----:B------:R-:W-:Y:S01]  /*0000*/  LDC R1, c[0x0][0x37c] ;  /* 0x0000df00ff017b82 */ /* 0x000fe20000000800 */
[----:B------:R-:W0:Y:S07]  /*0010*/  S2R R20, SR_TID.X ;  /* 0x0000000000147919 */ /* 0x000e2e0000002100 */
[----:B------:R-:W1:Y:S01]  /*0020*/  LDC.64 R10, c[0x0][0x380] ;  /* 0x0000e000ff0a7b82 */ /* 0x000e620000000a00 */
[----:B------:R-:W2:Y:S01]  /*0030*/  LDCU.64 UR6, c[0x0][0x358] ;  /* 0x00006b00ff0677ac */ /* 0x000ea20008000a00 */
[----:B------:R-:W0:Y:S02]  /*0040*/  S2R R3, SR_CTAID.X ;  /* 0x0000000000037919 */ /* 0x000e240000002500 */
[----:B0-----:R-:W-:-:S05]  /*0050*/  LEA R20, R3, R20, 0x6 ;  /* 0x0000001403147211 */ /* 0x001fca00078e30ff */
[----:B-1----:R-:W-:-:S05]  /*0060*/  IMAD.WIDE R10, R20, 0x30, R10 ;  /* 0x00000030140a7825 */ /* 0x002fca00078e020a */
[----:B--2---:R-:W2:Y:S04]  /*0070*/  LDG.E.64 R16, desc[UR6][R10.64] ;  /* 0x000000060a107981 */ /* 0x004ea8000c1e1b00 */
[----:B------:R0:W5:Y:S04]  /*0080*/  LDG.E R21, desc[UR6][R10.64+0x20] ;  /* 0x000020060a157981 */ /* 0x000168000c1e1900 */
[----:B------:R0:W5:Y:S04]  /*0090*/  LDG.E.64 R8, desc[UR6][R10.64+0x28] ;  /* 0x000028060a087981 */ /* 0x000168000c1e1b00 */
[----:B------:R0:W5:Y:S04]  /*00a0*/  LDG.E.64 R6, desc[UR6][R10.64+0x8] ;  /* 0x000008060a067981 */ /* 0x000168000c1e1b00 */
[----:B------:R0:W5:Y:S04]  /*00b0*/  LDG.E.64 R4, desc[UR6][R10.64+0x10] ;  /* 0x000010060a047981 */ /* 0x000168000c1e1b00 */
[----:B------:R0:W5:Y:S01]  /*00c0*/  LDG.E.64 R2, desc[UR6][R10.64+0x18] ;  /* 0x000018060a027981 */ /* 0x000162000c1e1b00 */
[----:B------:R-:W-:Y:S01]  /*00d0*/  IMAD.MOV.U32 R22, RZ, RZ, RZ ;  /* 0x000000ffff167224 */ /* 0x000fe200078e00ff */
[----:B------:R-:W-:Y:S01]  /*00e0*/  UMOV UR4, URZ ;  /* 0x000000ff00047c82 */ /* 0x000fe20008000000 */
[----:B0-2---:R-:W-:-:S07]  /*00f0*/  IADD3 R15, PT, PT, R16, 0x161f14, RZ ;  /* 0x00161f14100f7810 */ /* 0x005fce0007ffe0ff */
.L_x_22:
[----:B------:R-:W-:Y:S01]  /*0100*/  SHF.R.U32.HI R0, RZ, 0x2, R17 ;  /* 0x00000002ff007819 */ /* 0x000fe20000011611 */
[----:B-----5:R-:W-:Y:S02]  /*0110*/  IMAD.SHL.U32 R12, R5, 0x10, RZ ;  /* 0x00000010050c7824 */ /* 0x020fe400078e00ff */
[----:B------:R-:W-:Y:S02]  /*0120*/  HFMA2 R14, -RZ, RZ, 1.5048828125, 33.21875 ;  /* 0x3e055027ff0e7431 */ /* 0x000fe400000001ff */
[----:B------:R-:W-:Y:S01]  /*0130*/  IMAD.MOV.U32 R19, RZ, RZ, 0x7f800000 ;  /* 0x7f800000ff137424 */ /* 0x000fe200078e00ff */
[----:B------:R-:W-:Y:S01]  /*0140*/  LOP3.LUT R0, R0, R17, RZ, 0x3c, !PT ;  /* 0x0000001100007212 */ /* 0x000fe200078e3cff */
[----:B------:R-:W-:Y:S03]  /*0150*/  BSSY.RECONVERGENT B0, `(.L_x_15) ;  /* 0x0000038000007945 */ /* 0x000fe60003800200 */
[----:B------:R-:W-:-:S04]  /*0160*/  SHF.L.U32 R13, R0, 0x1, RZ ;  /* 0x00000001000d7819 */ /* 0x000fc800000006ff */
[----:B------:R-:W-:-:S04]  /*0170*/  LOP3.LUT R13, R5, R12, R13, 0x96, !PT ;  /* 0x0000000c050d7212 */ /* 0x000fc800078e960d */
[----:B------:R-:W-:Y:S01]  /*0180*/  LOP3.LUT R12, R13, R0, RZ, 0x3c, !PT ;  /* 0x000000000d0c7212 */ /* 0x000fe200078e3cff */
[----:B------:R-:W-:-:S03]  /*0190*/  IMAD.MOV.U32 R13, RZ, RZ, 0x2f800000 ;  /* 0x2f800000ff0d7424 */ /* 0x000fc600078e00ff */
[----:B------:R-:W-:-:S04]  /*01a0*/  IADD3 R0, PT, PT, R15, -0x10974f, R12 ;  /* 0xffef68b10f007810 */ /* 0x000fc80007ffe00c */
[----:B------:R-:W-:-:S05]  /*01b0*/  I2FP.F32.U32 R0, R0 ;  /* 0x0000000000007245 */ /* 0x000fca0000201000 */
[----:B------:R-:W-:-:S05]  /*01c0*/  FFMA R0, R0, R13, 1.1641532182693481445e-10 ;  /* 0x2f00000000007423 */ /* 0x000fca000000000d */
[----:B------:R-:W-:-:S13]  /*01d0*/  FSETP.GEU.AND P0, PT, R0, 1.175494350822287508e-38, PT ;  /* 0x008000000000780b */ /* 0x000fda0003f0e000 */
[----:B------:R-:W-:-:S05]  /*01e0*/  @!P0 FMUL R0, R0, 8388608 ;  /* 0x4b00000000008820 */ /* 0x000fca0000400000 */
[----:B------:R-:W-:-:S04]  /*01f0*/  IADD3 R17, PT, PT, R0, -0x3f2aaaab, RZ ;  /* 0xc0d5555500117810 */ /* 0x000fc80007ffe0ff */
[----:B------:R-:W-:-:S05]  /*0200*/  LOP3.LUT R17, R17, 0xff800000, RZ, 0xc0, !PT ;  /* 0xff80000011117812 */ /* 0x000fca00078ec0ff */
[----:B------:R-:W-:Y:S01]  /*0210*/  IMAD.IADD R13, R0, 0x1, -R17 ;  /* 0x00000001000d7824 */ /* 0x000fe200078e0a11 */
[----:B------:R-:W-:-:S03]  /*0220*/  I2FP.F32.S32 R17, R17 ;  /* 0x0000001100117245 */ /* 0x000fc60000201400 */
[----:B------:R-:W-:-:S04]  /*0230*/  FADD R13, R13, -1 ;  /* 0xbf8000000d0d7421 */ /* 0x000fc80000000000 */
[----:B------:R-:W-:-:S04]  /*0240*/  FFMA R14, R13, -R14, 0.14084610342979431152 ;  /* 0x3e1039f60d0e7423 */ /* 0x000fc8000000080e */
[----:B------:R-:W-:-:S04]  /*0250*/  FFMA R14, R13, R14, -0.12148627638816833496 ;  /* 0xbdf8cdcc0d0e7423 */ /* 0x000fc8000000000e */
[----:B------:R-:W-:-:S04]  /*0260*/  FFMA R14, R13, R14, 0.13980610668659210205 ;  /* 0x3e0f29550d0e7423 */ /* 0x000fc8000000000e */
[----:B------:R-:W-:-:S04]  /*0270*/  FFMA R14, R13, R14, -0.16684235632419586182 ;  /* 0xbe2ad8b90d0e7423 */ /* 0x000fc8000000000e */
[----:B------:R-:W-:-:S04]  /*0280*/  FFMA R14, R13, R14, 0.20012299716472625732 ;  /* 0x3e4ced0b0d0e7423 */ /* 0x000fc8000000000e */
[----:B------:R-:W-:-:S04]  /*0290*/  FFMA R14, R13, R14, -0.24999669194221496582 ;  /* 0xbe7fff220d0e7423 */ /* 0x000fc8000000000e */
[----:B------:R-:W-:-:S04]  /*02a0*/  FFMA R14, R13, R14, 0.33333182334899902344 ;  /* 0x3eaaaa780d0e7423 */ /* 0x000fc8000000000e */
[C---:B------:R-:W-:Y:S01]  /*02b0*/  FFMA R18, R13.reuse, R14, -0.5 ;  /* 0xbf0000000d127423 */ /* 0x040fe2000000000e */
[----:B------:R-:W-:Y:S02]  /*02c0*/  FSEL R14, RZ, -23, P0 ;  /* 0xc1b80000ff0e7808 */ /* 0x000fe40000000000 */
[----:B------:R-:W-:Y:S01]  /*02d0*/  ISETP.GT.U32.AND P0, PT, R0, 0x7f7fffff, PT ;  /* 0x7f7fffff0000780c */ /* 0x000fe20003f04070 */
[----:B------:R-:W-:Y:S02]  /*02e0*/  FMUL R18, R13, R18 ;  /* 0x000000120d127220 */ /* 0x000fe40000400000 */
[----:B------:R-:W-:Y:S02]  /*02f0*/  FFMA R14, R17, 1.1920928955078125e-07, R14 ;  /* 0x34000000110e7823 */ /* 0x000fe4000000000e */
[----:B------:R-:W-:Y:S01]  /*0300*/  FFMA R17, R13, R18, R13 ;  /* 0x000000120d117223 */ /* 0x000fe2000000000d */
[----:B------:R-:W-:-:S03]  /*0310*/  SHF.R.U32.HI R13, RZ, 0x2, R6 ;  /* 0x00000002ff0d7819 */ /* 0x000fc60000011606 */
[----:B------:R-:W-:Y:S01]  /*0320*/  FFMA R17, R14, 0.69314718246459960938, R17 ;  /* 0x3f3172180e117823 */ /* 0x000fe20000000011 */
[----:B------:R-:W-:Y:S01]  /*0330*/  LOP3.LUT R13, R13, R6, RZ, 0x3c, !PT ;  /* 0x000000060d0d7212 */ /* 0x000fe200078e3cff */
[----:B------:R-:W-:Y:S02]  /*0340*/  IMAD.SHL.U32 R6, R12, 0x10, RZ ;  /* 0x000000100c067824 */ /* 0x000fe400078e00ff */
[C---:B------:R-:W-:Y:S01]  /*0350*/  @P0 FFMA R17, R0.reuse, R19, +INF ;  /* 0x7f80000000110423 */ /* 0x040fe20000000013 */
[----:B------:R-:W-:Y:S02]  /*0360*/  FSETP.NEU.AND P0, PT, R0, RZ, PT ;  /* 0x000000ff0000720b */ /* 0x000fe40003f0d000 */
[----:B------:R-:W-:Y:S01]  /*0370*/  SHF.L.U32 R14, R13, 0x1, RZ ;  /* 0x000000010d0e7819 */ /* 0x000fe200000006ff */
[----:B------:R-:W-:-:S03]  /*0380*/  FMUL R17, R17, -2 ;  /* 0xc000000011117820 */ /* 0x000fc60000400000 */
[----:B------:R-:W-:Y:S02]  /*0390*/  LOP3.LUT R13, R13, R14, R6, 0x96, !PT ;  /* 0x0000000e0d0d7212 */ /* 0x000fe400078e9606 */
[----:B------:R-:W-:Y:S01]  /*03a0*/  FSEL R19, R17, +INF , P0 ;  /* 0x7f80000011137808 */ /* 0x000fe20000000000 */
[----:B------:R-:W-:Y:S01]  /*03b0*/  IMAD.MOV.U32 R17, RZ, RZ, 0x30c90fdb ;  /* 0x30c90fdbff117424 */ /* 0x000fe200078e00ff */
[----:B------:R-:W-:Y:S02]  /*03c0*/  LOP3.LUT R13, R13, R12, RZ, 0x3c, !PT ;  /* 0x0000000c0d0d7212 */ /* 0x000fe400078e3cff */
[----:B------:R-:W-:Y:S01]  /*03d0*/  IADD3 R6, PT, PT, R19, -0xd000000, RZ ;  /* 0xf300000013067810 */ /* 0x000fe20007ffe0ff */
[----:B------:R0:W1:Y:S01]  /*03e0*/  MUFU.RSQ R14, R19 ;  /* 0x00000013000e7308 */ /* 0x0000620000001400 */
[----:B------:R-:W-:Y:S02]  /*03f0*/  IADD3 R0, PT, PT, R15, -0xb0f8a, R13 ;  /* 0xfff4f0760f007810 */ /* 0x000fe40007ffe00d */
[----:B------:R-:W-:-:S02]  /*0400*/  ISETP.GT.U32.AND P0, PT, R6, 0x727fffff, PT ;  /* 0x727fffff0600780c */ /* 0x000fc40003f04070 */
[----:B------:R-:W-:-:S05]  /*0410*/  I2FP.F32.U32 R0, R0 ;  /* 0x0000000000007245 */ /* 0x000fca0000201000 */
[----:B------:R-:W-:Y:S01]  /*0420*/  FFMA R6, R0, R17, 7.314590599882819788e-10 ;  /* 0x30490fdb00067423 */ /* 0x000fe20000000011 */
[----:B------:R-:W-:-:S05]  /*0430*/  MOV R17, R5 ;  /* 0x0000000500117202 */ /* 0x000fca0000000f00 */
[----:B0-----:R-:W-:Y:S05]  /*0440*/  @!P0 BRA `(.L_x_16) ;  /* 0x0000000000108947 */ /* 0x001fea0003800000 */
[----:B------:R-:W-:Y:S01]  /*0450*/  IMAD.MOV.U32 R0, RZ, RZ, R19 ;  /* 0x000000ffff007224 */ /* 0x000fe200078e0013 */
[----:B------:R-:W-:-:S07]  /*0460*/  MOV R18, 0x480 ;  /* 0x0000048000127802 */ /* 0x000fce0000000f00 */
[----:B-1----:R-:W-:Y:S05]  /*0470*/  CALL.REL.NOINC `($__internal_1_$__cuda_sm20_sqrt_rn_f32_slowpath) ;  /* 0x0000000400c07944 */ /* 0x002fea0003c00000 */
[----:B------:R-:W-:Y:S05]  /*0480*/  BRA `(.L_x_17) ;  /* 0x0000000000107947 */ /* 0x000fea0003800000 */
.L_x_16:
[----:B-1----:R-:W-:Y:S01]  /*0490*/  FMUL.FTZ R0, R19, R14 ;  /* 0x0000000e13007220 */ /* 0x002fe20000410000 */
[----:B------:R-:W-:-:S03]  /*04a0*/  FMUL.FTZ R14, R14, 0.5 ;  /* 0x3f0000000e0e7820 */ /* 0x000fc60000410000 */
[----:B------:R-:W-:-:S04]  /*04b0*/  FFMA R5, -R0, R0, R19 ;  /* 0x0000000000057223 */ /* 0x000fc80000000113 */
[----:B------:R-:W-:-:S07]  /*04c0*/  FFMA R0, R5, R14, R0 ;  /* 0x0000000e05007223 */ /* 0x000fce0000000000 */
.L_x_17:
[----:B------:R-:W-:Y:S05]  /*04d0*/  BSYNC.RECONVERGENT B0 ;  /* 0x0000000000007941 */ /* 0x000fea0003800200 */
.L_x_15:
[----:B------:R-:W-:Y:S01]  /*04e0*/  SHF.R.U32.HI R14, RZ, 0x2, R7 ;  /* 0x00000002ff0e7819 */ /* 0x000fe20000011607 */
[----:B------:R-:W-:Y:S01]  /*04f0*/  FMUL.RZ R6, R6, 0.15915493667125701904 ;  /* 0x3e22f98306067820 */ /* 0x000fe2000040c000 */
[----:B------:R-:W-:Y:S01]  /*0500*/  SHF.L.U32 R18, R13, 0x4, RZ ;  /* 0x000000040d127819 */ /* 0x000fe200000006ff */
[----:B------:R-:W-:Y:S01]  /*0510*/  BSSY.RECONVERGENT B0, `(.L_x_18) ;  /* 0x0000046000007945 */ /* 0x000fe20003800200 */
[----:B------:R-:W-:Y:S01]  /*0520*/  LOP3.LUT R14, R14, R7, RZ, 0x3c, !PT ;  /* 0x000000070e0e7212 */ /* 0x000fe200078e3cff */
[----:B------:R-:W0:Y:S01]  /*0530*/  MUFU.SIN R19, R6 ;  /* 0x0000000600137308 */ /* 0x000e220000000400 */
[----:B------:R-:W-:-:S03]  /*0540*/  MOV R24, 0x3e055027 ;  /* 0x3e05502700187802 */ /* 0x000fc60000000f00 */
[----:B------:R-:W-:-:S05]  /*0550*/  IMAD.SHL.U32 R5, R14, 0x2, RZ ;  /* 0x000000020e057824 */ /* 0x000fca00078e00ff */
[----:B------:R-:W-:Y:S01]  /*0560*/  LOP3.LUT R5, R13, R18, R5, 0x96, !PT ;  /* 0x000000120d057212 */ /* 0x000fe200078e9605 */
[----:B------:R-:W-:-:S03]  /*0570*/  HFMA2 R18, -RZ, RZ, 0.1171875, 0 ;  /* 0x2f800000ff127431 */ /* 0x000fc600000001ff */
[----:B------:R-:W-:-:S04]  /*0580*/  LOP3.LUT R14, R5, R14, RZ, 0x3c, !PT ;  /* 0x0000000e050e7212 */ /* 0x000fc800078e3cff */
[----:B------:R-:W-:Y:S01]  /*0590*/  IADD3 R5, PT, PT, R15, -0x587c5, R14 ;  /* 0xfffa783b0f057810 */ /* 0x000fe20007ffe00e */
[----:B0-----:R-:W-:-:S03]  /*05a0*/  FMUL R19, R19, R0 ;  /* 0x0000000013137220 */ /* 0x001fc60000400000 */
[----:B------:R-:W-:-:S05]  /*05b0*/  I2FP.F32.U32 R5, R5 ;  /* 0x0000000500057245 */ /* 0x000fca0000201000 */
[----:B------:R-:W-:-:S05]  /*05c0*/  FFMA R5, R5, R18, 1.1641532182693481445e-10 ;  /* 0x2f00000005057423 */ /* 0x000fca0000000012 */
[----:B------:R-:W-:-:S04]  /*05d0*/  FSETP.GEU.AND P0, PT, R5, 1.175494350822287508e-38, PT ;  /* 0x008000000500780b */ /* 0x000fc80003f0e000 */
[----:B------:R-:W-:-:S09]  /*05e0*/  FSEL R23, RZ, -23, P0 ;  /* 0xc1b80000ff177808 */ /* 0x000fd20000000000 */
[----:B------:R-:W-:-:S04]  /*05f0*/  @!P0 FMUL R5, R5, 8388608 ;  /* 0x4b00000005058820 */ /* 0x000fc80000400000 */
[C---:B------:R-:W-:Y:S01]  /*0600*/  VIADD R18, R5.reuse, 0xc0d55555 ;  /* 0xc0d5555505127836 */ /* 0x040fe20000000000 */
[C---:B------:R-:W-:Y:S02]  /*0610*/  ISETP.GT.U32.AND P0, PT, R5.reuse, 0x7f7fffff, PT ;  /* 0x7f7fffff0500780c */ /* 0x040fe40003f04070 */
[----:B------:R-:W-:Y:S02]  /*0620*/  FSETP.NEU.AND P1, PT, R5, RZ, PT ;  /* 0x000000ff0500720b */ /* 0x000fe40003f2d000 */
[----:B------:R-:W-:-:S04]  /*0630*/  LOP3.LUT R18, R18, 0xff800000, RZ, 0xc0, !PT ;  /* 0xff80000012127812 */ /* 0x000fc800078ec0ff */
[-C--:B------:R-:W-:Y:S02]  /*0640*/  IADD3 R7, PT, PT, R5, -R18.reuse, RZ ;  /* 0x8000001205077210 */ /* 0x080fe40007ffe0ff */
[----:B------:R-:W-:-:S03]  /*0650*/  I2FP.F32.S32 R18, R18 ;  /* 0x0000001200127245 */ /* 0x000fc60000201400 */
[----:B------:R-:W-:Y:S02]  /*0660*/  FADD R7, R7, -1 ;  /* 0xbf80000007077421 */ /* 0x000fe40000000000 */
[----:B------:R-:W-:Y:S02]  /*0670*/  FFMA R18, R18, 1.1920928955078125e-07, R23 ;  /* 0x3400000012127823 */ /* 0x000fe40000000017 */
[----:B------:R-:W-:-:S04]  /*0680*/  FFMA R24, R7, -R24, 0.14084610342979431152 ;  /* 0x3e1039f607187423 */ /* 0x000fc80000000818 */
[----:B------:R-:W-:-:S04]  /*0690*/  FFMA R24, R7, R24, -0.12148627638816833496 ;  /* 0xbdf8cdcc07187423 */ /* 0x000fc80000000018 */
[----:B------:R-:W-:-:S04]  /*06a0*/  FFMA R24, R7, R24, 0.13980610668659210205 ;  /* 0x3e0f295507187423 */ /* 0x000fc80000000018 */
[----:B------:R-:W-:-:S04]  /*06b0*/  FFMA R24, R7, R24, -0.16684235632419586182 ;  /* 0xbe2ad8b907187423 */ /* 0x000fc80000000018 */
[----:B------:R-:W-:-:S04]  /*06c0*/  FFMA R24, R7, R24, 0.20012299716472625732 ;  /* 0x3e4ced0b07187423 */ /* 0x000fc80000000018 */
[----:B------:R-:W-:-:S04]  /*06d0*/  FFMA R24, R7, R24, -0.24999669194221496582 ;  /* 0xbe7fff2207187423 */ /* 0x000fc80000000018 */
[----:B------:R-:W-:-:S04]  /*06e0*/  FFMA R24, R7, R24, 0.33333182334899902344 ;  /* 0x3eaaaa7807187423 */ /* 0x000fc80000000018 */
[----:B------:R-:W-:-:S04]  /*06f0*/  FFMA R24, R7, R24, -0.5 ;  /* 0xbf00000007187423 */ /* 0x000fc80000000018 */
[----:B------:R-:W-:-:S04]  /*0700*/  FMUL R24, R7, R24 ;  /* 0x0000001807187220 */ /* 0x000fc80000400000 */
[----:B------:R-:W-:Y:S02]  /*0710*/  FFMA R23, R7, R24, R7 ;  /* 0x0000001807177223 */ /* 0x000fe40000000007 */
[----:B------:R0:W1:Y:S02]  /*0720*/  MUFU.COS R7, R6 ;  /* 0x0000000600077308 */ /* 0x0000640000000000 */
[----:B------:R-:W-:Y:S01]  /*0730*/  FFMA R24, R18, 0.69314718246459960938, R23 ;  /* 0x3f31721812187823 */ /* 0x000fe20000000017 */
[----:B------:R-:W-:Y:S01]  /*0740*/  IMAD.MOV.U32 R18, RZ, RZ, 0x7f800000 ;  /* 0x7f800000ff127424 */ /* 0x000fe200078e00ff */
[----:B------:R-:W-:-:S03]  /*0750*/  SHF.R.U32.HI R23, RZ, 0x2, R4 ;  /* 0x00000002ff177819 */ /* 0x000fc60000011604 */
[----:B------:R-:W-:Y:S01]  /*0760*/  @P0 FFMA R24, R5, R18, +INF ;  /* 0x7f80000005180423 */ /* 0x000fe20000000012 */
[----:B------:R-:W-:Y:S01]  /*0770*/  FSETP.GEU.AND P0, PT, |R19|, 1, PT ;  /* 0x3f8000001300780b */ /* 0x000fe20003f0e200 */
[----:B0-----:R-:W-:Y:S01]  /*0780*/  VIADD R6, R22, 0x1 ;  /* 0x0000000116067836 */ /* 0x001fe20000000000 */
[----:B------:R-:W-:Y:S01]  /*0790*/  LOP3.LUT R23, R23, R4, RZ, 0x3c, !PT ;  /* 0x0000000417177212 */ /* 0x000fe200078e3cff */
[----:B------:R-:W-:Y:S01]  /*07a0*/  FMUL R24, R24, -2 ;  /* 0xc000000018187820 */ /* 0x000fe20000400000 */
[----:B------:R-:W-:Y:S02]  /*07b0*/  SHF.L.U32 R4, R14, 0x4, RZ ;  /* 0x000000040e047819 */ /* 0x000fe400000006ff */
[----:B------:R-:W-:Y:S02]  /*07c0*/  SHF.L.U32 R18, R23, 0x1, RZ ;  /* 0x0000000117127819 */ /* 0x000fe400000006ff */
[----:B------:R-:W-:Y:S01]  /*07d0*/  FSEL R19, R24, +INF , P1 ;  /* 0x7f80000018137808 */ /* 0x000fe20000800000 */
[----:B-1----:R-:W-:Y:S01]  /*07e0*/  FMUL R7, R7, R0 ;  /* 0x0000000007077220 */ /* 0x002fe20000400000 */
[----:B------:R-:W-:-:S02]  /*07f0*/  LOP3.LUT R5, R23, R18, R4, 0x96, !PT ;  /* 0x0000001217057212 */ /* 0x000fc400078e9604 */
[----:B------:R-:W-:Y:S01]  /*0800*/  IADD3 R4, PT, PT, R19, -0xd000000, RZ ;  /* 0xf300000013047810 */ /* 0x000fe20007ffe0ff */
[----:B------:R0:W1:Y:S01]  /*0810*/  MUFU.RSQ R18, R19 ;  /* 0x0000001300127308 */ /* 0x0000620000001400 */
[----:B------:R-:W-:Y:S02]  /*0820*/  @P0 IADD3 R6, PT, PT, R22, RZ, RZ ;  /* 0x000000ff16060210 */ /* 0x000fe40007ffe0ff */
[----:B------:R-:W-:Y:S02]  /*0830*/  LOP3.LUT R5, R5, R14, RZ, 0x3c, !PT ;  /* 0x0000000e05057212 */ /* 0x000fe400078e3cff */
[----:B------:R-:W-:Y:S02]  /*0840*/  ISETP.GT.U32.AND P0, PT, R4, 0x727fffff, PT ;  /* 0x727fffff0400780c */ /* 0x000fe40003f04070 */
[----:B------:R-:W-:Y:S01]  /*0850*/  FSETP.GEU.AND P1, PT, |R7|, 1, PT ;  /* 0x3f8000000700780b */ /* 0x000fe20003f2e200 */
[----:B------:R-:W-:Y:S02]  /*0860*/  IMAD.IADD R0, R5, 0x1, R15 ;  /* 0x0000000105007824 */ /* 0x000fe400078e020f */
[----:B------:R-:W-:Y:S01]  /*0870*/  HFMA2 R7, -RZ, RZ, 0.1495361328125, 0.0004794597625732421875 ;  /* 0x30c90fdbff077431 */ /* 0x000fe200000001ff */
[----:B------:R-:W-:-:S02]  /*0880*/  IADD3 R4, PT, PT, R6, 0x1, RZ ;  /* 0x0000000106047810 */ /* 0x000fc40007ffe0ff */
[----:B------:R-:W-:-:S07]  /*0890*/  I2FP.F32.U32 R0, R0 ;  /* 0x0000000000007245 */ /* 0x000fce0000201000 */
[----:B------:R-:W-:Y:S02]  /*08a0*/  @P1 IMAD.MOV R4, RZ, RZ, R6 ;  /* 0x000000ffff041224 */ /* 0x000fe400078e0206 */
[----:B------:R-:W-:Y:S01]  /*08b0*/  FFMA R6, R0, R7, 7.314590599882819788e-10 ;  /* 0x30490fdb00067423 */ /* 0x000fe20000000007 */
[----:B01----:R-:W-:Y:S06]  /*08c0*/  @!P0 BRA `(.L_x_19) ;  /* 0x0000000000188947 */ /* 0x003fec0003800000 */
[----:B------:R-:W-:Y:S01]  /*08d0*/  BSSY.RECONVERGENT B1, `(.L_x_20) ;  /* 0x0000004000017945 */ /* 0x000fe20003800200 */
[----:B------:R-:W-:Y:S02]  /*08e0*/  MOV R0, R19 ;  /* 0x0000001300007202 */ /* 0x000fe40000000f00 */
[----:B------:R-:W-:-:S07]  /*08f0*/  MOV R18, 0x910 ;  /* 0x0000091000127802 */ /* 0x000fce0000000f00 */
[----:B------:R-:W-:Y:S05]  /*0900*/  CALL.REL.NOINC `($__internal_1_$__cuda_sm20_sqrt_rn_f32_slowpath) ;  /* 0x00000000009c7944 */ /* 0x000fea0003c00000 */
[----:B------:R-:W-:Y:S05]  /*0910*/  BSYNC.RECONVERGENT B1 ;  /* 0x0000000000017941 */ /* 0x000fea0003800200 */
.L_x_20:
[----:B------:R-:W-:Y:S05]  /*0920*/  BRA `(.L_x_21) ;  /* 0x0000000000107947 */ /* 0x000fea0003800000 */
.L_x_19:
[----:B------:R-:W-:Y:S01]  /*0930*/  FMUL.FTZ R0, R19, R18 ;  /* 0x0000001213007220 */ /* 0x000fe20000410000 */
[----:B------:R-:W-:-:S03]  /*0940*/  FMUL.FTZ R18, R18, 0.5 ;  /* 0x3f00000012127820 */ /* 0x000fc60000410000 */
[----:B------:R-:W-:-:S04]  /*0950*/  FFMA R7, -R0, R0, R19 ;  /* 0x0000000000077223 */ /* 0x000fc80000000113 */
[----:B------:R-:W-:-:S07]  /*0960*/  FFMA R0, R7, R18, R0 ;  /* 0x0000001207007223 */ /* 0x000fce0000000000 */
.L_x_21:
[----:B------:R-:W-:Y:S05]  /*0970*/  BSYNC.RECONVERGENT B0 ;  /* 0x0000000000007941 */ /* 0x000fea0003800200 */
.L_x_18:
[----:B------:R-:W-:Y:S01]  /*0980*/  FMUL.RZ R6, R6, 0.15915493667125701904 ;  /* 0x3e22f98306067820 */ /* 0x000fe2000040c000 */
[----:B------:R-:W-:Y:S01]  /*0990*/  UIADD3 UR4, UPT, UPT, UR4, 0x2, URZ ;  /* 0x0000000204047890 */ /* 0x000fe2000fffe0ff */
[----:B------:R-:W-:Y:S02]  /*09a0*/  IADD3 R15, PT, PT, R15, 0x161f14, RZ ;  /* 0x00161f140f0f7810 */ /* 0x000fe40007ffe0ff */
[----:B------:R-:W0:Y:S01]  /*09b0*/  MUFU.SIN R7, R6 ;  /* 0x0000000600077308 */ /* 0x000e220000000400 */
[----:B------:R-:W-:-:S07]  /*09c0*/  UISETP.NE.AND UP0, UPT, UR4, 0x1388, UPT ;  /* 0x000013880400788c */ /* 0x000fce000bf05270 */
[----:B------:R1:W2:Y:S01]  /*09d0*/  MUFU.COS R19, R6 ;  /* 0x0000000600137308 */ /* 0x0002a20000000000 */
[----:B0-----:R-:W-:Y:S01]  /*09e0*/  FMUL R7, R7, R0 ;  /* 0x0000000007077220 */ /* 0x001fe20000400000 */
[----:B-1----:R-:W-:-:S04]  /*09f0*/  MOV R6, R12 ;  /* 0x0000000c00067202 */ /* 0x002fc80000000f00 */
[----:B------:R-:W-:Y:S02]  /*0a00*/  FSETP.GEU.AND P0, PT, |R7|, 1, PT ;  /* 0x3f8000000700780b */ /* 0x000fe40003f0e200 */
[----:B------:R-:W-:Y:S01]  /*0a10*/  MOV R7, R13 ;  /* 0x0000000d00077202 */ /* 0x000fe20000000f00 */
[----:B--2---:R-:W-:Y:S01]  /*0a20*/  FMUL R19, R19, R0 ;  /* 0x0000000013137220 */ /* 0x004fe20000400000 */
[----:B------:R-:W-:-:S04]  /*0a30*/  IADD3 R0, PT, PT, R4, 0x1, RZ ;  /* 0x0000000104007810 */ /* 0x000fc80007ffe0ff */
[----:B------:R-:W-:-:S05]  /*0a40*/  FSETP.GEU.AND P1, PT, |R19|, 1, PT ;  /* 0x3f8000001300780b */ /* 0x000fca0003f2e200 */
[----:B------:R-:W-:Y:S02]  /*0a50*/  @P0 IMAD.MOV R0, RZ, RZ, R4 ;  /* 0x000000ffff000224 */ /* 0x000fe400078e0204 */
[----:B------:R-:W-:-:S03]  /*0a60*/  IMAD.MOV.U32 R4, RZ, RZ, R14 ;  /* 0x000000ffff047224 */ /* 0x000fc600078e000e */
[----:B------:R-:W-:-:S03]  /*0a70*/  IADD3 R22, PT, PT, R0, 0x1, RZ ;  /* 0x0000000100167810 */ /* 0x000fc60007ffe0ff */
[----:B------:R-:W-:Y:S01]  /*0a80*/  @P1 IMAD.MOV R22, RZ, RZ, R0 ;  /* 0x000000ffff161224 */ /* 0x000fe200078e0200 */
[----:B------:R-:W-:Y:S06]  /*0a90*/  BRA.U UP0, `(.L_x_22) ;  /* 0xfffffff500987547 */ /* 0x000fec000b83ffff */
[----:B------:R-:W0:Y:S01]  /*0aa0*/  LDC.64 R6, c[0x0][0x388] ;  /* 0x0000e200ff067b82 */ /* 0x000e220000000a00 */
[----:B------:R-:W-:Y:S01]  /*0ab0*/  IADD3 R16, PT, PT, R16, -0x27f880b0, RZ ;  /* 0xd8077f5010107810 */ /* 0x000fe20007ffe0ff */
[----:B------:R-:W-:Y:S01]  /*0ac0*/  STG.E.64 desc[UR6][R10.64+0x8], R12 ;  /* 0x0000080c0a007986 */ /* 0x000fe2000c101b06 */
[----:B------:R-:W-:-:S03]  /*0ad0*/  MOV R15, R5 ;  /* 0x00000005000f7202 */ /* 0x000fc60000000f00 */
[----:B------:R-:W-:Y:S04]  /*0ae0*/  STG.E.64 desc[UR6][R10.64+0x18], R2 ;  /* 0x000018020a007986 */ /* 0x000fe8000c101b06 */
[----:B------:R-:W-:Y:S04]  /*0af0*/  STG.E.64 desc[UR6][R10.64+0x28], R8 ;  /* 0x000028080a007986 */ /* 0x000fe8000c101b06 */
[----:B------:R-:W-:Y:S04]  /*0b00*/  STG.E desc[UR6][R10.64+0x20], R21 ;  /* 0x000020150a007986 */ /* 0x000fe8000c101906 */
[----:B------:R-:W-:Y:S04]  /*0b10*/  STG.E.64 desc[UR6][R10.64], R16 ;  /* 0x000000100a007986 */ /* 0x000fe8000c101b06 */
[----:B------:R-:W-:Y:S01]  /*0b20*/  STG.E.64 desc[UR6][R10.64+0x10], R14 ;  /* 0x0000100e0a007986 */ /* 0x000fe2000c101b06 */
[----:B0-----:R-:W-:-:S05]  /*0b30*/  IMAD.WIDE R4, R20, 0x4, R6 ;  /* 0x0000000414047825 */ /* 0x001fca00078e0206 */
[----:B------:R-:W2:Y:S02]  /*0b40*/  LDG.E R7, desc[UR6][R4.64] ;  /* 0x0000000604077981 */ /* 0x000ea4000c1e1900 */
[----:B--2---:R-:W-:-:S05]  /*0b50*/  IMAD.IADD R7, R22, 0x1, R7 ;  /* 0x0000000116077824 */ /* 0x004fca00078e0207 */
[----:B------:R-:W-:Y:S01]  /*0b60*/  STG.E desc[UR6][R4.64], R7 ;  /* 0x0000000704007986 */ /* 0x000fe2000c101906 */
[----:B------:R-:W-:Y:S05]  /*0b70*/  EXIT ;  /* 0x000000000000794d */ /* 0x000fea0003800000 */
        .weak           $__internal_1_$__cuda_sm20_sqrt_rn_f32_slowpath
        .type           $__internal_1_$__cuda_sm20_sqrt_rn_f32_slowpath,@function
        .size           $__internal_1_$__cuda_sm20_sqrt_rn_f32_slowpath,(.L_x_573 - $__internal_1_$__cuda_sm20_sqrt_rn_f32_slowpath)
$__internal_1_$__cuda_sm20_sqrt_rn_f32_slowpath:
[----:B------:R-:W-:-:S13]  /*0b80*/  LOP3.LUT P0, RZ, R0, 0x7fffffff, RZ, 0xc0, !PT ;  /* 0x7fffffff00ff7812 */ /* 0x000fda000780c0ff */
[----:B------:R-:W-:Y:S01]  /*0b90*/  @!P0 MOV R23, R0 ;  /* 0x0000000000178202 */ /* 0x000fe20000000f00 */
[----:B------:R-:W-:Y:S06]  /*0ba0*/  @!P0 BRA `(.L_x_23) ;  /* 0x0000000000408947 */ /* 0x000fec0003800000 */
[----:B------:R-:W-:-:S13]  /*0bb0*/  FSETP.GEU.FTZ.AND P0, PT, R0, RZ, PT ;  /* 0x000000ff0000720b */ /* 0x000fda0003f1e000 */
[----:B------:R-:W-:Y:S01]  /*0bc0*/  @!P0 MOV R23, 0x7fffffff ;  /* 0x7fffffff00178802 */ /* 0x000fe20000000f00 */
[----:B------:R-:W-:Y:S06]  /*0bd0*/  @!P0 BRA `(.L_x_23) ;  /* 0x0000000000348947 */ /* 0x000fec0003800000 */
[----:B------:R-:W-:-:S13]  /*0be0*/  FSETP.GTU.FTZ.AND P0, PT, |R0|, +INF , PT ;  /* 0x7f8000000000780b */ /* 0x000fda0003f1c200 */
[----:B------:R-:W-:Y:S01]  /*0bf0*/  @P0 FADD.FTZ R23, R0, 1 ;  /* 0x3f80000000170421 */ /* 0x000fe20000010000 */
[----:B------:R-:W-:Y:S06]  /*0c00*/  @P0 BRA `(.L_x_23) ;  /* 0x0000000000280947 */ /* 0x000fec0003800000 */
[----:B------:R-:W-:-:S13]  /*0c10*/  FSETP.NEU.FTZ.AND P0, PT, |R0|, +INF , PT ;  /* 0x7f8000000000780b */ /* 0x000fda0003f1d200 */
[----:B------:R-:W-:-:S04]  /*0c20*/  @P0 FFMA R24, R0, 1.84467440737095516160e+19, RZ ;  /* 0x5f80000000180823 */ /* 0x000fc800000000ff */
[----:B------:R-:W0:Y:S02]  /*0c30*/  @P0 MUFU.RSQ R23, R24 ;  /* 0x0000001800170308 */ /* 0x000e240000001400 */
[----:B0-----:R-:W-:Y:S01]  /*0c40*/  @P0 FMUL.FTZ R19, R24, R23 ;  /* 0x0000001718130220 */ /* 0x001fe20000410000 */
[----:B------:R-:W-:Y:S01]  /*0c50*/  @P0 FMUL.FTZ R27, R23, 0.5 ;  /* 0x3f000000171b0820 */ /* 0x000fe20000410000 */
[----:B------:R-:W-:Y:S02]  /*0c60*/  @!P0 IMAD.MOV.U32 R23, RZ, RZ, R0 ;  /* 0x000000ffff178224 */ /* 0x000fe400078e0000 */
[----:B------:R-:W-:-:S04]  /*0c70*/  @P0 FADD.FTZ R25, -R19, -RZ ;  /* 0x800000ff13190221 */ /* 0x000fc80000010100 */
[----:B------:R-:W-:-:S04]  /*0c80*/  @P0 FFMA R26, R19, R25, R24 ;  /* 0x00000019131a0223 */ /* 0x000fc80000000018 */
[----:B------:R-:W-:-:S04]  /*0c90*/  @P0 FFMA R26, R26, R27, R19 ;  /* 0x0000001b1a1a0223 */ /* 0x000fc80000000013 */
[----:B------:R-:W-:-:S07]  /*0ca0*/  @P0 FMUL.FTZ R23, R26, 2.3283064365386962891e-10 ;  /* 0x2f8000001a170820 */ /* 0x000fce0000410000 */
.L_x_23:
[----:B------:R-:W-:Y:S01]  /*0cb0*/  HFMA2 R19, -RZ, RZ, 0, 0 ;  /* 0x00000000ff137431 */ /* 0x000fe200000001ff */
[----:B------:R-:W-:-:S03]  /*0cc0*/  MOV R0, R23 ;  /* 0x0000001700007202 */ /* 0x000fc60000000f00 */
[----:B------:R-:W-:Y:S05]  /*0cd0*/  RET.REL.NODEC R18 `(_Z22generate_normal_kernelP17curandStateXORWOWPj) ;  /* 0xfffffff012c87950 */ /* 0x000fea0003c3ffff */
.L_x_24:
        /* <DEDUP_REMOVED lines=10> */
.L_x_573:


//--------------------- .text._Z23generate_uniform_kernelP17curandStateXORWOWPj --------------------------
	.section	.text._Z23generate_uniform_kernelP17curandStateXORWOWPj,"ax",@progbits
	.align	128
        .global         _Z23generate_uniform_kernelP17curandStateXORWOWPj
        .type           _Z23generate_uniform_kernelP17curandStateXORWOWPj,@function
        .size           _Z23generate_uniform_kernelP17curandStateXORWOWPj,(.L_x_579 - _Z23generate_uniform_kernelP17curandStateXORWOWPj)
        .other          _Z23generate_uniform_kernelP17curandStateXORWOWPj,@"STO_CUDA_ENTRY STV_DEFAULT"
_Z23generate_uniform_kernelP17curandStateXORWOWPj:
.text._Z23generate_uniform_kernelP17curandStateXORWOWPj:
[----:B------:R-:W-:Y:S01]  /*0000*/  LDC R1, c[0x0][0x37c] ;  /* 0x0000df00ff017b82 */ /* 0x000fe20000000800 */
[----:B------:R-:W0:Y:S07]  /*0010*/  S2R R0, SR_TID.X ;  /* 0x0000000000007919 */ /* 0x000e2e0000002100 */
[----:B------:R-:W1:Y:S01]  /*0020*/  LDC.64 R4, c[0x0][0x380] ;  /* 0x0000e000ff047b82 */ /* 0x000e620000000a00 */
[----:B------:R-:W2:Y:S01]  /*0030*/  LDCU.64 UR6, c[0x0][0x358] ;  /* 0x00006b00ff0677ac */ /* 0x000ea20008000a00 */
[----:B------:R-:W0:Y:S02]  /*0040*/  S2R R3, SR_CTAID.X ;  /* 0x0000000000037919 */ /* 0x000e240000002500 */
[----:B0-----:R-:W-:-:S04]  /*0050*/  IMAD R0, R3, 0x40, R0 ;  /* 0x0000004003007824 */ /* 0x001fc800078e0200 */
        /* <DEDUP_REMOVED lines=9> */
[----:B0-2---:R-:W-:-:S07]  /*00f0*/  VIADD R16, R6, 0x161f14 ;  /* 0x00161f1406107836 */ /* 0x005fce0000000000 */
.L_x_25:
[----:B------:R-:W-:Y:S01]  /*0100*/  SHF.R.U32.HI R18, RZ, 0x2, R7 ;  /* 0x00000002ff127819 */ /* 0x000fe20000011607 */
[----:B-----5:R-:W-:Y:S01]  /*0110*/  IMAD.SHL.U32 R20, R13, 0x10, RZ ;  /* 0x000000100d147824 */ /* 0x020fe200078e00ff */
[----:B------:R-:W-:Y:S01]  /*0120*/  SHF.R.U32.HI R17, RZ, 0x2, R2 ;  /* 0x00000002ff117819 */ /* 0x000fe20000011602 */
[----:B------:R-:W-:Y:S01]  /*0130*/  UIADD3 UR4, UPT, UPT, UR4, 0x8, URZ ;  /* 0x0000000804047890 */ /* 0x000fe2000fffe0ff */
[----:B------:R-:W-:Y:S02]  /*0140*/  LOP3.LUT R18, R18, R7, RZ, 0x3c, !PT ;  /* 0x0000000712127212 */ /* 0x000fe400078e3cff */
[----:B------:R-:W-:Y:S01]  /*0150*/  LOP3.LUT R2, R17, R2, RZ, 0x3c, !PT ;  /* 0x0000000211027212 */ /* 0x000fe200078e3cff */
[----:B------:R-:W-:Y:S01]  /*0160*/  UISETP.NE.AND UP0, UPT, UR4, 0x2710, UPT ;  /* 0x000027100400788c */ /* 0x000fe2000bf05270 */
[----:B------:R-:W-:Y:S01]  /*0170*/  SHF.R.U32.HI R19, RZ, 0x2, R12 ;  /* 0x00000002ff137819 */ /* 0x000fe2000001160c */
[----:B------:R-:W-:Y:S01]  /*0180*/  IMAD.SHL.U32 R7, R18, 0x2, RZ ;  /* 0x0000000212077824 */ /* 0x000fe200078e00ff */
[----:B------:R-:W-:-:S02]  /*0190*/  SHF.R.U32.HI R22, RZ, 0x2, R13 ;  /* 0x00000002ff167819 */ /* 0x000fc4000001160d */
[----:B------:R-:W-:Y:S02]  /*01a0*/  LOP3.LUT R12, R19, R12, RZ, 0x3c, !PT ;  /* 0x0000000c130c7212 */ /* 0x000fe400078e3cff */
[----:B------:R-:W-:Y:S02]  /*01b0*/  LOP3.LUT R7, R13, R20, R7, 0x96, !PT ;  /* 0x000000140d077212 */ /* 0x000fe400078e9607 */
[----:B------:R-:W-:Y:S01]  /*01c0*/  SHF.R.U32.HI R20, RZ, 0x2, R3 ;  /* 0x00000002ff147819 */ /* 0x000fe20000011603 */
[----:B------:R-:W-:Y:S01]  /*01d0*/  IMAD.SHL.U32 R21, R12, 0x2, RZ ;  /* 0x000000020c157824 */ /* 0x000fe200078e00ff */
[----:B------:R-:W-:Y:S01]  /*01e0*/  LOP3.LUT R17, R7, R18, RZ, 0x3c, !PT ;  /* 0x0000001207117212 */ /* 0x000fe200078e3cff */
[----:B------:R-:W-:Y:S01]  /*01f0*/  IMAD.SHL.U32 R7, R2, 0x2, RZ ;  /* 0x0000000202077824 */ /* 0x000fe200078e00ff */
[----:B------:R-:W-:Y:S02]  /*0200*/  LOP3.LUT R20, R20, R3, RZ, 0x3c, !PT ;  /* 0x0000000314147212 */ /* 0x000fe400078e3cff */
[----:B------:R-:W-:Y:S01]  /*0210*/  LOP3.LUT R22, R22, R13, RZ, 0x3c, !PT ;  /* 0x0000000d16167212 */ /* 0x000fe200078e3cff */
[----:B------:R-:W-:Y:S01]  /*0220*/  IMAD.SHL.U32 R18, R17, 0x10, RZ ;  /* 0x0000001011127824 */ /* 0x000fe200078e00ff */
[----:B------:R-:W-:-:S03]  /*0230*/  SHF.R.U32.HI R24, RZ, 0x2, R17 ;  /* 0x00000002ff187819 */ /* 0x000fc60000011611 */
[----:B------:R-:W-:Y:S01]  /*0240*/  IMAD.SHL.U32 R13, R22, 0x2, RZ ;  /* 0x00000002160d7824 */ /* 0x000fe200078e00ff */
[----:B------:R-:W-:Y:S01]  /*0250*/  LOP3.LUT R7, R17, R18, R7, 0x96, !PT ;  /* 0x0000001211077212 */ /* 0x000fe200078e9607 */
[----:B------:R-:W-:-:S03]  /*0260*/  IMAD.MOV.U32 R18, RZ, RZ, 0x2f800000 ;  /* 0x2f800000ff127424 */ /* 0x000fc600078e00ff */
[----:B------:R-:W-:Y:S01]  /*0270*/  LOP3.LUT R3, R7, R2, RZ, 0x3c, !PT ;  /* 0x0000000207037212 */ /* 0x000fe200078e3cff */
[----:B------:R-:W-:-:S04]  /*0280*/  IMAD.SHL.U32 R7, R20, 0x2, RZ ;  /* 0x0000000214077824 */ /* 0x000fc800078e00ff */
[----:B------:R-:W-:-:S05]  /*0290*/  IMAD.SHL.U32 R2, R3, 0x10, RZ ;  /* 0x0000001003027824 */ /* 0x000fca00078e00ff */
[----:B------:R-:W-:Y:S02]  /*02a0*/  LOP3.LUT R7, R3, R2, R7, 0x96, !PT ;  /* 0x0000000203077212 */ /* 0x000fe400078e9607 */
[----:B------:R-:W-:Y:S02]  /*02b0*/  IADD3 R2, PT, PT, R16, -0x10974f, R17 ;  /* 0xffef68b110027810 */ /* 0x000fe40007ffe011 */
[----:B------:R-:W-:Y:S02]  /*02c0*/  LOP3.LUT R19, R7, R20, RZ, 0x3c, !PT ;  /* 0x0000001407137212 */ /* 0x000fe400078e3cff */
[----:B------:R-:W-:Y:S02]  /*02d0*/  I2FP.F32.U32 R7, R2 ;  /* 0x0000000200077245 */ /* 0x000fe40000201000 */
[----:B------:R-:W-:Y:S01]  /*02e0*/  LOP3.LUT R17, R24, R17, RZ, 0x3c, !PT ;  /* 0x0000001118117212 */ /* 0x000fe200078e3cff */
[----:B------:R-:W-:Y:S02]  /*02f0*/  IMAD.SHL.U32 R20, R19, 0x10, RZ ;  /* 0x0000001013147824 */ /* 0x000fe400078e00ff */
[----:B------:R-:W-:-:S03]  /*0300*/  FFMA R2, R7, R18, 1.1641532182693481445e-10 ;  /* 0x2f00000007027423 */ /* 0x000fc60000000012 */
[----:B------:R-:W-:Y:S01]  /*0310*/  LOP3.LUT R21, R19, R20, R21, 0x96, !PT ;  /* 0x0000001413157212 */ /* 0x000fe200078e9615 */
[----:B------:R-:W-:Y:S01]  /*0320*/  VIADD R20, R14, 0x1 ;  /* 0x000000010e147836 */ /* 0x000fe20000000000 */
[----:B------:R-:W-:Y:S02]  /*0330*/  FSETP.GT.AND P0, PT, R2, 0.5, PT ;  /* 0x3f0000000200780b */ /* 0x000fe40003f04000 */
[----:B------:R-:W-:Y:S02]  /*0340*/  LOP3.LUT R7, R21, R12, RZ, 0x3c, !PT ;  /* 0x0000000c15077212 */ /* 0x000fe400078e3cff */
[----:B------:R-:W-:-:S03]  /*0350*/  IADD3 R2, PT, PT, R16, -0xb0f8a, R3 ;  /* 0xfff4f07610027810 */ /* 0x000fc60007ffe003 */
[----:B------:R-:W-:-:S05]  /*0360*/  IMAD.SHL.U32 R12, R7, 0x10, RZ ;  /* 0x00000010070c7824 */ /* 0x000fca00078e00ff */
[----:B------:R-:W-:Y:S01]  /*0370*/  LOP3.LUT R21, R7, R12, R13, 0x96, !PT ;  /* 0x0000000c07157212 */ /* 0x000fe200078e960d */
[----:B------:R-:W-:Y:S01]  /*0380*/  @!P0 IMAD.MOV R20, RZ, RZ, R14 ;  /* 0x000000ffff148224 */ /* 0x000fe200078e020e */
[----:B------:R-:W-:Y:S02]  /*0390*/  I2FP.F32.U32 R13, R2 ;  /* 0x00000002000d7245 */ /* 0x000fe40000201000 */
[----:B------:R-:W-:Y:S01]  /*03a0*/  IADD3 R12, PT, PT, R16, -0x587c5, R19 ;  /* 0xfffa783b100c7810 */ /* 0x000fe20007ffe013 */
[----:B------:R-:W-:Y:S01]  /*03b0*/  VIADD R24, R20, 0x1 ;  /* 0x0000000114187836 */ /* 0x000fe20000000000 */
[----:B------:R-:W-:Y:S01]  /*03c0*/  LOP3.LUT R2, R21, R22, RZ, 0x3c, !PT ;  /* 0x0000001615027212 */ /* 0x000fe200078e3cff */
[----:B------:R-:W-:Y:S01]  /*03d0*/  FFMA R13, R13, R18, 1.1641532182693481445e-10 ;  /* 0x2f0000000d0d7423 */ /* 0x000fe20000000012 */
[----:B------:R-:W-:Y:S01]  /*03e0*/  I2FP.F32.U32 R21, R12 ;  /* 0x0000000c00157245 */ /* 0x000fe20000201000 */
[----:B------:R-:W-:Y:S01]  /*03f0*/  IMAD.SHL.U32 R12, R17, 0x2, RZ ;  /* 0x00000002110c7824 */ /* 0x000fe200078e00ff */
[----:B------:R-:W-:Y:S01]  /*0400*/  SHF.R.U32.HI R22, RZ, 0x2, R3 ;  /* 0x00000002ff167819 */ /* 0x000fe20000011603 */
[----:B------:R-:W-:Y:S01]  /*0410*/  IMAD.SHL.U32 R23, R2, 0x10, RZ ;  /* 0x0000001002177824 */ /* 0x000fe200078e00ff */
[----:B------:R-:W-:Y:S01]  /*0420*/  FSETP.GT.AND P1, PT, R13, 0.5, PT ;  /* 0x3f0000000d00780b */ /* 0x000fe20003f24000 */
[----:B------:R-:W-:-:S02]  /*0430*/  IMAD.IADD R13, R7, 0x1, R16 ;  /* 0x00000001070d7824 */ /* 0x000fc400078e0210 */
[-C--:B------:R-:W-:Y:S01]  /*0440*/  FFMA R21, R21, R18.reuse, 1.1641532182693481445e-10 ;  /* 0x2f00000015157423 */ /* 0x080fe20000000012 */
[----:B------:R-:W-:Y:S02]  /*0450*/  LOP3.LUT R14, R2, R23, R12, 0x96, !PT ;  /* 0x00000017020e7212 */ /* 0x000fe400078e960c */
[----:B------:R-:W-:Y:S02]  /*0460*/  LOP3.LUT R12, R22, R3, RZ, 0x3c, !PT ;  /* 0x00000003160c7212 */ /* 0x000fe400078e3cff */
[----:B------:R-:W-:Y:S02]  /*0470*/  LOP3.LUT R3, R14, R17, RZ, 0x3c, !PT ;  /* 0x000000110e037212 */ /* 0x000fe400078e3cff */
[----:B------:R-:W-:Y:S01]  /*0480*/  I2FP.F32.U32 R17, R13 ;  /* 0x0000000d00117245 */ /* 0x000fe20000201000 */
[----:B------:R-:W-:Y:S01]  /*0490*/  IMAD.SHL.U32 R13, R12, 0x2, RZ ;  /* 0x000000020c0d7824 */ /* 0x000fe200078e00ff */
[----:B------:R-:W-:Y:S01]  /*04a0*/  FSETP.GT.AND P0, PT, R21, 0.5, PT ;  /* 0x3f0000001500780b */ /* 0x000fe20003f04000 */
[----:B------:R-:W-:Y:S01]  /*04b0*/  IMAD.SHL.U32 R14, R3, 0x10, RZ ;  /* 0x00000010030e7824 */ /* 0x000fe200078e00ff */
[----:B------:R-:W-:Y:S01]  /*04c0*/  SHF.R.U32.HI R22, RZ, 0x2, R19 ;  /* 0x00000002ff167819 */ /* 0x000fe20000011613 */
[----:B------:R-:W-:Y:S01]  /*04d0*/  FFMA R21, R17, R18, 1.1641532182693481445e-10 ;  /* 0x2f00000011157423 */ /* 0x000fe20000000012 */
[----:B------:R-:W-:Y:S01]  /*04e0*/  IADD3 R23, PT, PT, R16, 0x587c5, R2 ;  /* 0x000587c510177810 */ /* 0x000fe20007ffe002 */
[----:B------:R-:W-:Y:S01]  /*04f0*/  @!P1 IMAD.MOV R24, RZ, RZ, R20 ;  /* 0x000000ffff189224 */ /* 0x000fe200078e0214 */
[----:B------:R-:W-:-:S02]  /*0500*/  LOP3.LUT R17, R3, R14, R13, 0x96, !PT ;  /* 0x0000000e03117212 */ /* 0x000fc400078e960d */
[----:B------:R-:W-:Y:S01]  /*0510*/  LOP3.LUT R13, R22, R19, RZ, 0x3c, !PT ;  /* 0x00000013160d7212 */ /* 0x000fe200078e3cff */
[----:B------:R-:W-:Y:S01]  /*0520*/  VIADD R20, R24, 0x1 ;  /* 0x0000000118147836 */ /* 0x000fe20000000000 */
[----:B------:R-:W-:Y:S02]  /*0530*/  LOP3.LUT R12, R17, R12, RZ, 0x3c, !PT ;  /* 0x0000000c110c7212 */ /* 0x000fe400078e3cff */
[----:B------:R-:W-:Y:S01]  /*0540*/  I2FP.F32.U32 R23, R23 ;  /* 0x0000001700177245 */ /* 0x000fe20000201000 */
[----:B------:R-:W-:Y:S01]  /*0550*/  IMAD.SHL.U32 R14, R13, 0x2, RZ ;  /* 0x000000020d0e7824 */ /* 0x000fe200078e00ff */
[----:B------:R-:W-:Y:S01]  /*0560*/  FSETP.GT.AND P1, PT, R21, 0.5, PT ;  /* 0x3f0000001500780b */ /* 0x000fe20003f24000 */
[----:B------:R-:W-:Y:S01]  /*0570*/  IMAD.SHL.U32 R17, R12, 0x10, RZ ;  /* 0x000000100c117824 */ /* 0x000fe200078e00ff */
[----:B------:R-:W-:Y:S01]  /*0580*/  IADD3 R19, PT, PT, R16, 0xb0f8a, R3 ;  /* 0x000b0f8a10137810 */ /* 0x000fe20007ffe003 */
[----:B------:R-:W-:Y:S01]  /*0590*/  FFMA R23, R23, R18, 1.1641532182693481445e-10 ;  /* 0x2f00000017177423 */ /* 0x000fe20000000012 */
[----:B------:R-:W-:-:S02]  /*05a0*/  @!P0 IMAD.MOV R20, RZ, RZ, R24 ;  /* 0x000000ffff148224 */ /* 0x000fc400078e0218 */
[----:B------:R-:W-:Y:S02]  /*05b0*/  I2FP.F32.U32 R19, R19 ;  /* 0x0000001300137245 */ /* 0x000fe40000201000 */
[----:B------:R-:W-:Y:S01]  /*05c0*/  LOP3.LUT R14, R12, R17, R14, 0x96, !PT ;  /* 0x000000110c0e7212 */ /* 0x000fe200078e960e */
[----:B------:R-:W-:Y:S01]  /*05d0*/  VIADD R21, R20, 0x1 ;  /* 0x0000000114157836 */ /* 0x000fe20000000000 */
[----:B------:R-:W-:Y:S01]  /*05e0*/  FSETP.GT.AND P0, PT, R23, 0.5, PT ;  /* 0x3f0000001700780b */ /* 0x000fe20003f04000 */
[----:B------:R-:W-:Y:S01]  /*05f0*/  FFMA R19, R19, R18, 1.1641532182693481445e-10 ;  /* 0x2f00000013137423 */ /* 0x000fe20000000012 */
[----:B------:R-:W-:Y:S01]  /*0600*/  IADD3 R17, PT, PT, R16, 0x10974f, R12 ;  /* 0x0010974f10117810 */ /* 0x000fe20007ffe00c */
[----:B------:R-:W-:Y:S01]  /*0610*/  @!P1 IMAD.MOV R21, RZ, RZ, R20 ;  /* 0x000000ffff159224 */ /* 0x000fe200078e0214 */
[----:B------:R-:W-:Y:S02]  /*0620*/  LOP3.LUT R13, R14, R13, RZ, 0x3c, !PT ;  /* 0x0000000d0e0d7212 */ /* 0x000fe400078e3cff */
[----:B------:R-:W-:Y:S01]  /*0630*/  I2FP.F32.U32 R17, R17 ;  /* 0x0000001100117245 */ /* 0x000fe20000201000 */
[----:B------:R-:W-:Y:S01]  /*0640*/  VIADD R20, R21, 0x1 ;  /* 0x0000000115147836 */ /* 0x000fe20000000000 */
[----:B------:R-:W-:-:S02]  /*0650*/  FSETP.GT.AND P1, PT, R19, 0.5, PT ;  /* 0x3f0000001300780b */ /* 0x000fc40003f24000 */
[C---:B------:R-:W-:Y:S01]  /*0660*/  IADD3 R14, PT, PT, R16.reuse, 0x161f14, R13 ;  /* 0x00161f14100e7810 */ /* 0x040fe20007ffe00d */
[----:B------:R-:W-:Y:S01]  /*0670*/  FFMA R17, R17, R18, 1.1641532182693481445e-10 ;  /* 0x2f00000011117423 */ /* 0x000fe20000000012 */
[----:B------:R-:W-:Y:S02]  /*0680*/  VIADD R16, R16, 0x2c3e28 ;  /* 0x002c3e2810107836 */ /* 0x000fe40000000000 */
[----:B------:R-:W-:Y:S01]  /*0690*/  I2FP.F32.U32 R19, R14 ;  /* 0x0000000e00137245 */ /* 0x000fe20000201000 */
[----:B------:R-:W-:Y:S01]  /*06a0*/  @!P0 IMAD.MOV R20, RZ, RZ, R21 ;  /* 0x000000ffff148224 */ /* 0x000fe200078e0215 */
[----:B------:R-:W-:-:S03]  /*06b0*/  FSETP.GT.AND P0, PT, R17, 0.5, PT ;  /* 0x3f0000001100780b */ /* 0x000fc60003f04000 */
[----:B------:R-:W-:Y:S01]  /*06c0*/  FFMA R19, R19, R18, 1.1641532182693481445e-10 ;  /* 0x2f00000013137423 */ /* 0x000fe20000000012 */
[----:B------:R-:W-:Y:S02]  /*06d0*/  VIADD R14, R20, 0x1 ;  /* 0x00000001140e7836 */ /* 0x000fe40000000000 */
[----:B------:R-:W-:Y:S02]  /*06e0*/  @!P1 IMAD.MOV R14, RZ, RZ, R20 ;  /* 0x000000ffff0e9224 */ /* 0x000fe400078e0214 */
[----:B------:R-:W-:Y:S02]  /*06f0*/  FSETP.GT.AND P1, PT, R19, 0.5, PT ;  /* 0x3f0000001300780b */ /* 0x000fe40003f24000 */
[----:B------:R-:W-:-:S03]  /*0700*/  VIADD R17, R14, 0x1 ;  /* 0x000000010e117836 */ /* 0x000fc60000000000 */
[----:B------:R-:W-:-:S04]  /*0710*/  @!P0 IMAD.MOV R17, RZ, RZ, R14 ;  /* 0x000000ffff118224 */ /* 0x000fc800078e020e */
[----:B------:R-:W-:-:S04]  /*0720*/  VIADD R14, R17, 0x1 ;  /* 0x00000001110e7836 */ /* 0x000fc80000000000 */
[----:B------:R-:W-:Y:S01]  /*0730*/  @!P1 IMAD.MOV R14, RZ, RZ, R17 ;  /* 0x000000ffff0e9224 */ /* 0x000fe200078e0211 */
[----:B------:R-:W-:Y:S06]  /*0740*/  BRA.U UP0, `(.L_x_25) ;  /* 0xfffffff9006c7547 */ /* 0x000fec000b83ffff */
[----:B------:R-:W0:Y:S01]  /*0750*/  LDC.64 R16, c[0x0][0x388] ;  /* 0x0000e200ff107b82 */ /* 0x000e220000000a00 */
[----:B------:R-:W-:Y:S01]  /*0760*/  VIADD R18, R6, 0xd8077f50 ;  /* 0xd8077f5006127836 */ /* 0x000fe20000000000 */
[----:B------:R-:W-:Y:S01]  /*0770*/  STG.E.64 desc[UR6][R4.64+0x8], R2 ;  /* 0x0000080204007986 */ /* 0x000fe2000c101b06 */
[----:B------:R-:W-:-:S03]  /*0780*/  IMAD.MOV.U32 R19, RZ, RZ, R7 ;  /* 0x000000ffff137224 */ /* 0x000fc600078e0007 */
[----:B------:R-:W-:Y:S04]  /*0790*/  STG.E.64 desc[UR6][R4.64+0x10], R12 ;  /* 0x0000100c04007986 */ /* 0x000fe8000c101b06 */
[----:B------:R-:W-:Y:S04]  /*07a0*/  STG.E.64 desc[UR6][R4.64+0x18], R10 ;  /* 0x0000180a04007986 */ /* 0x000fe8000c101b06 */
[----:B------:R-:W-:Y:S04]  /*07b0*/  STG.E.64 desc[UR6][R4.64+0x28], R8 ;  /* 0x0000280804007986 */ /* 0x000fe8000c101b06 */
[----:B------:R-:W-:Y:S04]  /*07c0*/  STG.E desc[UR6][R4.64+0x20], R15 ;  /* 0x0000200f04007986 */ /* 0x000fe8000c101906 */
[----:B------:R-:W-:Y:S01]  /*07d0*/  STG.E.64 desc[UR6][R4.64], R18 ;  /* 0x0000001204007986 */ /* 0x000fe2000c101b06 */
[----:B0-----:R-:W-:-:S05]  /*07e0*/  IMAD.WIDE R6, R0, 0x4, R16 ;  /* 0x0000000400067825 */ /* 0x001fca00078e0210 */
[----:B------:R-:W2:Y:S02]  /*07f0*/  LDG.E R17, desc[UR6][R6.64] ;  /* 0x0000000606117981 */ /* 0x000ea4000c1e1900 */
[----:B--2---:R-:W-:-:S05]  /*0800*/  IMAD.IADD R17, R14, 0x1, R17 ;  /* 0x000000010e117824 */ /* 0x004fca00078e0211 */
[----:B------:R-:W-:Y:S01]  /*0810*/  STG.E desc[UR6][R6.64], R17 ;  /* 0x0000001106007986 */ /* 0x000fe2000c101906 */
[----:B------:R-:W-:Y:S05]  /*0820*/  EXIT ;  /* 0x000000000000794d */ /* 0x000fea0003800000 */
.L_x_26:
        /* <DEDUP_REMOVED lines=13> */
.L_x_579:


//--------------------- .text._Z15generate_kernelP17curandStateXORWOWPj --------------------------
	.section	.text._Z15generate_kernelP17curandStateXORWOWPj,"ax",@progbits
	.align	128
        .global         _Z15generate_kernelP17curandStateXORWOWPj
        .type           _Z15generate_kernelP17curandStateXORWOWPj,@function
        .size           _Z15generate_kernelP17curandStateXORWOWPj,(.L_x_580 - _Z15generate_kernelP17curandStateXORWOWPj)
        .other          _Z15generate_kernelP17curandStateXORWOWPj,@"STO_CUDA_ENTRY STV_DEFAULT"
_Z15generate_kernelP17curandStateXORWOWPj:
.text._Z15generate_kernelP17curandStateXORWOWPj:
        /* <DEDUP_REMOVED lines=15> */
[----:B--2---:R-:W-:-:S02]  /*00f0*/  IMAD.MOV R14, RZ, RZ, -R6 ;  /* 0x000000ffff0e7224 */ /* 0x004fc400078e0a06 */
[----:B0-----:R-:W-:-:S07]  /*0100*/  IMAD.MOV.U32 R16, RZ, RZ, R6 ;  /* 0x000000ffff107224 */ /* 0x001fce00078e0006 */
.L_x_27:
[----:B------:R-:W-:Y:S01]  /*0110*/  SHF.R.U32.HI R18, RZ, 0x2, R7 ;  /* 0x00000002ff127819 */ /* 0x000fe20000011607 */
[----:B------:R-:W-:Y:S01]  /*0120*/  UIADD3 UR4, UPT, UPT, UR4, 0x10, URZ ;  /* 0x0000001004047890 */ /* 0x000fe2000fffe0ff */
[----:B-----5:R-:W-:Y:S02]  /*0130*/  SHF.R.U32.HI R21, RZ, 0x2, R2 ;  /* 0x00000002ff157819 */ /* 0x020fe40000011602 */
[----:B------:R-:W-:Y:S01]  /*0140*/  LOP3.LUT R7, R18, R7, RZ, 0x3c, !PT ;  /* 0x0000000712077212 */ /* 0x000fe200078e3cff */
[----:B------:R-:W-:Y:S01]  /*0150*/  IMAD.SHL.U32 R18, R13, 0x10, RZ ;  /* 0x000000100d127824 */ /* 0x000fe200078e00ff */
[----:B------:R-:W-:Y:S01]  /*0160*/  LOP3.LUT R21, R21, R2, RZ, 0x3c, !PT ;  /* 0x0000000215157212 */ /* 0x000fe200078e3cff */
[----:B------:R-:W-:Y:S01]  /*0170*/  UISETP.NE.AND UP0, UPT, UR4, 0x2710, UPT ;  /* 0x000027100400788c */ /* 0x000fe2000bf05270 */
[----:B------:R-:W-:Y:S01]  /*0180*/  SHF.R.U32.HI R20, RZ, 0x2, R3 ;  /* 0x00000002ff147819 */ /* 0x000fe20000011603 */
[----:B------:R-:W-:-:S03]  /*0190*/  IMAD.SHL.U32 R19, R7, 0x2, RZ ;  /* 0x0000000207137824 */ /* 0x000fc600078e00ff */
[----:B------:R-:W-:Y:S02]  /*01a0*/  LOP3.LUT R20, R20, R3, RZ, 0x3c, !PT ;  /* 0x0000000314147212 */ /* 0x000fe400078e3cff */
[----:B------:R-:W-:Y:S02]  /*01b0*/  LOP3.LUT R18, R13, R18, R19, 0x96, !PT ;  /* 0x000000120d127212 */ /* 0x000fe400078e9613 */
[----:B------:R-:W-:Y:S01]  /*01c0*/  SHF.R.U32.HI R19, RZ, 0x2, R12 ;  /* 0x00000002ff137819 */ /* 0x000fe2000001160c */
[----:B------:R-:W-:Y:S01]  /*01d0*/  IMAD.SHL.U32 R3, R20, 0x2, RZ ;  /* 0x0000000214037824 */ /* 0x000fe200078e00ff */
[----:B------:R-:W-:Y:S01]  /*01e0*/  LOP3.LUT R7, R18, R7, RZ, 0x3c, !PT ;  /* 0x0000000712077212 */ /* 0x000fe200078e3cff */
[----:B------:R-:W-:Y:S01]  /*01f0*/  IMAD.SHL.U32 R18, R21, 0x2, RZ ;  /* 0x0000000215127824 */ /* 0x000fe200078e00ff */
[----:B------:R-:W-:Y:S02]  /*0200*/  LOP3.LUT R19, R19, R12, RZ, 0x3c, !PT ;  /* 0x0000000c13137212 */ /* 0x000fe400078e3cff */
[----:B------:R-:W-:Y:S01]  /*0210*/  SHF.R.U32.HI R12, RZ, 0x2, R13 ;  /* 0x00000002ff0c7819 */ /* 0x000fe2000001160d */
[----:B------:R-:W-:-:S03]  /*0220*/  IMAD.SHL.U32 R2, R7, 0x10, RZ ;  /* 0x0000001007027824 */ /* 0x000fc600078e00ff */
[----:B------:R-:W-:Y:S02]  /*0230*/  LOP3.LUT R12, R12, R13, RZ, 0x3c, !PT ;  /* 0x0000000d0c0c7212 */ /* 0x000fe400078e3cff */
[----:B------:R-:W-:Y:S02]  /*0240*/  LOP3.LUT R2, R7, R2, R18, 0x96, !PT ;  /* 0x0000000207027212 */ /* 0x000fe400078e9612 */
[----:B------:R-:W-:Y:S02]  /*0250*/  SHF.R.U32.HI R18, RZ, 0x2, R7 ;  /* 0x00000002ff127819 */ /* 0x000fe40000011607 */
[----:B------:R-:W-:Y:S02]  /*0260*/  LOP3.LUT R23, R2, R21, RZ, 0x3c, !PT ;  /* 0x0000001502177212 */ /* 0x000fe400078e3cff */
[----:B------:R-:W-:-:S03]  /*0270*/  LOP3.LUT R18, R18, R7, RZ, 0x3c, !PT ;  /* 0x0000000712127212 */ /* 0x000fc600078e3cff */
[----:B------:R-:W-:-:S05]  /*0280*/  IMAD.SHL.U32 R2, R23, 0x10, RZ ;  /* 0x0000001017027824 */ /* 0x000fca00078e00ff */
[----:B------:R-:W-:-:S04]  /*0290*/  LOP3.LUT R3, R23, R2, R3, 0x96, !PT ;  /* 0x0000000217037212 */ /* 0x000fc800078e9603 */
[----:B------:R-:W-:Y:S01]  /*02a0*/  LOP3.LUT R27, R3, R20, RZ, 0x3c, !PT ;  /* 0x00000014031b7212 */ /* 0x000fe200078e3cff */
[----:B------:R-:W-:Y:S01]  /*02b0*/  IMAD.SHL.U32 R3, R19, 0x2, RZ ;  /* 0x0000000213037824 */ /* 0x000fe200078e00ff */
[----:B------:R-:W-:-:S03]  /*02c0*/  SHF.R.U32.HI R20, RZ, 0x2, R23 ;  /* 0x00000002ff147819 */ /* 0x000fc60000011617 */
[----:B------:R-:W-:Y:S01]  /*02d0*/  IMAD.SHL.U32 R2, R27, 0x10, RZ ;  /* 0x000000101b027824 */ /* 0x000fe200078e00ff */
[----:B------:R-:W-:-:S04]  /*02e0*/  LOP3.LUT R20, R20, R23, RZ, 0x3c, !PT ;  /* 0x0000001714147212 */ /* 0x000fc800078e3cff */
[----:B------:R-:W-:Y:S01]  /*02f0*/  LOP3.LUT R2, R27, R2, R3, 0x96, !PT ;  /* 0x000000021b027212 */ /* 0x000fe200078e9603 */
[----:B------:R-:W-:-:S03]  /*0300*/  IMAD.SHL.U32 R3, R12, 0x2, RZ ;  /* 0x000000020c037824 */ /* 0x000fc600078e00ff */
[----:B------:R-:W-:-:S05]  /*0310*/  LOP3.LUT R29, R2, R19, RZ, 0x3c, !PT ;  /* 0x00000013021d7212 */ /* 0x000fca00078e3cff */
[----:B------:R-:W-:-:S05]  /*0320*/  IMAD.SHL.U32 R2, R29, 0x10, RZ ;  /* 0x000000101d027824 */ /* 0x000fca00078e00ff */
[----:B------:R-:W-:-:S04]  /*0330*/  LOP3.LUT R3, R29, R2, R3, 0x96, !PT ;  /* 0x000000021d037212 */ /* 0x000fc800078e9603 */
[----:B------:R-:W-:Y:S01]  /*0340*/  LOP3.LUT R2, R3, R12, RZ, 0x3c, !PT ;  /* 0x0000000c03027212 */ /* 0x000fe200078e3cff */
[----:B------:R-:W-:-:S03]  /*0350*/  IMAD.SHL.U32 R12, R18, 0x2, RZ ;  /* 0x00000002120c7824 */ /* 0x000fc600078e00ff */
[----:B------:R-:W-:Y:S01]  /*0360*/  SHF.R.U32.HI R19, RZ, 0x2, R2 ;  /* 0x00000002ff137819 */ /* 0x000fe20000011602 */
[----:B------:R-:W-:-:S03]  /*0370*/  IMAD.SHL.U32 R3, R2, 0x10, RZ ;  /* 0x0000001002037824 */ /* 0x000fc600078e00ff */
[----:B------:R-:W-:Y:S02]  /*0380*/  LOP3.LUT R19, R19, R2, RZ, 0x3c, !PT ;  /* 0x0000000213137212 */ /* 0x000fe400078e3cff */
[----:B------:R-:W-:-:S04]  /*0390*/  LOP3.LUT R3, R2, R3, R12, 0x96, !PT ;  /* 0x0000000302037212 */ /* 0x000fc800078e960c */
[----:B------:R-:W-:Y:S01]  /*03a0*/  LOP3.LUT R25, R3, R18, RZ, 0x3c, !PT ;  /* 0x0000001203197212 */ /* 0x000fe200078e3cff */
[----:B------:R-:W-:Y:S01]  /*03b0*/  IMAD.SHL.U32 R3, R20, 0x2, RZ ;  /* 0x0000000214037824 */ /* 0x000fe200078e00ff */
[----:B------:R-:W-:-:S03]  /*03c0*/  SHF.R.U32.HI R18, RZ, 0x2, R27 ;  /* 0x00000002ff127819 */ /* 0x000fc6000001161b */
[C---:B------:R-:W-:Y:S01]  /*03d0*/  IMAD.SHL.U32 R12, R25.reuse, 0x10, RZ ;  /* 0x00000010190c7824 */ /* 0x040fe200078e00ff */
[----:B------:R-:W-:Y:S01]  /*03e0*/  LOP3.LUT R18, R18, R27, RZ, 0x3c, !PT ;  /* 0x0000001b12127212 */ /* 0x000fe200078e3cff */
[----:B------:R-:W-:Y:S02]  /*03f0*/  IMAD.IADD R27, R16, 0x1, -R27 ;  /* 0x00000001101b7824 */ /* 0x000fe400078e0a1b */
[C---:B------:R-:W-:Y:S01]  /*0400*/  IMAD.IADD R24, R25.reuse, 0x1, R16 ;  /* 0x0000000119187824 */ /* 0x040fe200078e0210 */
[----:B------:R-:W-:-:S04]  /*0410*/  LOP3.LUT R3, R25, R12, R3, 0x96, !PT ;  /* 0x0000000c19037212 */ /* 0x000fc800078e9603 */
[----:B------:R-:W-:Y:S01]  /*0420*/  LOP3.LUT R13, R3, R20, RZ, 0x3c, !PT ;  /* 0x00000014030d7212 */ /* 0x000fe200078e3cff */
[----:B------:R-:W-:Y:S01]  /*0430*/  IMAD.SHL.U32 R3, R18, 0x2, RZ ;  /* 0x0000000212037824 */ /* 0x000fe200078e00ff */
[----:B------:R-:W-:Y:S02]  /*0440*/  SHF.R.U32.HI R20, RZ, 0x2, R29 ;  /* 0x00000002ff147819 */ /* 0x000fe4000001161d */
[----:B------:R-:W-:Y:S01]  /*0450*/  LOP3.LUT R24, R24, 0x1, RZ, 0xc0, !PT ;  /* 0x0000000118187812 */ /* 0x000fe200078ec0ff */
[----:B------:R-:W-:Y:S01]  /*0460*/  IMAD.SHL.U32 R12, R13, 0x10, RZ ;  /* 0x000000100d0c7824 */ /* 0x000fe200078e00ff */
[----:B------:R-:W-:Y:S01]  /*0470*/  LOP3.LUT R20, R20, R29, RZ, 0x3c, !PT ;  /* 0x0000001d14147212 */ /* 0x000fe200078e3cff */
[----:B------:R-:W-:-:S03]  /*0480*/  IMAD.IADD R29, R29, 0x1, R16 ;  /* 0x000000011d1d7824 */ /* 0x000fc600078e0210 */
[----:B------:R-:W-:Y:S02]  /*0490*/  LOP3.LUT R3, R13, R12, R3, 0x96, !PT ;  /* 0x0000000c0d037212 */ /* 0x000fe400078e9603 */
[----:B------:R-:W-:Y:S02]  /*04a0*/  LOP3.LUT R29, R29, 0x1, RZ, 0xc0, !PT ;  /* 0x000000011d1d7812 */ /* 0x000fe400078ec0ff */
[----:B------:R-:W-:Y:S01]  /*04b0*/  LOP3.LUT R21, R3, R18, RZ, 0x3c, !PT ;  /* 0x0000001203157212 */ /* 0x000fe200078e3cff */
[----:B------:R-:W-:Y:S02]  /*04c0*/  IMAD.SHL.U32 R3, R20, 0x2, RZ ;  /* 0x0000000214037824 */ /* 0x000fe400078e00ff */
[----:B------:R-:W-:Y:S01]  /*04d0*/  IMAD.SHL.U32 R18, R19, 0x2, RZ ;  /* 0x0000000213127824 */ /* 0x000fe200078e00ff */
[----:B------:R-:W-:Y:S01]  /*04e0*/  SHF.R.U32.HI R22, RZ, 0x2, R21 ;  /* 0x00000002ff167819 */ /* 0x000fe20000011615 */
[----:B------:R-:W-:-:S05]  /*04f0*/  IMAD.SHL.U32 R12, R21, 0x10, RZ ;  /* 0x00000010150c7824 */ /* 0x000fca00078e00ff */
[----:B------:R-:W-:-:S04]  /*0500*/  LOP3.LUT R3, R21, R12, R3, 0x96, !PT ;  /* 0x0000000c15037212 */ /* 0x000fc800078e9603 */
[----:B------:R-:W-:Y:S02]  /*0510*/  LOP3.LUT R3, R3, R20, RZ, 0x3c, !PT ;  /* 0x0000001403037212 */ /* 0x000fe400078e3cff */
[----:B------:R-:W-:Y:S02]  /*0520*/  SHF.R.U32.HI R20, RZ, 0x2, R25 ;  /* 0x00000002ff147819 */ /* 0x000fe40000011619 */
[----:B------:R-:W-:Y:S01]  /*0530*/  SHF.R.U32.HI R26, RZ, 0x2, R3 ;  /* 0x00000002ff1a7819 */ /* 0x000fe20000011603 */
[----:B------:R-:W-:-:S05]  /*0540*/  IMAD.SHL.U32 R12, R3, 0x10, RZ ;  /* 0x00000010030c7824 */ /* 0x000fca00078e00ff */
[----:B------:R-:W-:Y:S02]  /*0550*/  LOP3.LUT R18, R3, R12, R18, 0x96, !PT ;  /* 0x0000000c03127212 */ /* 0x000fe400078e9612 */
[----:B------:R-:W-:Y:S02]  /*0560*/  LOP3.LUT R12, R20, R25, RZ, 0x3c, !PT ;  /* 0x00000019140c7212 */ /* 0x000fe400078e3cff */
[----:B------:R-:W-:-:S03]  /*0570*/  LOP3.LUT R19, R18, R19, RZ, 0x3c, !PT ;  /* 0x0000001312137212 */ /* 0x000fc600078e3cff */
[----:B------:R-:W-:Y:S02]  /*0580*/  IMAD.SHL.U32 R20, R12, 0x2, RZ ;  /* 0x000000020c147824 */ /* 0x000fe400078e00ff */
[----:B------:R-:W-:-:S05]  /*0590*/  IMAD.SHL.U32 R18, R19, 0x10, RZ ;  /* 0x0000001013127824 */ /* 0x000fca00078e00ff */
[----:B------:R-:W-:Y:S01]  /*05a0*/  LOP3.LUT R20, R19, R18, R20, 0x96, !PT ;  /* 0x0000001213147212 */ /* 0x000fe200078e9614 */
[----:B------:R-:W-:Y:S02]  /*05b0*/  IMAD.IADD R18, R16, 0x1, -R7 ;  /* 0x0000000110127824 */ /* 0x000fe400078e0a07 */
[----:B------:R-:W-:Y:S01]  /*05c0*/  IMAD.IADD R7, R23, 0x1, R16 ;  /* 0x0000000117077824 */ /* 0x000fe200078e0210 */
[----:B------:R-:W-:Y:S02]  /*05d0*/  LOP3.LUT R23, R20, R12, RZ, 0x3c, !PT ;  /* 0x0000000c14177212 */ /* 0x000fe400078e3cff */
[----:B------:R-:W-:Y:S02]  /*05e0*/  SHF.R.U32.HI R20, RZ, 0x2, R13 ;  /* 0x00000002ff147819 */ /* 0x000fe4000001160d */
[----:B------:R-:W-:Y:S02]  /*05f0*/  LOP3.LUT R12, R7, 0x1, RZ, 0xc0, !PT ;  /* 0x00000001070c7812 */ /* 0x000fe400078ec0ff */
[----:B------:R-:W-:-:S02]  /*0600*/  LOP3.LUT R18, R18, 0xfffffffe, RZ, 0xfc, !PT ;  /* 0xfffffffe12127812 */ /* 0x000fc400078efcff */
[----:B------:R-:W-:Y:S02]  /*0610*/  LOP3.LUT R7, R20, R13, RZ, 0x3c, !PT ;  /* 0x0000000d14077212 */ /* 0x000fe400078e3cff */
[----:B------:R-:W-:Y:S01]  /*0620*/  IADD3 R17, PT, PT, R18, -R17, -R12 ;  /* 0x8000001112117210 */ /* 0x000fe20007ffe80c */
[----:B------:R-:W-:Y:S01]  /*0630*/  IMAD.SHL.U32 R12, R23, 0x10, RZ ;  /* 0x00000010170c7824 */ /* 0x000fe200078e00ff */
[----:B------:R-:W-:Y:S01]  /*0640*/  LOP3.LUT R20, R27, 0xfffffffe, RZ, 0xfc, !PT ;  /* 0xfffffffe1b147812 */ /* 0x000fe200078efcff */
[----:B------:R-:W-:-:S03]  /*0650*/  IMAD.SHL.U32 R18, R7, 0x2, RZ ;  /* 0x0000000207127824 */ /* 0x000fc600078e00ff */
[----:B------:R-:W-:Y:S01]  /*0660*/  IADD3 R20, PT, PT, R29, -R20, -R17 ;  /* 0x800000141d147210 */ /* 0x000fe20007ffe811 */
[C---:B------:R-:W-:Y:S01]  /*0670*/  VIADD R17, R14.reuse, 0xffffffff ;  /* 0xffffffff0e117836 */ /* 0x040fe20000000000 */
[----:B------:R-:W-:Y:S01]  /*0680*/  LOP3.LUT R12, R23, R12, R18, 0x96, !PT ;  /* 0x0000000c170c7212 */ /* 0x000fe200078e9612 */
[----:B------:R-:W-:Y:S01]  /*0690*/  VIADD R14, R14, 0xffa783b0 ;  /* 0xffa783b00e0e7836 */ /* 0x000fe20000000000 */
[----:B------:R-:W-:Y:S01]  /*06a0*/  LOP3.LUT R18, R22, R21, RZ, 0x3c, !PT ;  /* 0x0000001516127212 */ /* 0x000fe200078e3cff */
[----:B------:R-:W-:Y:S01]  /*06b0*/  IMAD.IADD R21, R21, 0x1, R16 ;  /* 0x0000000115157824 */ /* 0x000fe200078e0210 */
[----:B------:R-:W-:-:S03]  /*06c0*/  LOP3.LUT R7, R12, R7, RZ, 0x3c, !PT ;  /* 0x000000070c077212 */ /* 0x000fc600078e3cff */
[----:B------:R-:W-:Y:S01]  /*06d0*/  IMAD.SHL.U32 R22, R18, 0x2, RZ ;  /* 0x0000000212167824 */ /* 0x000fe200078e00ff */
[----:B------:R-:W-:Y:S01]  /*06e0*/  LOP3.LUT R21, R21, 0x1, RZ, 0xc0, !PT ;  /* 0x0000000115157812 */ /* 0x000fe200078ec0ff */
[----:B------:R-:W-:-:S05]  /*06f0*/  IMAD.SHL.U32 R12, R7, 0x10, RZ ;  /* 0x00000010070c7824 */ /* 0x000fca00078e00ff */
[----:B------:R-:W-:Y:S01]  /*0700*/  LOP3.LUT R27, R7, R12, R22, 0x96, !PT ;  /* 0x0000000c071b7212 */ /* 0x000fe200078e9616 */
[----:B------:R-:W-:Y:S01]  /*0710*/  IMAD.IADD R22, R2, 0x1, R17 ;  /* 0x0000000102167824 */ /* 0x000fe200078e0211 */
[----:B------:R-:W-:Y:S02]  /*0720*/  LOP3.LUT R12, R26, R3, RZ, 0x3c, !PT ;  /* 0x000000031a0c7212 */ /* 0x000fe400078e3cff */
[----:B------:R-:W-:Y:S02]  /*0730*/  LOP3.LUT R2, R27, R18, RZ, 0x3c, !PT ;  /* 0x000000121b027212 */ /* 0x000fe400078e3cff */
[----:B------:R-:W-:Y:S01]  /*0740*/  LOP3.LUT R25, R22, 0x1, RZ, 0xc0, !PT ;  /* 0x0000000116197812 */ /* 0x000fe200078ec0ff */
[----:B------:R-:W-:Y:S02]  /*0750*/  IMAD.SHL.U32 R18, R12, 0x2, RZ ;  /* 0x000000020c127824 */ /* 0x000fe400078e00ff */
[----:B------:R-:W-:Y:S01]  /*0760*/  IMAD.SHL.U32 R27, R2, 0x10, RZ ;  /* 0x00000010021b7824 */ /* 0x000fe200078e00ff */
[----:B------:R-:W-:Y:S01]  /*0770*/  IADD3 R20, PT, PT, R24, R20, R25 ;  /* 0x0000001418147210 */ /* 0x000fe20007ffe019 */
[----:B------:R-:W-:Y:S01]  /*0780*/  IMAD.IADD R22, R17, 0x1, R3 ;  /* 0x0000000111167824 */ /* 0x000fe200078e0203 */
[----:B------:R-:W-:-:S02]  /*0790*/  SHF.R.U32.HI R24, RZ, 0x2, R19 ;  /* 0x00000002ff187819 */ /* 0x000fc40000011613 */
[----:B------:R-:W-:Y:S02]  /*07a0*/  LOP3.LUT R27, R2, R27, R18, 0x96, !PT ;  /* 0x0000001b021b7212 */ /* 0x000fe400078e9612 */
[----:B------:R-:W-:Y:S01]  /*07b0*/  LOP3.LUT R18, R24, R19, RZ, 0x3c, !PT ;  /* 0x0000001318127212 */ /* 0x000fe200078e3cff */
[----:B------:R-:W-:Y:S01]  /*07c0*/  IMAD.IADD R19, R19, 0x1, R16 ;  /* 0x0000000113137824 */ /* 0x000fe200078e0210 */
[----:B------:R-:W-:Y:S02]  /*07d0*/  LOP3.LUT R3, R27, R12, RZ, 0x3c, !PT ;  /* 0x0000000c1b037212 */ /* 0x000fe400078e3cff */
[----:B------:R-:W-:Y:S01]  /*07e0*/  LOP3.LUT R22, R22, 0x1, RZ, 0xc0, !PT ;  /* 0x0000000116167812 */ /* 0x000fe200078ec0ff */
[----:B------:R-:W-:Y:S01]  /*07f0*/  IMAD.SHL.U32 R24, R18, 0x2, RZ ;  /* 0x0000000212187824 */ /* 0x000fe200078e00ff */
[----:B------:R-:W-:Y:S01]  /*0800*/  LOP3.LUT R19, R19, 0x1, RZ, 0xc0, !PT ;  /* 0x0000000113137812 */ /* 0x000fe200078ec0ff */
[----:B------:R-:W-:Y:S01]  /*0810*/  IMAD.SHL.U32 R12, R3, 0x10, RZ ;  /* 0x00000010030c7824 */ /* 0x000fe200078e00ff */
[----:B------:R-:W-:Y:S01]  /*0820*/  IADD3 R20, PT, PT, R22, R20, R21 ;  /* 0x0000001416147210 */ /* 0x000fe20007ffe015 */
[----:B------:R-:W-:Y:S01]  /*0830*/  IMAD.IADD R21, R16, 0x1, -R13 ;  /* 0x0000000110157824 */ /* 0x000fe200078e0a0d */
[----:B------:R-:W-:-:S02]  /*0840*/  SHF.R.U32.HI R22, RZ, 0x2, R23 ;  /* 0x00000002ff167819 */ /* 0x000fc40000011617 */
[----:B------:R-:W-:Y:S02]  /*0850*/  LOP3.LUT R25, R3, R12, R24, 0x96, !PT ;  /* 0x0000000c03197212 */ /* 0x000fe400078e9618 */
[----:B------:R-:W-:Y:S01]  /*0860*/  LOP3.LUT R13, R22, R23, RZ, 0x3c, !PT ;  /* 0x00000017160d7212 */ /* 0x000fe200078e3cff */
[----:B------:R-:W-:Y:S01]  /*0870*/  IMAD.IADD R23, R16, 0x1, -R23 ;  /* 0x0000000110177824 */ /* 0x000fe200078e0a17 */
[----:B------:R-:W-:Y:S01]  /*0880*/  LOP3.LUT R12, R25, R18, RZ, 0x3c, !PT ;  /* 0x00000012190c7212 */ /* 0x000fe200078e3cff */
[----:B------:R-:W-:Y:S01]  /*0890*/  IMAD.IADD R18, R7, 0x1, R16 ;  /* 0x0000000107127824 */ /* 0x000fe200078e0210 */
[----:B------:R-:W-:Y:S01]  /*08a0*/  LOP3.LUT R21, R21, 0xfffffffe, RZ, 0xfc, !PT ;  /* 0xfffffffe15157812 */ /* 0x000fe200078efcff */
[----:B------:R-:W-:Y:S01]  /*08b0*/  IMAD.SHL.U32 R22, R13, 0x2, RZ ;  /* 0x000000020d167824 */ /* 0x000fe200078e00ff */
[----:B------:R-:W-:Y:S01]  /*08c0*/  LOP3.LUT R23, R23, 0xfffffffe, RZ, 0xfc, !PT ;  /* 0xfffffffe17177812 */ /* 0x000fe200078efcff */
[----:B------:R-:W-:Y:S01]  /*08d0*/  IMAD.SHL.U32 R25, R12, 0x10, RZ ;  /* 0x000000100c197824 */ /* 0x000fe200078e00ff */
[----:B------:R-:W-:Y:S01]  /*08e0*/  IADD3 R20, PT, PT, R21, -R20, -R19 ;  /* 0x8000001415147210 */ /* 0x000fe20007ffe813 */
[----:B------:R-:W-:Y:S01]  /*08f0*/  IMAD.IADD R19, R17, 0x1, R2 ;  /* 0x0000000111137824 */ /* 0x000fe200078e0202 */
[----:B------:R-:W-:Y:S01]  /*0900*/  LOP3.LUT R18, R18, 0x1, RZ, 0xc0, !PT ;  /* 0x0000000112127812 */ /* 0x000fe200078ec0ff */
[----:B------:R-:W-:Y:S01]  /*0910*/  IMAD.IADD R21, R3, 0x1, R16 ;  /* 0x0000000103157824 */ /* 0x000fe200078e0210 */
[----:B------:R-:W-:Y:S01]  /*0920*/  LOP3.LUT R22, R12, R25, R22, 0x96, !PT ;  /* 0x000000190c167212 */ /* 0x000fe200078e9616 */
[----:B------:R-:W-:Y:S01]  /*0930*/  IMAD.IADD R17, R17, 0x1, R12 ;  /* 0x0000000111117824 */ /* 0x000fe200078e020c */
[----:B------:R-:W-:-:S02]  /*0940*/  IADD3 R18, PT, PT, R18, -R20, -R23 ;  /* 0x8000001412127210 */ /* 0x000fc40007ffe817 */
[----:B------:R-:W-:Y:S02]  /*0950*/  LOP3.LUT R13, R22, R13, RZ, 0x3c, !PT ;  /* 0x0000000d160d7212 */ /* 0x000fe400078e3cff */
[----:B------:R-:W-:Y:S02]  /*0960*/  LOP3.LUT R19, R19, 0x1, RZ, 0xc0, !PT ;  /* 0x0000000113137812 */ /* 0x000fe400078ec0ff */
[----:B------:R-:W-:Y:S01]  /*0970*/  LOP3.LUT R21, R21, 0x1, RZ, 0xc0, !PT ;  /* 0x0000000115157812 */ /* 0x000fe200078ec0ff */
[----:B------:R-:W-:Y:S01]  /*0980*/  IMAD.IADD R20, R13, 0x1, R16 ;  /* 0x000000010d147824 */ /* 0x000fe200078e0210 */
[----:B------:R-:W-:Y:S01]  /*0990*/  LOP3.LUT R17, R17, 0x1, RZ, 0xc0, !PT ;  /* 0x0000000111117812 */ /* 0x000fe200078ec0ff */
[----:B------:R-:W-:Y:S01]  /*09a0*/  VIADD R16, R16, 0x587c50 ;  /* 0x00587c5010107836 */ /* 0x000fe20000000000 */
[----:B------:R-:W-:Y:S02]  /*09b0*/  IADD3 R18, PT, PT, R21, R18, R19 ;  /* 0x0000001215127210 */ /* 0x000fe40007ffe013 */
[----:B------:R-:W-:-:S04]  /*09c0*/  LOP3.LUT R20, R20, 0x1, RZ, 0xc0, !PT ;  /* 0x0000000114147812 */ /* 0x000fc800078ec0ff */
[----:B------:R-:W-:-:S05]  /*09d0*/  IADD3 R17, PT, PT, R20, R18, R17 ;  /* 0x0000001214117210 */ /* 0x000fca0007ffe011 */
[----:B------:R-:W-:Y:S01]  /*09e0*/  VIADD R17, R17, 0xfffffffc ;  /* 0xfffffffc11117836 */ /* 0x000fe20000000000 */
        /* <DEDUP_REMOVED lines=15> */
.L_x_28:
        /* <DEDUP_REMOVED lines=10> */
.L_x_580:


//--------------------- .text._Z12setup_kernelP19curandStateMRG32k3a --------------------------
	.section	.text._Z12setup_kernelP19curandStateMRG32k3a,"ax",@progbits
	.align	128
        .global         _Z12setup_kernelP19curandStateMRG32k3a
        .type           _Z12setup_kernelP19curandStateMRG32k3a,@function
        .size           _Z12setup_kernelP19curandStateMRG32k3a,(.L_x_574 - _Z12setup_kernelP19curandStateMRG32k3a)
        .other          _Z12setup_kernelP19curandStateMRG32k3a,@"STO_CUDA_ENTRY STV_DEFAULT"
_Z12setup_kernelP19curandStateMRG32k3a:
.text._Z12setup_kernelP19curandStateMRG32k3a:
[----:B------:R-:W-:Y:S01]  /*0000*/  LDC R1, c[0x0][0x37c] ;  /* 0x0000df00ff017b82 */ /* 0x000fe20000000800 */
[----:B------:R-:W0:Y:S07]  /*0010*/  S2R R7, SR_TID.X ;  /* 0x0000000000077919 */ /* 0x000e2e0000002100 */
[----:B------:R-:W1:Y:S01]  /*0020*/  LDC.64 R4, c[0x0][0x380] ;  /* 0x0000e000ff047b82 */ /* 0x000e620000000a00 */
[----:B------:R-:W2:Y:S01]  /*0030*/  LDCU.64 UR4, c[0x0][0x358] ;  /* 0x00006b00ff0477ac */ /* 0x000ea20008000a00 */
[----:B------:R-:W-:Y:S01]  /*0040*/  IMAD.MOV.U32 R9, RZ, RZ, 0x3039 ;  /* 0x00003039ff097424 */ /* 0x000fe200078e00ff */
[----:B------:R-:W0:Y:S01]  /*0050*/  S2R R0, SR_CTAID.X ;  /* 0x0000000000007919 */ /* 0x000e220000002500 */
[----:B------:R-:W-:Y:S01]  /*0060*/  BSSY.RECONVERGENT B3, `(.L_x_29) ;  /* 0x0000ce5000037945 */ /* 0x000fe20003800200 */
[----:B------:R-:W-:Y:S01]  /*0070*/  HFMA2 R24, -RZ, RZ, 0, 0 ;  /* 0x00000000ff187431 */ /* 0x000fe200000001ff */
[----:B------:R-:W-:Y:S01]  /*0080*/  CS2R R2, SRZ ;  /* 0x0000000000027805 */ /* 0x000fe2000001ff00 */
[----:B------:R-:W-:Y:S01]  /*0090*/  IMAD.MOV.U32 R30, RZ, RZ, 0x0 ;  /* 0x00000000ff1e7424 */ /* 0x000fe200078e00ff */
[----:B------:R-:W-:Y:S01]  /*00a0*/  CS2R R28, SRZ ;  /* 0x00000000001c7805 */ /* 0x000fe2000001ff00 */
[----:B------:R-:W-:Y:S01]  /*00b0*/  IMAD.MOV.U32 R31, RZ, RZ, 0x3ff00000 ;  /* 0x3ff00000ff1f7424 */ /* 0x000fe200078e00ff */
[----:B------:R-:W-:Y:S01]  /*00c0*/  CS2R R26, SRZ ;  /* 0x00000000001a7805 */ /* 0x000fe2000001ff00 */
[----:B------:R-:W-:Y:S01]  /*00d0*/  IMAD.MOV.U32 R25, RZ, RZ, 0x3ff00000 ;  /* 0x3ff00000ff197424 */ /* 0x000fe200078e00ff */
[----:B------:R-:W-:-:S02]  /*00e0*/  CS2R R22, SRZ ;  /* 0x0000000000167805 */ /* 0x000fc4000001ff00 */
[----:B------:R-:W-:Y:S02]  /*00f0*/  CS2R R20, SRZ ;  /* 0x0000000000147805 */ /* 0x000fe4000001ff00 */
[----:B------:R-:W-:Y:S01]  /*0100*/  CS2R R18, SRZ ;  /* 0x0000000000127805 */ /* 0x000fe2000001ff00 */
[----:B------:R-:W-:Y:S02]  /*0110*/  IMAD.MOV.U32 R10, RZ, RZ, 0x0 ;  /* 0x00000000ff0a7424 */ /* 0x000fe400078e00ff */
[----:B------:R-:W-:Y:S02]  /*0120*/  IMAD.MOV.U32 R11, RZ, RZ, 0x3ff00000 ;  /* 0x3ff00000ff0b7424 */ /* 0x000fe400078e00ff */
[----:B0-----:R-:W-:-:S04]  /*0130*/  IMAD R7, R0, 0x40, R7 ;  /* 0x0000004000077824 */ /* 0x001fc800078e0207 */
[C---:B-1----:R-:W-:Y:S01]  /*0140*/  IMAD.WIDE R4, R7.reuse, 0x30, R4 ;  /* 0x0000003007047825 */ /* 0x042fe200078e0204 */
[----:B------:R-:W-:-:S04]  /*0150*/  ISETP.NE.AND P0, PT, R7, RZ, PT ;  /* 0x000000ff0700720c */ /* 0x000fc80003f05270 */
[----:B--2---:R0:W-:Y:S04]  /*0160*/  STG.E desc[UR4][R4.64], R9 ;  /* 0x0000000904007986 */ /* 0x0041e8000c101904 */
[----:B------:R0:W-:Y:S04]  /*0170*/  STG.E desc[UR4][R4.64+0xc], R9 ;  /* 0x00000c0904007986 */ /* 0x0001e8000c101904 */
[----:B------:R0:W-:Y:S04]  /*0180*/  STG.E desc[UR4][R4.64+0x4], R9 ;  /* 0x0000040904007986 */ /* 0x0001e8000c101904 */
[----:B------:R0:W-:Y:S04]  /*0190*/  STG.E desc[UR4][R4.64+0x10], R9 ;  /* 0x0000100904007986 */ /* 0x0001e8000c101904 */
[----:B------:R0:W-:Y:S04]  /*01a0*/  STG.E desc[UR4][R4.64+0x8], R9 ;  /* 0x0000080904007986 */ /* 0x0001e8000c101904 */
[----:B------:R0:W-:Y:S01]  /*01b0*/  STG.E desc[UR4][R4.64+0x14], R9 ;  /* 0x0000140904007986 */ /* 0x0001e2000c101904 */
[----:B------:R-:W-:Y:S05]  /*01c0*/  @!P0 BRA `(.L_x_30) ;  /* 0x000000cc00388947 */ /* 0x000fea0003800000 */
[----:B------:R-:W-:Y:S01]  /*01d0*/  BSSY.RECONVERGENT B2, `(.L_x_31) ;  /* 0x0000cc4000027945 */ /* 0x000fe20003800200 */
[--C-:B------:R-:W-:Y:S01]  /*01e0*/  SHF.R.S32.HI R0, RZ, 0x1f, R7.reuse ;  /* 0x0000001fff007819 */ /* 0x100fe20000011407 */
[----:B------:R-:W-:Y:S01]  /*01f0*/  IMAD.MOV.U32 R3, RZ, RZ, R7 ;  /* 0x000000ffff037224 */ /* 0x000fe200078e0007 */
[----:B------:R-:W-:Y:S01]  /*0200*/  MOV R2, RZ ;  /* 0x000000ff00027202 */ /* 0x000fe20000000f00 */
[----:B0-----:R-:W-:Y:S01]  /*0210*/  IMAD.MOV.U32 R4, RZ, RZ, 0x1 ;  /* 0x00000001ff047424 */ /* 0x001fe200078e00ff */
[----:B------:R-:W-:Y:S01]  /*0220*/  MOV R15, RZ ;  /* 0x000000ff000f7202 */ /* 0x000fe20000000f00 */
[----:B------:R-:W-:Y:S01]  /*0230*/  IMAD.MOV.U32 R5, RZ, RZ, RZ ;  /* 0x000000ffff057224 */ /* 0x000fe200078e00ff */
[----:B------:R-:W-:Y:S01]  /*0240*/  CS2R R16, SRZ ;  /* 0x0000000000107805 */ /* 0x000fe2000001ff00 */
[----:B------:R-:W-:Y:S02]  /*0250*/  IMAD.MOV.U32 R6, RZ, RZ, RZ ;  /* 0x000000ffff067224 */ /* 0x000fe400078e00ff */
[----:B------:R-:W-:-:S02]  /*0260*/  IMAD.MOV.U32 R14, RZ, RZ, 0x1 ;  /* 0x00000001ff0e7424 */ /* 0x000fc400078e00ff */
[----:B------:R-:W-:Y:S02]  /*0270*/  IMAD.MOV.U32 R7, RZ, RZ, 0x1 ;  /* 0x00000001ff077424 */ /* 0x000fe400078e00ff */
[----:B------:R-:W-:-:S07]  /*0280*/  IMAD.MOV.U32 R18, RZ, RZ, RZ ;  /* 0x000000ffff127224 */ /* 0x000fce00078e00ff */
.L_x_214:
[----:B-1----:R-:W-:Y:S01]  /*0290*/  LOP3.LUT R8, R3, 0x1, RZ, 0xc0, !PT ;  /* 0x0000000103087812 */ /* 0x002fe200078ec0ff */
[----:B------:R-:W-:Y:S03]  /*02a0*/  BSSY.RECONVERGENT B1, `(.L_x_32) ;  /* 0x0000cb0000017945 */ /* 0x000fe60003800200 */
[----:B------:R-:W-:-:S04]  /*02b0*/  ISETP.NE.U32.AND P0, PT, R8, 0x1, PT ;  /* 0x000000010800780c */ /* 0x000fc80003f05070 */
[----:B------:R-:W-:-:S13]  /*02c0*/  ISETP.NE.U32.AND.EX P0, PT, RZ, RZ, PT, P0 ;  /* 0x000000ffff00720c */ /* 0x000fda0003f05100 */
[----:B0-----:R-:W-:Y:S05]  /*02d0*/  @P0 BRA `(.L_x_33) ;  /* 0x000000c800b00947 */ /* 0x001fea0003800000 */
[----:B------:R-:W0:Y:S02]  /*02e0*/  LDC.64 R22, c[0x4][0x20] ;  /* 0x01000800ff167b82 */ /* 0x000e240000000a00 */
[----:B0-----:R-:W-:-:S05]  /*02f0*/  IMAD.WIDE.U32 R22, R18, 0x24, R22 ;  /* 0x0000002412167825 */ /* 0x001fca00078e0016 */
[----:B------:R-:W2:Y:S04]  /*0300*/  LDG.E R38, desc[UR4][R22.64] ;  /* 0x0000000416267981 */ /* 0x000ea8000c1e1900 */
[----:B------:R-:W3:Y:S04]  /*0310*/  LDG.E R42, desc[UR4][R22.64+0x4] ;  /* 0x00000404162a7981 */ /* 0x000ee8000c1e1900 */
[----:B------:R-:W4:Y:S01]  /*0320*/  LDG.E R34, desc[UR4][R22.64+0x8] ;  /* 0x0000080416227981 */ /* 0x000f22000c1e1900 */
[----:B------:R-:W0:Y:S01]  /*0330*/  MUFU.RCP64H R9, 4.29496524800000000000e+09 ;  /* 0x41efffff00097908 */ /* 0x000e220000001800 */
[----:B------:R-:W-:-:S02]  /*0340*/  HFMA2 R8, -RZ, RZ, 0, 5.9604644775390625e-08 ;  /* 0x00000001ff087431 */ /* 0x000fc400000001ff */
[----:B------:R-:W-:Y:S01]  /*0350*/  IMAD.MOV.U32 R12, RZ, RZ, -0x1a200000 ;  /* 0xe5e00000ff0c7424 */ /* 0x000fe200078e00ff */
[----:B------:R-:W-:Y:S01]  /*0360*/  UMOV UR6, 0x0 ;  /* 0x0000000000067882 */ /* 0x000fe20000000000 */
[----:B------:R-:W-:Y:S01]  /*0370*/  IMAD.MOV.U32 R13, RZ, RZ, 0x41efffff ;  /* 0x41efffffff0d7424 */ /* 0x000fe200078e00ff */
[----:B------:R-:W-:Y:S01]  /*0380*/  UMOV UR7, 0x3ff00000 ;  /* 0x3ff0000000077882 */ /* 0x000fe20000000000 */
[----:B------:R-:W-:Y:S01]  /*0390*/  BSSY.RECONVERGENT B4, `(.L_x_34) ;  /* 0x0000022000047945 */ /* 0x000fe20003800200 */
[----:B------:R-:W-:Y:S03]  /*03a0*/  I2F.F64.U32 R20, R7 ;  /* 0x0000000700147312 */ /* 0x000fe60000201800 */
[----:B0-----:R-:W-:-:S08]  /*03b0*/  DFMA R10, R8, -R12, UR6 ;  /* 0x00000006080a7e2b */ /* 0x001fd0000800080c */
[----:B------:R-:W-:-:S08]  /*03c0*/  DFMA R10, R10, R10, R10 ;  /* 0x0000000a0a0a722b */ /* 0x000fd0000000000a */
[----:B------:R-:W-:-:S08]  /*03d0*/  DFMA R10, R8, R10, R8 ;  /* 0x0000000a080a722b */ /* 0x000fd00000000008 */
[----:B------:R-:W-:-:S08]  /*03e0*/  DFMA R8, R10, -R12, 1 ;  /* 0x3ff000000a08742b */ /* 0x000fd0000000080c */
[----:B------:R-:W-:Y:S01]  /*03f0*/  DFMA R8, R10, R8, R10 ;  /* 0x000000080a08722b */ /* 0x000fe2000000000a */
[----:B--2---:R-:W0:Y:S08]  /*0400*/  I2F.F64.U32 R38, R38 ;  /* 0x0000002600267312 */ /* 0x004e300000201800 */
[----:B---3--:R-:W1:Y:S01]  /*0410*/  I2F.F64.U32 R42, R42 ;  /* 0x0000002a002a7312 */ /* 0x008e620000201800 */
[----:B0-----:R-:W-:-:S07]  /*0420*/  DMUL R36, R38, 7.62939453125e-06 ;  /* 0x3ee0000026247828 */ /* 0x001fce0000000000 */
[----:B----4-:R-:W0:Y:S01]  /*0430*/  I2F.F64.U32 R34, R34 ;  /* 0x0000002200227312 */ /* 0x010e220000201800 */
[----:B-1----:R-:W-:-:S07]  /*0440*/  DMUL R44, R42, 7.62939453125e-06 ;  /* 0x3ee000002a2c7828 */ /* 0x002fce0000000000 */
[----:B------:R-:W1:Y:S01]  /*0450*/  FRND.F64.FLOOR R36, R36 ;  /* 0x0000002400247313 */ /* 0x000e620000305800 */
[----:B0-----:R-:W-:-:S07]  /*0460*/  DMUL R40, R34, 7.62939453125e-06 ;  /* 0x3ee0000022287828 */ /* 0x001fce0000000000 */
[----:B------:R-:W0:Y:S01]  /*0470*/  FRND.F64.FLOOR R44, R44 ;  /* 0x0000002c002c7313 */ /* 0x000e220000305800 */
[----:B-1----:R-:W-:-:S07]  /*0480*/  DMUL R26, R36, R20 ;  /* 0x00000014241a7228 */ /* 0x002fce0000000000 */
[----:B------:R-:W1:Y:S01]  /*0490*/  FRND.F64.FLOOR R40, R40 ;  /* 0x0000002800287313 */ /* 0x000e620000305800 */
[----:B------:R-:W-:Y:S02]  /*04a0*/  DFMA R38, R36, -131072, R38 ;  /* 0xc10000002426782b */ /* 0x000fe40000000026 */
[----:B------:R-:W-:Y:S01]  /*04b0*/  DMUL R10, R26, R8 ;  /* 0x000000081a0a7228 */ /* 0x000fe20000000000 */
[----:B------:R-:W-:Y:S01]  /*04c0*/  FSETP.GEU.AND P1, PT, |R27|, 6.5827683646048100446e-37, PT ;  /* 0x036000001b00780b */ /* 0x000fe20003f2e200 */
[----:B0-----:R-:W-:-:S06]  /*04d0*/  DFMA R42, R44, -131072, R42 ;  /* 0xc10000002c2a782b */ /* 0x001fcc000000002a */
[----:B------:R-:W-:Y:S02]  /*04e0*/  DFMA R12, R10, -R12, R26 ;  /* 0x8000000c0a0c722b */ /* 0x000fe4000000001a */
[----:B-1----:R-:W-:-:S06]  /*04f0*/  DFMA R34, R40, -131072, R34 ;  /* 0xc10000002822782b */ /* 0x002fcc0000000022 */
[----:B------:R-:W-:-:S10]  /*0500*/  DFMA R8, R8, R12, R10 ;  /* 0x0000000c0808722b */ /* 0x000fd4000000000a */
[----:B------:R-:W-:-:S05]  /*0510*/  FFMA R7, RZ, 29.999998092651367188, R9 ;  /* 0x41efffffff077823 */ /* 0x000fca0000000009 */
[----:B------:R-:W-:-:S13]  /*0520*/  FSETP.GT.AND P0, PT, |R7|, 1.469367938527859385e-39, PT ;  /* 0x001000000700780b */ /* 0x000fda0003f04200 */
[----:B------:R-:W-:Y:S05]  /*0530*/  @P0 BRA P1, `(.L_x_35) ;  /* 0x00000000001c0947 */ /* 0x000fea0000800000 */
[----:B------:R-:W-:Y:S01]  /*0540*/  IMAD.MOV.U32 R12, RZ, RZ, R26 ;  /* 0x000000ffff0c7224 */ /* 0x000fe200078e001a */
[----:B------:R-:W-:Y:S01]  /*0550*/  MOV R10, 0x5a0 ;  /* 0x000005a0000a7802 */ /* 0x000fe20000000f00 */
[----:B------:R-:W-:Y:S02]  /*0560*/  IMAD.MOV.U32 R7, RZ, RZ, R27 ;  /* 0x000000ffff077224 */ /* 0x000fe400078e001b */
[----:B------:R-:W-:Y:S02]  /*0570*/  IMAD.MOV.U32 R8, RZ, RZ, -0x1a200000 ;  /* 0xe5e00000ff087424 */ /* 0x000fe400078e00ff */
[----:B------:R-:W-:-:S07]  /*0580*/  IMAD.MOV.U32 R57, RZ, RZ, 0x41efffff ;  /* 0x41efffffff397424 */ /* 0x000fce00078e00ff */
[----:B------:R-:W-:Y:S05]  /*0590*/  CALL.REL.NOINC `($__internal_2_$__cuda_sm20_div_rn_f64_full) ;  /* 0x0000024800447944 */ /* 0x000fea0003c00000 */
[----:B------:R-:W-:-:S07]  /*05a0*/  MOV R9, R7 ;  /* 0x0000000700097202 */ /* 0x000fce0000000f00 */
.L_x_35:
[----:B------:R-:W-:Y:S05]  /*05b0*/  BSYNC.RECONVERGENT B4 ;  /* 0x0000000000047941 */ /* 0x000fea0003800200 */
.L_x_34:
[----:B------:R-:W0:Y:S01]  /*05c0*/  MUFU.RCP64H R13, 4.29496524800000000000e+09 ;  /* 0x41efffff000d7908 */ /* 0x000e220000001800 */
[----:B------:R-:W-:Y:S01]  /*05d0*/  IMAD.MOV.U32 R32, RZ, RZ, -0x1a200000 ;  /* 0xe5e00000ff207424 */ /* 0x000fe200078e00ff */
[----:B------:R-:W-:Y:S01]  /*05e0*/  DMUL R24, R38, R20 ;  /* 0x0000001426187228 */ /* 0x000fe20000000000 */
[----:B------:R-:W-:Y:S01]  /*05f0*/  IMAD.MOV.U32 R33, RZ, RZ, 0x41efffff ;  /* 0x41efffffff217424 */ /* 0x000fe200078e00ff */
[----:B------:R-:W-:Y:S01]  /*0600*/  UMOV UR6, 0xe5e00000 ;  /* 0xe5e0000000067882 */ /* 0x000fe20000000000 */
[----:B------:R-:W-:Y:S01]  /*0610*/  IMAD.MOV.U32 R12, RZ, RZ, 0x1 ;  /* 0x00000001ff0c7424 */ /* 0x000fe200078e00ff */
[----:B------:R-:W-:Y:S01]  /*0620*/  UMOV UR7, 0x41efffff ;  /* 0x41efffff00077882 */ /* 0x000fe20000000000 */
[----:B------:R-:W-:Y:S05]  /*0630*/  BSSY.RECONVERGENT B4, `(.L_x_36) ;  /* 0x000001a000047945 */ /* 0x000fea0003800200 */
[----:B------:R-:W-:Y:S01]  /*0640*/  FSETP.GEU.AND P2, PT, |R25|, 6.5827683646048100446e-37, PT ;  /* 0x036000001900780b */ /* 0x000fe20003f4e200 */
[----:B0-----:R-:W-:-:S08]  /*0650*/  DFMA R10, R12, -R32, 1 ;  /* 0x3ff000000c0a742b */ /* 0x001fd00000000820 */
[----:B------:R-:W-:-:S08]  /*0660*/  DFMA R10, R10, R10, R10 ;  /* 0x0000000a0a0a722b */ /* 0x000fd0000000000a */
[----:B------:R-:W-:-:S08]  /*0670*/  DFMA R10, R12, R10, R12 ;  /* 0x0000000a0c0a722b */ /* 0x000fd0000000000c */
[----:B------:R-:W-:-:S08]  /*0680*/  DFMA R12, R10, -R32, 1 ;  /* 0x3ff000000a0c742b */ /* 0x000fd00000000820 */
[----:B------:R-:W-:Y:S01]  /*0690*/  DFMA R12, R10, R12, R10 ;  /* 0x0000000c0a0c722b */ /* 0x000fe2000000000a */
[----:B------:R-:W0:Y:S07]  /*06a0*/  FRND.F64.FLOOR R10, R8 ;  /* 0x00000008000a7313 */ /* 0x000e2e0000305800 */
[----:B------:R-:W-:-:S08]  /*06b0*/  DMUL R28, R24, R12 ;  /* 0x0000000c181c7228 */ /* 0x000fd00000000000 */
[-C--:B------:R-:W-:Y:S02]  /*06c0*/  DFMA R30, R28, -R32.reuse, R24 ;  /* 0x800000201c1e722b */ /* 0x080fe40000000018 */
[----:B0-----:R-:W-:-:S06]  /*06d0*/  DFMA R10, R10, -R32, R26 ;  /* 0x800000200a0a722b */ /* 0x001fcc000000001a */
[----:B------:R-:W-:Y:S02]  /*06e0*/  DFMA R8, R12, R30, R28 ;  /* 0x0000001e0c08722b */ /* 0x000fe4000000001c */
[C---:B------:R-:W-:Y:S02]  /*06f0*/  DADD R12, R10.reuse, UR6 ;  /* 0x000000060a0c7e29 */ /* 0x040fe40008000000 */
[----:B------:R-:W-:-:S06]  /*0700*/  DSETP.GEU.AND P0, PT, R10, RZ, PT ;  /* 0x000000ff0a00722a */ /* 0x000fcc0003f0e000 */
[----:B------:R-:W-:Y:S02]  /*0710*/  FFMA R7, RZ, 29.999998092651367188, R9 ;  /* 0x41efffffff077823 */ /* 0x000fe40000000009 */
[----:B------:R-:W-:Y:S02]  /*0720*/  FSEL R26, R12, R10, !P0 ;  /* 0x0000000a0c1a7208 */ /* 0x000fe40004000000 */
[----:B------:R-:W-:Y:S02]  /*0730*/  FSEL R27, R13, R11, !P0 ;  /* 0x0000000b0d1b7208 */ /* 0x000fe40004000000 */
[----:B------:R-:W-:-:S13]  /*0740*/  FSETP.GT.AND P1, PT, |R7|, 1.469367938527859385e-39, PT ;  /* 0x001000000700780b */ /* 0x000fda0003f24200 */
[----:B------:R-:W-:Y:S05]  /*0750*/  @P1 BRA P2, `(.L_x_37) ;  /* 0x00000000001c1947 */ /* 0x000fea0001000000 */
[----:B------:R-:W-:Y:S01]  /*0760*/  IMAD.MOV.U32 R12, RZ, RZ, R24 ;  /* 0x000000ffff0c7224 */ /* 0x000fe200078e0018 */
[----:B------:R-:W-:Y:S01]  /*0770*/  MOV R7, R25 ;  /* 0x0000001900077202 */ /* 0x000fe20000000f00 */
[----:B------:R-:W-:Y:S01]  /*0780*/  IMAD.MOV.U32 R8, RZ, RZ, -0x1a200000 ;  /* 0xe5e00000ff087424 */ /* 0x000fe200078e00ff */
[----:B------:R-:W-:Y:S01]  /*0790*/  MOV R10, 0x7c0 ;  /* 0x000007c0000a7802 */ /* 0x000fe20000000f00 */
[----:B------:R-:W-:-:S07]  /*07a0*/  IMAD.MOV.U32 R57, RZ, RZ, 0x41efffff ;  /* 0x41efffffff397424 */ /* 0x000fce00078e00ff */
[----:B------:R-:W-:Y:S05]  /*07b0*/  CALL.REL.NOINC `($__internal_2_$__cuda_sm20_div_rn_f64_full) ;  /* 0x0000024400bc7944 */ /* 0x000fea0003c00000 */
[----:B------:R-:W-:-:S07]  /*07c0*/  IMAD.MOV.U32 R9, RZ, RZ, R7 ;  /* 0x000000ffff097224 */ /* 0x000fce00078e0007 */
.L_x_37:
[----:B------:R-:W-:Y:S05]  /*07d0*/  BSYNC.RECONVERGENT B4 ;  /* 0x0000000000047941 */ /* 0x000fea0003800200 */
.L_x_36:
[----:B------:R-:W0:Y:S01]  /*07e0*/  MUFU.RCP64H R29, 4.29496524800000000000e+09 ;  /* 0x41efffff001d7908 */ /* 0x000e220000001800 */
[----:B------:R-:W-:Y:S01]  /*07f0*/  IMAD.MOV.U32 R12, RZ, RZ, -0x1a200000 ;  /* 0xe5e00000ff0c7424 */ /* 0x000fe200078e00ff */
[----:B------:R-:W-:Y:S01]  /*0800*/  MOV R13, 0x41efffff ;  /* 0x41efffff000d7802 */ /* 0x000fe20000000f00 */
[----:B------:R-:W-:Y:S01]  /*0810*/  IMAD.MOV.U32 R28, RZ, RZ, 0x1 ;  /* 0x00000001ff1c7424 */ /* 0x000fe200078e00ff */
[----:B------:R-:W-:Y:S01]  /*0820*/  UMOV UR6, 0xe5e00000 ;  /* 0xe5e0000000067882 */ /* 0x000fe20000000000 */
[----:B------:R-:W-:Y:S01]  /*0830*/  UMOV UR7, 0x41efffff ;  /* 0x41efffff00077882 */ /* 0x000fe20000000000 */
[----:B------:R-:W-:Y:S02]  /*0840*/  BSSY.RECONVERGENT B4, `(.L_x_38) ;  /* 0x000001b000047945 */ /* 0x000fe40003800200 */
[----:B------:R-:W1:Y:S01]  /*0850*/  FRND.F64.FLOOR R8, R8 ;  /* 0x0000000800087313 */ /* 0x000e620000305800 */
[-C--:B0-----:R-:W-:Y:S02]  /*0860*/  DFMA R10, R28, -R12.reuse, 1 ;  /* 0x3ff000001c0a742b */ /* 0x081fe4000000080c */
[----:B-1----:R-:W-:-:S06]  /*0870*/  DFMA R24, R8, -R12, R24 ;  /* 0x8000000c0818722b */ /* 0x002fcc0000000018 */
[----:B------:R-:W-:Y:S02]  /*0880*/  DFMA R30, R10, R10, R10 ;  /* 0x0000000a0a1e722b */ /* 0x000fe4000000000a */
[----:B------:R-:W-:-:S06]  /*0890*/  DADD R10, R24, UR6 ;  /* 0x00000006180a7e29 */ /* 0x000fcc0008000000 */
[----:B------:R-:W-:Y:S02]  /*08a0*/  DFMA R30, R28, R30, R28 ;  /* 0x0000001e1c1e722b */ /* 0x000fe4000000001c */
[----:B------:R-:W-:-:S06]  /*08b0*/  DSETP.GEU.AND P0, PT, R24, RZ, PT ;  /* 0x000000ff1800722a */ /* 0x000fcc0003f0e000 */
[----:B------:R-:W-:Y:S01]  /*08c0*/  DFMA R8, R30, -R12, 1 ;  /* 0x3ff000001e08742b */ /* 0x000fe2000000080c */
[----:B------:R-:W-:Y:S02]  /*08d0*/  FSEL R10, R10, R24, !P0 ;  /* 0x000000180a0a7208 */ /* 0x000fe40004000000 */
[----:B------:R-:W-:-:S05]  /*08e0*/  FSEL R11, R11, R25, !P0 ;  /* 0x000000190b0b7208 */ /* 0x000fca0004000000 */
[----:B------:R-:W-:Y:S02]  /*08f0*/  DFMA R30, R30, R8, R30 ;  /* 0x000000081e1e722b */ /* 0x000fe4000000001e */
[----:B------:R-:W-:-:S08]  /*0900*/  DFMA R26, R26, 131072, R10 ;  /* 0x410000001a1a782b */ /* 0x000fd0000000000a */
[----:B------:R-:W-:Y:S02]  /*0910*/  DMUL R8, R30, R26 ;  /* 0x0000001a1e087228 */ /* 0x000fe40000000000 */
[----:B------:R-:W-:-:S06]  /*0920*/  FSETP.GEU.AND P1, PT, |R27|, 6.5827683646048100446e-37, PT ;  /* 0x036000001b00780b */ /* 0x000fcc0003f2e200 */
[----:B------:R-:W-:-:S08]  /*0930*/  DFMA R10, R8, -R12, R26 ;  /* 0x8000000c080a722b */ /* 0x000fd0000000001a */
[----:B------:R-:W-:-:S10]  /*0940*/  DFMA R8, R30, R10, R8 ;  /* 0x0000000a1e08722b */ /* 0x000fd40000000008 */
[----:B------:R-:W-:-:S05]  /*0950*/  FFMA R7, RZ, 29.999998092651367188, R9 ;  /* 0x41efffffff077823 */ /* 0x000fca0000000009 */
[----:B------:R-:W-:-:S13]  /*0960*/  FSETP.GT.AND P0, PT, |R7|, 1.469367938527859385e-39, PT ;  /* 0x001000000700780b */ /* 0x000fda0003f04200 */
[----:B------:R-:W-:Y:S05]  /*0970*/  @P0 BRA P1, `(.L_x_39) ;  /* 0x00000000001c0947 */ /* 0x000fea0000800000 */
[----:B------:R-:W-:Y:S01]  /*0980*/  IMAD.MOV.U32 R12, RZ, RZ, R26 ;  /* 0x000000ffff0c7224 */ /* 0x000fe200078e001a */
[----:B------:R-:W-:Y:S01]  /*0990*/  MOV R57, 0x41efffff ;  /* 0x41efffff00397802 */ /* 0x000fe20000000f00 */
[----:B------:R-:W-:Y:S01]  /*09a0*/  IMAD.MOV.U32 R7, RZ, RZ, R27 ;  /* 0x000000ffff077224 */ /* 0x000fe200078e001b */
[----:B------:R-:W-:Y:S01]  /*09b0*/  MOV R10, 0x9e0 ;  /* 0x000009e0000a7802 */ /* 0x000fe20000000f00 */
[----:B------:R-:W-:-:S07]  /*09c0*/  IMAD.MOV.U32 R8, RZ, RZ, -0x1a200000 ;  /* 0xe5e00000ff087424 */ /* 0x000fce00078e00ff */
[----:B------:R-:W-:Y:S05]  /*09d0*/  CALL.REL.NOINC `($__internal_2_$__cuda_sm20_div_rn_f64_full) ;  /* 0x0000024400347944 */ /* 0x000fea0003c00000 */
[----:B------:R-:W-:-:S07]  /*09e0*/  IMAD.MOV.U32 R9, RZ, RZ, R7 ;  /* 0x000000ffff097224 */ /* 0x000fce00078e0007 */
.L_x_39:
[----:B------:R-:W-:Y:S05]  /*09f0*/  BSYNC.RECONVERGENT B4 ;  /* 0x0000000000047941 */ /* 0x000fea0003800200 */
.L_x_38:
[----:B------:R-:W0:Y:S01]  /*0a00*/  MUFU.RCP64H R11, 4.29496524800000000000e+09 ;  /* 0x41efffff000b7908 */ /* 0x000e220000001800 */
[----:B------:R-:W-:Y:S01]  /*0a10*/  IMAD.MOV.U32 R30, RZ, RZ, -0x1a200000 ;  /* 0xe5e00000ff1e7424 */ /* 0x000fe200078e00ff */
[----:B------:R-:W-:Y:S01]  /*0a20*/  UMOV UR6, 0xe5e00000 ;  /* 0xe5e0000000067882 */ /* 0x000fe20000000000 */
[----:B------:R-:W-:Y:S01]  /*0a30*/  IMAD.MOV.U32 R31, RZ, RZ, 0x41efffff ;  /* 0x41efffffff1f7424 */ /* 0x000fe200078e00ff */
[----:B------:R-:W-:Y:S01]  /*0a40*/  UMOV UR7, 0x41efffff ;  /* 0x41efffff00077882 */ /* 0x000fe20000000000 */
[----:B------:R-:W-:Y:S01]  /*0a50*/  IMAD.MOV.U32 R10, RZ, RZ, 0x1 ;  /* 0x00000001ff0a7424 */ /* 0x000fe200078e00ff */
[----:B------:R-:W-:Y:S02]  /*0a60*/  BSSY.RECONVERGENT B4, `(.L_x_40) ;  /* 0x0000020000047945 */ /* 0x000fe40003800200 */
[----:B------:R-:W1:Y:S08]  /*0a70*/  I2F.F64.U32 R24, R15 ;  /* 0x0000000f00187312 */ /* 0x000e700000201800 */
[----:B------:R-:W2:Y:S01]  /*0a80*/  FRND.F64.FLOOR R8, R8 ;  /* 0x0000000800087313 */ /* 0x000ea20000305800 */
[----:B0-----:R-:W-:-:S02]  /*0a90*/  DFMA R12, R10, -R30, 1 ;  /* 0x3ff000000a0c742b */ /* 0x001fc4000000081e */
[----:B-1----:R-:W-:-:S06]  /*0aa0*/  DMUL R28, R44, R24 ;  /* 0x000000182c1c7228 */ /* 0x002fcc0000000000 */
[----:B------:R-:W-:Y:S02]  /*0ab0*/  DFMA R12, R12, R12, R12 ;  /* 0x0000000c0c0c722b */ /* 0x000fe4000000000c */
[----:B--2---:R-:W-:-:S06]  /*0ac0*/  DFMA R26, R8, -R30, R26 ;  /* 0x8000001e081a722b */ /* 0x004fcc000000001a */
[----:B------:R-:W-:Y:S01]  /*0ad0*/  DFMA R12, R10, R12, R10 ;  /* 0x0000000c0a0c722b */ /* 0x000fe2000000000a */
[----:B------:R-:W-:Y:S01]  /*0ae0*/  FSETP.GEU.AND P2, PT, |R29|, 6.5827683646048100446e-37, PT ;  /* 0x036000001d00780b */ /* 0x000fe20003f4e200 */
[----:B------:R-:W-:-:S06]  /*0af0*/  DSETP.GEU.AND P0, PT, R26, RZ, PT ;  /* 0x000000ff1a00722a */ /* 0x000fcc0003f0e000 */
[----:B------:R-:W-:-:S08]  /*0b00*/  DFMA R10, R12, -R30, 1 ;  /* 0x3ff000000c0a742b */ /* 0x000fd0000000081e */
[----:B------:R-:W-:Y:S02]  /*0b10*/  DFMA R32, R12, R10, R12 ;  /* 0x0000000a0c20722b */ /* 0x000fe4000000000c */
[----:B------:R-:W-:-:S06]  /*0b20*/  DADD R10, R26, UR6 ;  /* 0x000000061a0a7e29 */ /* 0x000fcc0008000000 */
[----:B------:R-:W-:-:S08]  /*0b30*/  DMUL R12, R32, R28 ;  /* 0x0000001c200c7228 */ /* 0x000fd00000000000 */
[----:B------:R-:W-:-:S08]  /*0b40*/  DFMA R30, R12, -R30, R28 ;  /* 0x8000001e0c1e722b */ /* 0x000fd0000000001c */
[----:B------:R-:W-:Y:S01]  /*0b50*/  DFMA R8, R32, R30, R12 ;  /* 0x0000001e2008722b */ /* 0x000fe2000000000c */
[----:B------:R-:W-:Y:S02]  /*0b60*/  FSEL R12, R10, R26, !P0 ;  /* 0x0000001a0a0c7208 */ /* 0x000fe40004000000 */
[----:B------:R-:W-:-:S07]  /*0b70*/  FSEL R13, R11, R27, !P0 ;  /* 0x0000001b0b0d7208 */ /* 0x000fce0004000000 */
[----:B------:R-:W-:Y:S01]  /*0b80*/  FFMA R7, RZ, 29.999998092651367188, R9 ;  /* 0x41efffffff077823 */ /* 0x000fe20000000009 */
[C---:B------:R-:W-:Y:S02]  /*0b90*/  DADD R10, R12.reuse, UR6 ;  /* 0x000000060c0a7e29 */ /* 0x040fe40008000000 */
[----:B------:R-:W-:Y:S02]  /*0ba0*/  DSETP.GEU.AND P0, PT, R12, RZ, PT ;  /* 0x000000ff0c00722a */ /* 0x000fe40003f0e000 */
[----:B------:R-:W-:-:S06]  /*0bb0*/  FSETP.GT.AND P1, PT, |R7|, 1.469367938527859385e-39, PT ;  /* 0x001000000700780b */ /* 0x000fcc0003f24200 */
[----:B------:R-:W-:Y:S02]  /*0bc0*/  FSEL R30, R10, R12, !P0 ;  /* 0x0000000c0a1e7208 */ /* 0x000fe40004000000 */
[----:B------:R-:W-:-:S05]  /*0bd0*/  FSEL R31, R11, R13, !P0 ;  /* 0x0000000d0b1f7208 */ /* 0x000fca0004000000 */
[----:B------:R-:W-:Y:S05]  /*0be0*/  @P1 BRA P2, `(.L_x_41) ;  /* 0x00000000001c1947 */ /* 0x000fea0001000000 */
[----:B------:R-:W-:Y:S01]  /*0bf0*/  MOV R12, R28 ;  /* 0x0000001c000c7202 */ /* 0x000fe20000000f00 */
[----:B------:R-:W-:Y:S01]  /*0c00*/  IMAD.MOV.U32 R7, RZ, RZ, R29 ;  /* 0x000000ffff077224 */ /* 0x000fe200078e001d */
[----:B------:R-:W-:Y:S01]  /*0c10*/  MOV R10, 0xc50 ;  /* 0x00000c50000a7802 */ /* 0x000fe20000000f00 */
[----:B------:R-:W-:Y:S02]  /*0c20*/  IMAD.MOV.U32 R8, RZ, RZ, -0x1a200000 ;  /* 0xe5e00000ff087424 */ /* 0x000fe400078e00ff */
[----:B------:R-:W-:-:S07]  /*0c30*/  IMAD.MOV.U32 R57, RZ, RZ, 0x41efffff ;  /* 0x41efffffff397424 */ /* 0x000fce00078e00ff */
[----:B------:R-:W-:Y:S05]  /*0c40*/  CALL.REL.NOINC `($__internal_2_$__cuda_sm20_div_rn_f64_full) ;  /* 0x0000024000987944 */ /* 0x000fea0003c00000 */
[----:B------:R-:W-:-:S07]  /*0c50*/  IMAD.MOV.U32 R9, RZ, RZ, R7 ;  /* 0x000000ffff097224 */ /* 0x000fce00078e0007 */
.L_x_41:
[----:B------:R-:W-:Y:S05]  /*0c60*/  BSYNC.RECONVERGENT B4 ;  /* 0x0000000000047941 */ /* 0x000fea0003800200 */
.L_x_40:
[----:B------:R-:W0:Y:S01]  /*0c70*/  MUFU.RCP64H R11, 4.29496524800000000000e+09 ;  /* 0x41efffff000b7908 */ /* 0x000e220000001800 */
[----:B------:R-:W-:Y:S01]  /*0c80*/  MOV R46, 0xe5e00000 ;  /* 0xe5e00000002e7802 */ /* 0x000fe20000000f00 */
[----:B------:R-:W-:Y:S01]  /*0c90*/  IMAD.MOV.U32 R47, RZ, RZ, 0x41efffff ;  /* 0x41efffffff2f7424 */ /* 0x000fe200078e00ff */
[----:B------:R-:W-:Y:S01]  /*0ca0*/  DMUL R26, R42, R24 ;  /* 0x000000182a1a7228 */ /* 0x000fe20000000000 */
[----:B------:R-:W-:Y:S01]  /*0cb0*/  IMAD.MOV.U32 R10, RZ, RZ, 0x1 ;  /* 0x00000001ff0a7424 */ /* 0x000fe200078e00ff */
[----:B------:R-:W-:Y:S01]  /*0cc0*/  UMOV UR6, 0xe5e00000 ;  /* 0xe5e0000000067882 */ /* 0x000fe20000000000 */
[----:B------:R-:W-:Y:S01]  /*0cd0*/  UMOV UR7, 0x41efffff ;  /* 0x41efffff00077882 */ /* 0x000fe20000000000 */
[----:B------:R-:W-:Y:S06]  /*0ce0*/  BSSY.RECONVERGENT B4, `(.L_x_42) ;  /* 0x000001a000047945 */ /* 0x000fec0003800200 */
[----:B------:R-:W-:Y:S01]  /*0cf0*/  FSETP.GEU.AND P2, PT, |R27|, 6.5827683646048100446e-37, PT ;  /* 0x036000001b00780b */ /* 0x000fe20003f4e200 */
[----:B0-----:R-:W-:-:S08]  /*0d00*/  DFMA R12, R10, -R46, 1 ;  /* 0x3ff000000a0c742b */ /* 0x001fd0000000082e */
[----:B------:R-:W-:-:S08]  /*0d10*/  DFMA R12, R12, R12, R12 ;  /* 0x0000000c0c0c722b */ /* 0x000fd0000000000c */
[----:B------:R-:W-:-:S08]  /*0d20*/  DFMA R12, R10, R12, R10 ;  /* 0x0000000c0a0c722b */ /* 0x000fd0000000000a */
[----:B------:R-:W-:-:S08]  /*0d30*/  DFMA R10, R12, -R46, 1 ;  /* 0x3ff000000c0a742b */ /* 0x000fd0000000082e */
[----:B------:R-:W-:Y:S02]  /*0d40*/  DFMA R48, R12, R10, R12 ;  /* 0x0000000a0c30722b */ /* 0x000fe4000000000c */
[----:B------:R-:W0:Y:S06]  /*0d50*/  FRND.F64.FLOOR R10, R8 ;  /* 0x00000008000a7313 */ /* 0x000e2c0000305800 */
        /* <DEDUP_REMOVED lines=12> */
[----:B------:R-:W-:Y:S01]  /*0e20*/  MOV R8, 0xe5e00000 ;  /* 0xe5e0000000087802 */ /* 0x000fe20000000f00 */
[----:B------:R-:W-:Y:S01]  /*0e30*/  IMAD.MOV.U32 R7, RZ, RZ, R27 ;  /* 0x000000ffff077224 */ /* 0x000fe200078e001b */
[----:B------:R-:W-:Y:S01]  /*0e40*/  MOV R10, 0xe70 ;  /* 0x00000e70000a7802 */ /* 0x000fe20000000f00 */
[----:B------:R-:W-:-:S07]  /*0e50*/  IMAD.MOV.U32 R57, RZ, RZ, 0x41efffff ;  /* 0x41efffffff397424 */ /* 0x000fce00078e00ff */
[----:B------:R-:W-:Y:S05]  /*0e60*/  CALL.REL.NOINC `($__internal_2_$__cuda_sm20_div_rn_f64_full) ;  /* 0x0000024000107944 */ /* 0x000fea0003c00000 */
[----:B------:R-:W-:-:S07]  /*0e70*/  IMAD.MOV.U32 R9, RZ, RZ, R7 ;  /* 0x000000ffff097224 */ /* 0x000fce00078e0007 */
.L_x_43:
[----:B------:R-:W-:Y:S05]  /*0e80*/  BSYNC.RECONVERGENT B4 ;  /* 0x0000000000047941 */ /* 0x000fea0003800200 */
.L_x_42:
        /* <DEDUP_REMOVED lines=33> */
.L_x_45:
[----:B------:R-:W-:Y:S05]  /*10a0*/  BSYNC.RECONVERGENT B4 ;  /* 0x0000000000047941 */ /* 0x000fea0003800200 */
.L_x_44:
        /* <DEDUP_REMOVED lines=19> */
[----:B------:R-:W-:-:S04]  /*11e0*/  DMUL R12, R48, R32 ;  /* 0x00000020300c7228 */ /* 0x000fc80000000000 */
[----:B------:R-:W-:Y:S02]  /*11f0*/  FSEL R28, R10, R28, !P0 ;  /* 0x0000001c0a1c7208 */ /* 0x000fe40004000000 */
[----:B------:R-:W-:Y:S02]  /*1200*/  FSEL R29, R11, R29, !P0 ;  /* 0x0000001d0b1d7208 */ /* 0x000fe40004000000 */
[----:B------:R-:W-:-:S04]  /*1210*/  DFMA R46, R12, -R46, R32 ;  /* 0x8000002e0c2e722b */ /* 0x000fc80000000020 */
[C---:B------:R-:W-:Y:S02]  /*1220*/  DADD R10, R28.reuse, UR6 ;  /* 0x000000061c0a7e29 */ /* 0x040fe40008000000 */
[----:B------:R-:W-:Y:S02]  /*1230*/  DSETP.GEU.AND P0, PT, R28, RZ, PT ;  /* 0x000000ff1c00722a */ /* 0x000fe40003f0e000 */
[----:B------:R-:W-:-:S06]  /*1240*/  DFMA R8, R48, R46, R12 ;  /* 0x0000002e3008722b */ /* 0x000fcc000000000c */
[----:B------:R-:W-:Y:S02]  /*1250*/  FSEL R10, R10, R28, !P0 ;  /* 0x0000001c0a0a7208 */ /* 0x000fe40004000000 */
[----:B------:R-:W-:Y:S02]  /*1260*/  FSEL R11, R11, R29, !P0 ;  /* 0x0000001d0b0b7208 */ /* 0x000fe40004000000 */
[----:B------:R-:W-:-:S04]  /*1270*/  FFMA R5, RZ, 29.999998092651367188, R9 ;  /* 0x41efffffff057823 */ /* 0x000fc80000000009 */
[----:B------:R-:W-:Y:S01]  /*1280*/  DADD R30, R30, R10 ;  /* 0x000000001e1e7229 */ /* 0x000fe2000000000a */
        /* <DEDUP_REMOVED lines=9> */
.L_x_47:
[----:B------:R-:W-:Y:S05]  /*1320*/  BSYNC.RECONVERGENT B4 ;  /* 0x0000000000047941 */ /* 0x000fea0003800200 */
.L_x_46:
[----:B------:R-:W0:Y:S01]  /*1330*/  MUFU.RCP64H R11, 4.29496524800000000000e+09 ;  /* 0x41efffff000b7908 */ /* 0x000e220000001800 */
[----:B------:R-:W-:Y:S01]  /*1340*/  IMAD.MOV.U32 R48, RZ, RZ, -0x1a200000 ;  /* 0xe5e00000ff307424 */ /* 0x000fe200078e00ff */
[----:B------:R-:W-:Y:S01]  /*1350*/  MOV R49, 0x41efffff ;  /* 0x41efffff00317802 */ /* 0x000fe20000000f00 */
[----:B------:R-:W-:Y:S01]  /*1360*/  IMAD.MOV.U32 R10, RZ, RZ, 0x1 ;  /* 0x00000001ff0a7424 */ /* 0x000fe200078e00ff */
[----:B------:R-:W-:Y:S01]  /*1370*/  DMUL R28, R34, R26 ;  /* 0x0000001a221c7228 */ /* 0x000fe20000000000 */
[----:B------:R-:W-:Y:S01]  /*1380*/  UMOV UR6, 0xe5e00000 ;  /* 0xe5e0000000067882 */ /* 0x000fe20000000000 */
[----:B------:R-:W-:Y:S01]  /*1390*/  UMOV UR7, 0x41efffff ;  /* 0x41efffff00077882 */ /* 0x000fe20000000000 */
[----:B------:R-:W-:Y:S07]  /*13a0*/  BSSY.RECONVERGENT B4, `(.L_x_48) ;  /* 0x000001a000047945 */ /* 0x000fee0003800200 */
        /* <DEDUP_REMOVED lines=25> */
.L_x_49:
[----:B------:R-:W-:Y:S05]  /*1540*/  BSYNC.RECONVERGENT B4 ;  /* 0x0000000000047941 */ /* 0x000fea0003800200 */
.L_x_48:
[----:B------:R-:W0:Y:S01]  /*1550*/  MUFU.RCP64H R47, 4.29496524800000000000e+09 ;  /* 0x41efffff002f7908 */ /* 0x000e220000001800 */
[----:B------:R-:W-:Y:S01]  /*1560*/  IMAD.MOV.U32 R12, RZ, RZ, -0x1a200000 ;  /* 0xe5e00000ff0c7424 */ /* 0x000fe200078e00ff */
[----:B------:R-:W-:Y:S01]  /*1570*/  UMOV UR6, 0xe5e00000 ;  /* 0xe5e0000000067882 */ /* 0x000fe20000000000 */
[----:B------:R-:W-:Y:S01]  /*1580*/  IMAD.MOV.U32 R13, RZ, RZ, 0x41efffff ;  /* 0x41efffffff0d7424 */ /* 0x000fe200078e00ff */
[----:B------:R-:W-:Y:S01]  /*1590*/  UMOV UR7, 0x41efffff ;  /* 0x41efffff00077882 */ /* 0x000fe20000000000 */
[----:B------:R-:W-:Y:S01]  /*15a0*/  IMAD.MOV.U32 R46, RZ, RZ, 0x1 ;  /* 0x00000001ff2e7424 */ /* 0x000fe200078e00ff */
[----:B------:R-:W-:Y:S02]  /*15b0*/  BSSY.RECONVERGENT B4, `(.L_x_50) ;  /* 0x000001b000047945 */ /* 0x000fe40003800200 */
[----:B------:R-:W1:Y:S03]  /*15c0*/  FRND.F64.FLOOR R8, R8 ;  /* 0x0000000800087313 */ /* 0x000e660000305800 */
[----:B0-----:R-:W-:-:S02]  /*15d0*/  DFMA R10, R46, -R12, 1 ;  /* 0x3ff000002e0a742b */ /* 0x001fc4000000080c */
        /* <DEDUP_REMOVED lines=24> */
.L_x_51:
[----:B------:R-:W-:Y:S05]  /*1760*/  BSYNC.RECONVERGENT B4 ;  /* 0x0000000000047941 */ /* 0x000fea0003800200 */
.L_x_50:
[----:B------:R-:W0:Y:S01]  /*1770*/  FRND.F64.FLOOR R8, R8 ;  /* 0x0000000800087313 */ /* 0x000e220000305800 */
[----:B------:R-:W-:Y:S01]  /*1780*/  MOV R12, 0xe5e00000 ;  /* 0xe5e00000000c7802 */ /* 0x000fe20000000f00 */
[----:B------:R-:W-:Y:S01]  /*1790*/  IMAD.MOV.U32 R13, RZ, RZ, 0x41efffff ;  /* 0x41efffffff0d7424 */ /* 0x000fe200078e00ff */
[----:B------:R-:W-:Y:S01]  /*17a0*/  UMOV UR6, 0xe5e00000 ;  /* 0xe5e0000000067882 */ /* 0x000fe20000000000 */
[----:B------:R-:W-:Y:S01]  /*17b0*/  IMAD.MOV.U32 R28, RZ, RZ, 0x1 ;  /* 0x00000001ff1c7424 */ /* 0x000fe200078e00ff */
[----:B------:R-:W-:Y:S01]  /*17c0*/  UMOV UR7, 0x41efffff ;  /* 0x41efffff00077882 */ /* 0x000fe20000000000 */
[----:B------:R-:W-:Y:S02]  /*17d0*/  BSSY.RECONVERGENT B4, `(.L_x_52) ;  /* 0x000001f000047945 */ /* 0x000fe40003800200 */
[----:B------:R-:W1:Y:S01]  /*17e0*/  MUFU.RCP64H R29, 4.29496524800000000000e+09 ;  /* 0x41efffff001d7908 */ /* 0x000e620000001800 */
[----:B0-----:R-:W-:-:S08]  /*17f0*/  DFMA R32, R8, -R12, R32 ;  /* 0x8000000c0820722b */ /* 0x001fd00000000020 */
[----:B------:R-:W-:Y:S02]  /*1800*/  DADD R10, R32, UR6 ;  /* 0x00000006200a7e29 */ /* 0x000fe40008000000 */
[----:B-1----:R-:W-:Y:S02]  /*1810*/  DFMA R46, R28, -R12, 1 ;  /* 0x3ff000001c2e742b */ /* 0x002fe4000000080c */
[----:B------:R-:W-:-:S06]  /*1820*/  DSETP.GEU.AND P0, PT, R32, RZ, PT ;  /* 0x000000ff2000722a */ /* 0x000fcc0003f0e000 */
[----:B------:R-:W-:Y:S01]  /*1830*/  DFMA R46, R46, R46, R46 ;  /* 0x0000002e2e2e722b */ /* 0x000fe2000000002e */
[----:B------:R-:W-:Y:S02]  /*1840*/  FSEL R10, R10, R32, !P0 ;  /* 0x000000200a0a7208 */ /* 0x000fe40004000000 */
[----:B------:R-:W-:-:S05]  /*1850*/  FSEL R11, R11, R33, !P0 ;  /* 0x000000210b0b7208 */ /* 0x000fca0004000000 */
[----:B------:R-:W-:Y:S02]  /*1860*/  DFMA R46, R28, R46, R28 ;  /* 0x0000002e1c2e722b */ /* 0x000fe4000000001c */
[C---:B------:R-:W-:Y:S02]  /*1870*/  DADD R8, R10.reuse, UR6 ;  /* 0x000000060a087e29 */ /* 0x040fe40008000000 */
[----:B------:R-:W-:-:S04]  /*1880*/  DSETP.GEU.AND P0, PT, R10, RZ, PT ;  /* 0x000000ff0a00722a */ /* 0x000fc80003f0e000 */
[----:B------:R-:W-:-:S04]  /*1890*/  DFMA R28, R46, -R12, 1 ;  /* 0x3ff000002e1c742b */ /* 0x000fc8000000080c */
[----:B------:R-:W-:Y:S02]  /*18a0*/  FSEL R8, R8, R10, !P0 ;  /* 0x0000000a08087208 */ /* 0x000fe40004000000 */
[----:B------:R-:W-:Y:S02]  /*18b0*/  FSEL R9, R9, R11, !P0 ;  /* 0x0000000b09097208 */ /* 0x000fe40004000000 */
[----:B------:R-:W-:-:S04]  /*18c0*/  DFMA R28, R46, R28, R46 ;  /* 0x0000001c2e1c722b */ /* 0x000fc8000000002e */
[----:B------:R-:W-:-:S08]  /*18d0*/  DADD R30, R30, R8 ;  /* 0x000000001e1e7229 */ /* 0x000fd00000000008 */
        /* <DEDUP_REMOVED lines=14> */
.L_x_53:
[----:B------:R-:W-:Y:S05]  /*19c0*/  BSYNC.RECONVERGENT B4 ;  /* 0x0000000000047941 */ /* 0x000fea0003800200 */
.L_x_52:
[----:B------:R-:W0:Y:S01]  /*19d0*/  MUFU.RCP64H R11, 4.29496524800000000000e+09 ;  /* 0x41efffff000b7908 */ /* 0x000e220000001800 */
[----:B------:R-:W-:Y:S01]  /*19e0*/  IMAD.MOV.U32 R48, RZ, RZ, -0x1a200000 ;  /* 0xe5e00000ff307424 */ /* 0x000fe200078e00ff */
[----:B------:R-:W-:Y:S01]  /*19f0*/  MOV R10, 0x1 ;  /* 0x00000001000a7802 */ /* 0x000fe20000000f00 */
[----:B------:R-:W-:Y:S01]  /*1a00*/  IMAD.MOV.U32 R49, RZ, RZ, 0x41efffff ;  /* 0x41efffffff317424 */ /* 0x000fe200078e00ff */
[----:B------:R-:W-:Y:S01]  /*1a10*/  UMOV UR6, 0xe5e00000 ;  /* 0xe5e0000000067882 */ /* 0x000fe20000000000 */
[----:B------:R-:W-:Y:S01]  /*1a20*/  UMOV UR7, 0x41efffff ;  /* 0x41efffff00077882 */ /* 0x000fe20000000000 */
[----:B------:R-:W-:Y:S02]  /*1a30*/  BSSY.RECONVERGENT B4, `(.L_x_54) ;  /* 0x000001c000047945 */ /* 0x000fe40003800200 */
[----:B------:R-:W1:Y:S01]  /*1a40*/  I2F.F64.U32 R28, R17 ;  /* 0x00000011001c7312 */ /* 0x000e620000201800 */
[----:B0-----:R-:W-:Y:S02]  /*1a50*/  DFMA R12, R10, -R48, 1 ;  /* 0x3ff000000a0c742b */ /* 0x001fe40000000830 */
[----:B-1----:R-:W-:-:S06]  /*1a60*/  DMUL R46, R36, R28 ;  /* 0x0000001c242e7228 */ /* 0x002fcc0000000000 */
[----:B------:R-:W-:-:S08]  /*1a70*/  DFMA R12, R12, R12, R12 ;  /* 0x0000000c0c0c722b */ /* 0x000fd0000000000c */
[----:B------:R-:W-:Y:S01]  /*1a80*/  DFMA R12, R10, R12, R10 ;  /* 0x0000000c0a0c722b */ /* 0x000fe2000000000a */
[----:B------:R-:W-:-:S07]  /*1a90*/  FSETP.GEU.AND P2, PT, |R47|, 6.5827683646048100446e-37, PT ;  /* 0x036000002f00780b */ /* 0x000fce0003f4e200 */
        /* <DEDUP_REMOVED lines=21> */
.L_x_55:
[----:B------:R-:W-:Y:S05]  /*1bf0*/  BSYNC.RECONVERGENT B4 ;  /* 0x0000000000047941 */ /* 0x000fea0003800200 */
.L_x_54:
        /* <DEDUP_REMOVED lines=33> */
.L_x_57:
[----:B------:R-:W-:Y:S05]  /*1e10*/  BSYNC.RECONVERGENT B4 ;  /* 0x0000000000047941 */ /* 0x000fea0003800200 */
.L_x_56:
        /* <DEDUP_REMOVED lines=33> */
.L_x_59:
[----:B------:R-:W-:Y:S05]  /*2030*/  BSYNC.RECONVERGENT B4 ;  /* 0x0000000000047941 */ /* 0x000fea0003800200 */
.L_x_58:
        /* <DEDUP_REMOVED lines=38> */
.L_x_61:
[----:B------:R-:W-:Y:S05]  /*22a0*/  BSYNC.RECONVERGENT B4 ;  /* 0x0000000000047941 */ /* 0x000fea0003800200 */
.L_x_60:
        /* <DEDUP_REMOVED lines=33> */
.L_x_63:
[----:B------:R-:W-:Y:S05]  /*24c0*/  BSYNC.RECONVERGENT B4 ;  /* 0x0000000000047941 */ /* 0x000fea0003800200 */
.L_x_62:
        /* <DEDUP_REMOVED lines=33> */
.L_x_65:
[----:B------:R-:W-:Y:S05]  /*26e0*/  BSYNC.RECONVERGENT B4 ;  /* 0x0000000000047941 */ /* 0x000fea0003800200 */
.L_x_64:
        /* <DEDUP_REMOVED lines=39> */
.L_x_67:
[----:B------:R-:W-:Y:S05]  /*2960*/  BSYNC.RECONVERGENT B4 ;  /* 0x0000000000047941 */ /* 0x000fea0003800200 */
.L_x_66:
        /* <DEDUP_REMOVED lines=33> */
.L_x_69:
[----:B------:R-:W-:Y:S05]  /*2b80*/  BSYNC.RECONVERGENT B4 ;  /* 0x0000000000047941 */ /* 0x000fea0003800200 */
.L_x_68:
        /* <DEDUP_REMOVED lines=33> */
.L_x_71:
[----:B------:R-:W-:Y:S05]  /*2da0*/  BSYNC.RECONVERGENT B4 ;  /* 0x0000000000047941 */ /* 0x000fea0003800200 */
.L_x_70:
        /* <DEDUP_REMOVED lines=37> */
.L_x_73:
[----:B------:R-:W-:Y:S05]  /*3000*/  BSYNC.RECONVERGENT B4 ;  /* 0x0000000000047941 */ /* 0x000fea0003800200 */
.L_x_72:
        /* <DEDUP_REMOVED lines=34> */
.L_x_75:
[----:B------:R-:W-:Y:S05]  /*3230*/  BSYNC.RECONVERGENT B4 ;  /* 0x0000000000047941 */ /* 0x000fea0003800200 */
.L_x_74:
        /* <DEDUP_REMOVED lines=33> */
.L_x_77:
[----:B------:R-:W-:Y:S05]  /*3450*/  BSYNC.RECONVERGENT B4 ;  /* 0x0000000000047941 */ /* 0x000fea0003800200 */
.L_x_76:
        /* <DEDUP_REMOVED lines=33> */
.L_x_79:
[----:B------:R-:W-:Y:S05]  /*3670*/  BSYNC.RECONVERGENT B4 ;  /* 0x0000000000047941 */ /* 0x000fea0003800200 */
.L_x_78:
        /* <DEDUP_REMOVED lines=38> */
.L_x_81:
[----:B------:R-:W-:Y:S05]  /*38e0*/  BSYNC.RECONVERGENT B4 ;  /* 0x0000000000047941 */ /* 0x000fea0003800200 */
.L_x_80:
[----:B------:R-:W0:Y:S01]  /*38f0*/  MUFU.RCP64H R9, 4.29496524800000000000e+09 ;  /* 0x41efffff00097908 */ /* 0x000e220000001800 */
[----:B------:R-:W-:Y:S01]  /*3900*/  MOV R12, 0xe5e00000 ;  /* 0xe5e00000000c7802 */ /* 0x000fe20000000f00 */
[----:B------:R-:W-:Y:S01]  /*3910*/  IMAD.MOV.U32 R13, RZ, RZ, 0x41efffff ;  /* 0x41efffffff0d7424 */ /* 0x000fe200078e00ff */
[----:B------:R-:W-:Y:S01]  /*3920*/  DMUL R42, R42, R38 ;  /* 0x000000262a2a7228 */ /* 0x000fe20000000000 */
[----:B------:R-:W-:Y:S01]  /*3930*/  IMAD.MOV.U32 R8, RZ, RZ, 0x1 ;  /* 0x00000001ff087424 */ /* 0x000fe200078e00ff */
[----:B------:R-:W-:Y:S01]  /*3940*/  UMOV UR6, 0xe5e00000 ;  /* 0xe5e0000000067882 */ /* 0x000fe20000000000 */
[----:B------:R-:W-:Y:S01]  /*3950*/  UMOV UR7, 0x41efffff ;  /* 0x41efffff00077882 */ /* 0x000fe20000000000 */
[----:B------:R-:W-:Y:S01]  /*3960*/  BSSY.RECONVERGENT B4, `(.L_x_82) ;  /* 0x000001a000047945 */ /* 0x000fe20003800200 */
[----:B------:R-:W1:Y:S05]  /*3970*/  FRND.F64.FLOOR R6, R6 ;  /* 0x0000000600067313 */ /* 0x000e6a0000305800 */
[----:B------:R-:W-:Y:S01]  /*3980*/  FSETP.GEU.AND P2, PT, |R43|, 6.5827683646048100446e-37, PT ;  /* 0x036000002b00780b */ /* 0x000fe20003f4e200 */
[----:B0-----:R-:W-:-:S02]  /*3990*/  DFMA R10, R8, -R12, 1 ;  /* 0x3ff00000080a742b */ /* 0x001fc4000000080c */
[----:B-1----:R-:W-:-:S06]  /*39a0*/  DFMA R44, R6, -R12, R44 ;  /* 0x8000000c062c722b */ /* 0x002fcc000000002c */
[----:B------:R-:W-:Y:S02]  /*39b0*/  DFMA R10, R10, R10, R10 ;  /* 0x0000000a0a0a722b */ /* 0x000fe4000000000a */
[----:B------:R-:W-:-:S06]  /*39c0*/  DSETP.GEU.AND P0, PT, R44, RZ, PT ;  /* 0x000000ff2c00722a */ /* 0x000fcc0003f0e000 */
[----:B------:R-:W-:-:S08]  /*39d0*/  DFMA R10, R8, R10, R8 ;  /* 0x0000000a080a722b */ /* 0x000fd00000000008 */
[----:B------:R-:W-:-:S08]  /*39e0*/  DFMA R8, R10, -R12, 1 ;  /* 0x3ff000000a08742b */ /* 0x000fd0000000080c */
[----:B------:R-:W-:-:S08]  /*39f0*/  DFMA R48, R10, R8, R10 ;  /* 0x000000080a30722b */ /* 0x000fd0000000000a */
[----:B------:R-:W-:-:S08]  /*3a00*/  DMUL R8, R48, R42 ;  /* 0x0000002a30087228 */ /* 0x000fd00000000000 */
[----:B------:R-:W-:-:S08]  /*3a10*/  DFMA R10, R8, -R12, R42 ;  /* 0x8000000c080a722b */ /* 0x000fd0000000002a */
[----:B------:R-:W-:Y:S02]  /*3a20*/  DFMA R8, R48, R10, R8 ;  /* 0x0000000a3008722b */ /* 0x000fe40000000008 */
[----:B------:R-:W-:-:S08]  /*3a30*/  DADD R10, R44, UR6 ;  /* 0x000000062c0a7e29 */ /* 0x000fd00008000000 */
        /* <DEDUP_REMOVED lines=12> */
.L_x_83:
[----:B------:R-:W-:Y:S05]  /*3b00*/  BSYNC.RECONVERGENT B4 ;  /* 0x0000000000047941 */ /* 0x000fea0003800200 */
.L_x_82:
        /* <DEDUP_REMOVED lines=33> */
.L_x_85:
[----:B------:R-:W-:Y:S05]  /*3d20*/  BSYNC.RECONVERGENT B4 ;  /* 0x0000000000047941 */ /* 0x000fea0003800200 */
.L_x_84:
        /* <DEDUP_REMOVED lines=23> */
[----:B------:R-:W-:-:S04]  /*3ea0*/  DSETP.GEU.AND P0, PT, R6, RZ, PT ;  /* 0x000000ff0600722a */ /* 0x000fc80003f0e000 */
[----:B------:R-:W-:Y:S02]  /*3eb0*/  DFMA R8, R44, R4, R10 ;  /* 0x000000042c08722b */ /* 0x000fe4000000000a */
[----:B------:R-:W-:-:S08]  /*3ec0*/  DADD R4, R6, UR6 ;  /* 0x0000000606047e29 */ /* 0x000fd00008000000 */
[----:B------:R-:W-:Y:S02]  /*3ed0*/  FFMA R2, RZ, 29.999998092651367188, R9 ;  /* 0x41efffffff027823 */ /* 0x000fe40000000009 */
[----:B------:R-:W-:Y:S02]  /*3ee0*/  FSEL R4, R4, R6, !P0 ;  /* 0x0000000604047208 */ /* 0x000fe40004000000 */
[----:B------:R-:W-:Y:S02]  /*3ef0*/  FSEL R5, R5, R7, !P0 ;  /* 0x0000000705057208 */ /* 0x000fe40004000000 */
[----:B------:R-:W-:-:S04]  /*3f00*/  FSETP.GT.AND P0, PT, |R2|, 1.469367938527859385e-39, PT ;  /* 0x001000000200780b */ /* 0x000fc80003f04200 */
[----:B------:R-:W-:-:S09]  /*3f10*/  DADD R4, R46, R4 ;  /* 0x000000002e047229 */ /* 0x000fd20000000004 */
        /* <DEDUP_REMOVED lines=8> */
.L_x_87:
[----:B------:R-:W-:Y:S05]  /*3fa0*/  BSYNC.RECONVERGENT B4 ;  /* 0x0000000000047941 */ /* 0x000fea0003800200 */
.L_x_86:
[----:B------:R-:W0:Y:S01]  /*3fb0*/  MUFU.RCP64H R7, 4.29496524800000000000e+09 ;  /* 0x41efffff00077908 */ /* 0x000e220000001800 */
[----:B------:R-:W-:Y:S01]  /*3fc0*/  IMAD.MOV.U32 R12, RZ, RZ, -0x1a200000 ;  /* 0xe5e00000ff0c7424 */ /* 0x000fe200078e00ff */
[----:B------:R-:W-:Y:S01]  /*3fd0*/  MOV R13, 0x41efffff ;  /* 0x41efffff000d7802 */ /* 0x000fe20000000f00 */
[----:B------:R-:W-:Y:S01]  /*3fe0*/  IMAD.MOV.U32 R6, RZ, RZ, 0x1 ;  /* 0x00000001ff067424 */ /* 0x000fe200078e00ff */
[----:B------:R-:W-:Y:S01]  /*3ff0*/  DMUL R34, R34, R60 ;  /* 0x0000003c22227228 */ /* 0x000fe20000000000 */
[----:B------:R-:W-:Y:S01]  /*4000*/  UMOV UR6, 0xe5e00000 ;  /* 0xe5e0000000067882 */ /* 0x000fe20000000000 */
[----:B------:R-:W-:Y:S01]  /*4010*/  UMOV UR7, 0x41efffff ;  /* 0x41efffff00077882 */ /* 0x000fe20000000000 */
[----:B------:R-:W-:Y:S01]  /*4020*/  BSSY.RECONVERGENT B4, `(.L_x_88) ;  /* 0x000001a000047945 */ /* 0x000fe20003800200 */
[----:B------:R-:W1:Y:S06]  /*4030*/  FRND.F64.FLOOR R8, R8 ;  /* 0x0000000800087313 */ /* 0x000e6c0000305800 */
        /* <DEDUP_REMOVED lines=24> */
.L_x_89:
[----:B------:R-:W-:Y:S05]  /*41c0*/  BSYNC.RECONVERGENT B4 ;  /* 0x0000000000047941 */ /* 0x000fea0003800200 */
.L_x_88:
        /* <DEDUP_REMOVED lines=33> */
.L_x_91:
[----:B------:R-:W-:Y:S05]  /*43e0*/  BSYNC.RECONVERGENT B4 ;  /* 0x0000000000047941 */ /* 0x000fea0003800200 */
.L_x_90:
        /* <DEDUP_REMOVED lines=37> */
.L_x_93:
[----:B------:R-:W-:Y:S05]  /*4640*/  BSYNC.RECONVERGENT B4 ;  /* 0x0000000000047941 */ /* 0x000fea0003800200 */
.L_x_92:
[----:B------:R-:W2:Y:S04]  /*4650*/  LDG.E R54, desc[UR4][R22.64+0xc] ;  /* 0x00000c0416367981 */ /* 0x000ea8000c1e1900 */
[----:B------:R-:W3:Y:S04]  /*4660*/  LDG.E R50, desc[UR4][R22.64+0x10] ;  /* 0x0000100416327981 */ /* 0x000ee8000c1e1900 */
[----:B------:R-:W4:Y:S01]  /*4670*/  LDG.E R46, desc[UR4][R22.64+0x14] ;  /* 0x00001404162e7981 */ /* 0x000f22000c1e1900 */
        /* <DEDUP_REMOVED lines=8> */
[----:B0-----:R-:W-:-:S02]  /*4700*/  DFMA R12, R8, -R10, 1 ;  /* 0x3ff00000080c742b */ /* 0x001fc4000000080a */
[----:B-1----:R-:W-:-:S06]  /*4710*/  DFMA R4, R6, -R10, R4 ;  /* 0x8000000a0604722b */ /* 0x002fcc0000000004 */
[----:B------:R-:W-:Y:S02]  /*4720*/  DFMA R12, R12, R12, R12 ;  /* 0x0000000c0c0c722b */ /* 0x000fe4000000000c */
[----:B------:R-:W-:-:S06]  /*4730*/  DADD R6, R4, UR6 ;  /* 0x0000000604067e29 */ /* 0x000fcc0008000000 */
[----:B------:R-:W-:Y:S02]  /*4740*/  DFMA R12, R8, R12, R8 ;  /* 0x0000000c080c722b */ /* 0x000fe40000000008 */
[----:B------:R-:W-:-:S06]  /*4750*/  DSETP.GEU.AND P0, PT, R4, RZ, PT ;  /* 0x000000ff0400722a */ /* 0x000fcc0003f0e000 */
        /* <DEDUP_REMOVED lines=18> */
[----:B------:R-:W-:Y:S01]  /*4880*/  DFMA R8, R40, R12, R8 ;  /* 0x0000000c2808722b */ /* 0x000fe20000000008 */
[----:B------:R-:W-:Y:S02]  /*4890*/  FSEL R40, R6, R4, !P0 ;  /* 0x0000000406287208 */ /* 0x000fe40004000000 */
[----:B------:R-:W-:-:S07]  /*48a0*/  FSEL R41, R7, R5, !P0 ;  /* 0x0000000507297208 */ /* 0x000fce0004000000 */
        /* <DEDUP_REMOVED lines=10> */
.L_x_95:
[----:B------:R-:W-:Y:S05]  /*4950*/  BSYNC.RECONVERGENT B4 ;  /* 0x0000000000047941 */ /* 0x000fea0003800200 */
.L_x_94:
        /* <DEDUP_REMOVED lines=11> */
[----:B------:R-:W-:-:S06]  /*4a10*/  DSETP.GEU.AND P0, PT, R34, RZ, PT ;  /* 0x000000ff2200722a */ /* 0x000fcc0003f0e000 */
[----:B------:R-:W-:Y:S02]  /*4a20*/  DFMA R6, R4, R6, R4 ;  /* 0x000000060406722b */ /* 0x000fe40000000004 */
[----:B------:R-:W-:-:S06]  /*4a30*/  DMUL R4, R20, R54 ;  /* 0x0000003614047228 */ /* 0x000fcc0000000000 */
[----:B------:R-:W-:-:S04]  /*4a40*/  DFMA R10, R6, -R12, 1 ;  /* 0x3ff00000060a742b */ /* 0x000fc8000000080c */
[----:B------:R-:W-:-:S04]  /*4a50*/  FSETP.GEU.AND P2, PT, |R5|, 6.5827683646048100446e-37, PT ;  /* 0x036000000500780b */ /* 0x000fc80003f4e200 */
        /* <DEDUP_REMOVED lines=17> */
.L_x_97:
[----:B------:R-:W-:Y:S05]  /*4b70*/  BSYNC.RECONVERGENT B4 ;  /* 0x0000000000047941 */ /* 0x000fea0003800200 */
.L_x_96:
        /* <DEDUP_REMOVED lines=33> */
.L_x_99:
[----:B------:R-:W-:Y:S05]  /*4d90*/  BSYNC.RECONVERGENT B4 ;  /* 0x0000000000047941 */ /* 0x000fea0003800200 */
.L_x_98:
[----:B------:R-:W0:Y:S01]  /*4da0*/  MUFU.RCP64H R9, 4.29496524800000000000e+09 ;  /* 0x41efffff00097908 */ /* 0x000e220000001800 */
[----:B------:R-:W-:Y:S01]  /*4db0*/  IMAD.MOV.U32 R12, RZ, RZ, -0x1a200000 ;  /* 0xe5e00000ff0c7424 */ /* 0x000fe200078e00ff */
[----:B------:R-:W-:Y:S01]  /*4dc0*/  DMUL R34, R24, R52 ;  /* 0x0000003418227228 */ /* 0x000fe20000000000 */
[----:B------:R-:W-:Y:S01]  /*4dd0*/  IMAD.MOV.U32 R13, RZ, RZ, 0x41efffff ;  /* 0x41efffffff0d7424 */ /* 0x000fe200078e00ff */
[----:B------:R-:W-:Y:S01]  /*4de0*/  UMOV UR6, 0xe5e00000 ;  /* 0xe5e0000000067882 */ /* 0x000fe20000000000 */
[----:B------:R-:W-:Y:S01]  /*4df0*/  IMAD.MOV.U32 R8, RZ, RZ, 0x1 ;  /* 0x00000001ff087424 */ /* 0x000fe200078e00ff */
[----:B------:R-:W-:Y:S01]  /*4e00*/  UMOV UR7, 0x41efffff ;  /* 0x41efffff00077882 */ /* 0x000fe20000000000 */
[----:B------:R-:W-:Y:S01]  /*4e10*/  BSSY.RECONVERGENT B4, `(.L_x_100) ;  /* 0x000001e000047945 */ /* 0x000fe20003800200 */
[----:B------:R-:W1:Y:S04]  /*4e20*/  FRND.F64.FLOOR R6, R6 ;  /* 0x0000000600067313 */ /* 0x000e680000305800 */
[----:B------:R-:W-:Y:S01]  /*4e30*/  FSETP.GEU.AND P2, PT, |R35|, 6.5827683646048100446e-37, PT ;  /* 0x036000002300780b */ /* 0x000fe20003f4e200 */
[----:B0-----:R-:W-:-:S02]  /*4e40*/  DFMA R10, R8, -R12, 1 ;  /* 0x3ff00000080a742b */ /* 0x001fc4000000080c */
[----:B-1----:R-:W-:-:S06]  /*4e50*/  DFMA R4, R6, -R12, R4 ;  /* 0x8000000c0604722b */ /* 0x002fcc0000000004 */
[----:B------:R-:W-:Y:S02]  /*4e60*/  DFMA R10, R10, R10, R10 ;  /* 0x0000000a0a0a722b */ /* 0x000fe4000000000a */
[----:B------:R-:W-:-:S06]  /*4e70*/  DSETP.GEU.AND P0, PT, R4, RZ, PT ;  /* 0x000000ff0400722a */ /* 0x000fcc0003f0e000 */
[----:B------:R-:W-:-:S08]  /*4e80*/  DFMA R10, R8, R10, R8 ;  /* 0x0000000a080a722b */ /* 0x000fd00000000008 */
        /* <DEDUP_REMOVED lines=22> */
.L_x_101:
[----:B------:R-:W-:Y:S05]  /*4ff0*/  BSYNC.RECONVERGENT B4 ;  /* 0x0000000000047941 */ /* 0x000fea0003800200 */
.L_x_100:
[----:B------:R-:W0:Y:S01]  /*5000*/  MUFU.RCP64H R5, 4.29496524800000000000e+09 ;  /* 0x41efffff00057908 */ /* 0x000e220000001800 */
[----:B------:R-:W-:Y:S01]  /*5010*/  MOV R12, 0xe5e00000 ;  /* 0xe5e00000000c7802 */ /* 0x000fe20000000f00 */
[----:B------:R-:W-:Y:S01]  /*5020*/  IMAD.MOV.U32 R13, RZ, RZ, 0x41efffff ;  /* 0x41efffffff0d7424 */ /* 0x000fe200078e00ff */
[----:B------:R-:W-:Y:S01]  /*5030*/  UMOV UR6, 0xe5e00000 ;  /* 0xe5e0000000067882 */ /* 0x000fe20000000000 */
[----:B------:R-:W-:Y:S01]  /*5040*/  IMAD.MOV.U32 R4, RZ, RZ, 0x1 ;  /* 0x00000001ff047424 */ /* 0x000fe200078e00ff */
[----:B------:R-:W-:Y:S01]  /*5050*/  UMOV UR7, 0x41efffff ;  /* 0x41efffff00077882 */ /* 0x000fe20000000000 */
[----:B------:R-:W-:Y:S02]  /*5060*/  BSSY.RECONVERGENT B4, `(.L_x_102) ;  /* 0x000001b000047945 */ /* 0x000fe40003800200 */
[----:B------:R-:W1:Y:S02]  /*5070*/  FRND.F64.FLOOR R8, R8 ;  /* 0x0000000800087313 */ /* 0x000e640000305800 */
        /* <DEDUP_REMOVED lines=25> */
.L_x_103:
[----:B------:R-:W-:Y:S05]  /*5210*/  BSYNC.RECONVERGENT B4 ;  /* 0x0000000000047941 */ /* 0x000fea0003800200 */
.L_x_102:
        /* <DEDUP_REMOVED lines=33> */
.L_x_105:
[----:B------:R-:W-:Y:S05]  /*5430*/  BSYNC.RECONVERGENT B4 ;  /* 0x0000000000047941 */ /* 0x000fea0003800200 */
.L_x_104:
        /* <DEDUP_REMOVED lines=38> */
.L_x_107:
[----:B------:R-:W-:Y:S05]  /*56a0*/  BSYNC.RECONVERGENT B4 ;  /* 0x0000000000047941 */ /* 0x000fea0003800200 */
.L_x_106:
        /* <DEDUP_REMOVED lines=33> */
.L_x_109:
[----:B------:R-:W-:Y:S05]  /*58c0*/  BSYNC.RECONVERGENT B4 ;  /* 0x0000000000047941 */ /* 0x000fea0003800200 */
.L_x_108:
        /* <DEDUP_REMOVED lines=33> */
.L_x_111:
[----:B------:R-:W-:Y:S05]  /*5ae0*/  BSYNC.RECONVERGENT B4 ;  /* 0x0000000000047941 */ /* 0x000fea0003800200 */
.L_x_110:
        /* <DEDUP_REMOVED lines=37> */
.L_x_113:
[----:B------:R-:W-:Y:S05]  /*5d40*/  BSYNC.RECONVERGENT B4 ;  /* 0x0000000000047941 */ /* 0x000fea0003800200 */
.L_x_112:
        /* <DEDUP_REMOVED lines=33> */
.L_x_115:
[----:B------:R-:W-:Y:S05]  /*5f60*/  BSYNC.RECONVERGENT B4 ;  /* 0x0000000000047941 */ /* 0x000fea0003800200 */
.L_x_114:
        /* <DEDUP_REMOVED lines=33> */
.L_x_117:
[----:B------:R-:W-:Y:S05]  /*6180*/  BSYNC.RECONVERGENT B4 ;  /* 0x0000000000047941 */ /* 0x000fea0003800200 */
.L_x_116:
        /* <DEDUP_REMOVED lines=33> */
.L_x_119:
[----:B------:R-:W-:Y:S05]  /*63a0*/  BSYNC.RECONVERGENT B4 ;  /* 0x0000000000047941 */ /* 0x000fea0003800200 */
.L_x_118:
        /* <DEDUP_REMOVED lines=37> */
.L_x_121:
[----:B------:R-:W-:Y:S05]  /*6600*/  BSYNC.RECONVERGENT B4 ;  /* 0x0000000000047941 */ /* 0x000fea0003800200 */
.L_x_120:
        /* <DEDUP_REMOVED lines=33> */
.L_x_123:
[----:B------:R-:W-:Y:S05]  /*6820*/  BSYNC.RECONVERGENT B4 ;  /* 0x0000000000047941 */ /* 0x000fea0003800200 */
.L_x_122:
        /* <DEDUP_REMOVED lines=33> */
.L_x_125:
[----:B------:R-:W-:Y:S05]  /*6a40*/  BSYNC.RECONVERGENT B4 ;  /* 0x0000000000047941 */ /* 0x000fea0003800200 */
.L_x_124:
        /* <DEDUP_REMOVED lines=38> */
.L_x_127:
[----:B------:R-:W-:Y:S05]  /*6cb0*/  BSYNC.RECONVERGENT B4 ;  /* 0x0000000000047941 */ /* 0x000fea0003800200 */
.L_x_126:
        /* <DEDUP_REMOVED lines=33> */
.L_x_129:
[----:B------:R-:W-:Y:S05]  /*6ed0*/  BSYNC.RECONVERGENT B4 ;  /* 0x0000000000047941 */ /* 0x000fea0003800200 */
.L_x_128:
        /* <DEDUP_REMOVED lines=33> */
.L_x_131:
[----:B------:R-:W-:Y:S05]  /*70f0*/  BSYNC.RECONVERGENT B4 ;  /* 0x0000000000047941 */ /* 0x000fea0003800200 */
.L_x_130:
        /* <DEDUP_REMOVED lines=37> */
.L_x_133:
[----:B------:R-:W-:Y:S05]  /*7350*/  BSYNC.RECONVERGENT B4 ;  /* 0x0000000000047941 */ /* 0x000fea0003800200 */
.L_x_132:
        /* <DEDUP_REMOVED lines=33> */
.L_x_135:
[----:B------:R-:W-:Y:S05]  /*7570*/  BSYNC.RECONVERGENT B4 ;  /* 0x0000000000047941 */ /* 0x000fea0003800200 */
.L_x_134:
        /* <DEDUP_REMOVED lines=33> */
.L_x_137:
[----:B------:R-:W-:Y:S05]  /*7790*/  BSYNC.RECONVERGENT B4 ;  /* 0x0000000000047941 */ /* 0x000fea0003800200 */
.L_x_136:
        /* <DEDUP_REMOVED lines=33> */
.L_x_139:
[----:B------:R-:W-:Y:S05]  /*79b0*/  BSYNC.RECONVERGENT B4 ;  /* 0x0000000000047941 */ /* 0x000fea0003800200 */
.L_x_138:
        /* <DEDUP_REMOVED lines=37> */
.L_x_141:
[----:B------:R-:W-:Y:S05]  /*7c10*/  BSYNC.RECONVERGENT B4 ;  /* 0x0000000000047941 */ /* 0x000fea0003800200 */
.L_x_140:
        /* <DEDUP_REMOVED lines=33> */
.L_x_143:
[----:B------:R-:W-:Y:S05]  /*7e30*/  BSYNC.RECONVERGENT B4 ;  /* 0x0000000000047941 */ /* 0x000fea0003800200 */
.L_x_142:
        /* <DEDUP_REMOVED lines=33> */
.L_x_145:
[----:B------:R-:W-:Y:S05]  /*8050*/  BSYNC.RECONVERGENT B4 ;  /* 0x0000000000047941 */ /* 0x000fea0003800200 */
.L_x_144:
        /* <DEDUP_REMOVED lines=38> */
.L_x_147:
[----:B------:R-:W-:Y:S05]  /*82c0*/  BSYNC.RECONVERGENT B4 ;  /* 0x0000000000047941 */ /* 0x000fea0003800200 */
.L_x_146:
        /* <DEDUP_REMOVED lines=33> */
.L_x_149:
[----:B------:R-:W-:Y:S05]  /*84e0*/  BSYNC.RECONVERGENT B4 ;  /* 0x0000000000047941 */ /* 0x000fea0003800200 */
.L_x_148:
        /* <DEDUP_REMOVED lines=33> */
.L_x_151:
[----:B------:R-:W-:Y:S05]  /*8700*/  BSYNC.RECONVERGENT B4 ;  /* 0x0000000000047941 */ /* 0x000fea0003800200 */
.L_x_150:
        /* <DEDUP_REMOVED lines=37> */
.L_x_153:
[----:B------:R-:W-:Y:S05]  /*8960*/  BSYNC.RECONVERGENT B4 ;  /* 0x0000000000047941 */ /* 0x000fea0003800200 */
.L_x_152:
        /* <DEDUP_REMOVED lines=10> */
[----:B------:R-:W-:Y:S01]  /*8a10*/  FRND.F64.FLOOR R6, R6 ;  /* 0x0000000600067313 */ /* 0x000fe20000305800 */
[----:B0-----:R-:W-:-:S08]  /*8a20*/  DFMA R12, R8, -R10, 1 ;  /* 0x3ff00000080c742b */ /* 0x001fd0000000080a */
        /* <DEDUP_REMOVED lines=18> */
[-C--:B------:R-:W-:Y:S02]  /*8b50*/  DFMA R22, R8, -R10.reuse, R54 ;  /* 0x8000000a0816722b */ /* 0x080fe40000000036 */
[----:B------:R-:W-:Y:S02]  /*8b60*/  DFMA R10, R6, -R10, R4 ;  /* 0x8000000a060a722b */ /* 0x000fe40000000004 */
[----:B-1----:R-:W-:-:S04]  /*8b70*/  DFMA R4, R44, -131072, R12 ;  /* 0xc10000002c04782b */ /* 0x002fc8000000000c */
        /* <DEDUP_REMOVED lines=15> */
.L_x_155:
[----:B------:R-:W-:Y:S05]  /*8c70*/  BSYNC.RECONVERGENT B4 ;  /* 0x0000000000047941 */ /* 0x000fea0003800200 */
.L_x_154:
        /* <DEDUP_REMOVED lines=33> */
.L_x_157:
[----:B------:R-:W-:Y:S05]  /*8e90*/  BSYNC.RECONVERGENT B4 ;  /* 0x0000000000047941 */ /* 0x000fea0003800200 */
.L_x_156:
        /* <DEDUP_REMOVED lines=33> */
.L_x_159:
[----:B------:R-:W-:Y:S05]  /*90b0*/  BSYNC.RECONVERGENT B4 ;  /* 0x0000000000047941 */ /* 0x000fea0003800200 */
.L_x_158:
        /* <DEDUP_REMOVED lines=37> */
.L_x_161:
[----:B------:R-:W-:Y:S05]  /*9310*/  BSYNC.RECONVERGENT B4 ;  /* 0x0000000000047941 */ /* 0x000fea0003800200 */
.L_x_160:
        /* <DEDUP_REMOVED lines=33> */
.L_x_163:
[----:B------:R-:W-:Y:S05]  /*9530*/  BSYNC.RECONVERGENT B4 ;  /* 0x0000000000047941 */ /* 0x000fea0003800200 */
.L_x_162:
        /* <DEDUP_REMOVED lines=33> */
.L_x_165:
[----:B------:R-:W-:Y:S05]  /*9750*/  BSYNC.RECONVERGENT B4 ;  /* 0x0000000000047941 */ /* 0x000fea0003800200 */
.L_x_164:
        /* <DEDUP_REMOVED lines=38> */
.L_x_167:
[----:B------:R-:W-:Y:S05]  /*99c0*/  BSYNC.RECONVERGENT B4 ;  /* 0x0000000000047941 */ /* 0x000fea0003800200 */
.L_x_166:
        /* <DEDUP_REMOVED lines=33> */
.L_x_169:
[----:B------:R-:W-:Y:S05]  /*9be0*/  BSYNC.RECONVERGENT B4 ;  /* 0x0000000000047941 */ /* 0x000fea0003800200 */
.L_x_168:
        /* <DEDUP_REMOVED lines=33> */
.L_x_171:
[----:B------:R-:W-:Y:S05]  /*9e00*/  BSYNC.RECONVERGENT B4 ;  /* 0x0000000000047941 */ /* 0x000fea0003800200 */
.L_x_170:
        /* <DEDUP_REMOVED lines=37> */
.L_x_173:
[----:B------:R-:W-:Y:S05]  /*a060*/  BSYNC.RECONVERGENT B4 ;  /* 0x0000000000047941 */ /* 0x000fea0003800200 */
.L_x_172:
        /* <DEDUP_REMOVED lines=33> */
.L_x_175:
[----:B------:R-:W-:Y:S05]  /*a280*/  BSYNC.RECONVERGENT B4 ;  /* 0x0000000000047941 */ /* 0x000fea0003800200 */
.L_x_174:
        /* <DEDUP_REMOVED lines=33> */
.L_x_177:
[----:B------:R-:W-:Y:S05]  /*a4a0*/  BSYNC.RECONVERGENT B4 ;  /* 0x0000000000047941 */ /* 0x000fea0003800200 */
.L_x_176:
        /* <DEDUP_REMOVED lines=33> */
.L_x_179:
[----:B------:R-:W-:Y:S05]  /*a6c0*/  BSYNC.RECONVERGENT B4 ;  /* 0x0000000000047941 */ /* 0x000fea0003800200 */
.L_x_178:
        /* <DEDUP_REMOVED lines=37> */
.L_x_181:
[----:B------:R-:W-:Y:S05]  /*a920*/  BSYNC.RECONVERGENT B4 ;  /* 0x0000000000047941 */ /* 0x000fea0003800200 */
.L_x_180:
        /* <DEDUP_REMOVED lines=33> */
.L_x_183:
[----:B------:R-:W-:Y:S05]  /*ab40*/  BSYNC.RECONVERGENT B4 ;  /* 0x0000000000047941 */ /* 0x000fea0003800200 */
.L_x_182:
        /* <DEDUP_REMOVED lines=33> */
.L_x_185:
[----:B------:R-:W-:Y:S05]  /*ad60*/  BSYNC.RECONVERGENT B4 ;  /* 0x0000000000047941 */ /* 0x000fea0003800200 */
.L_x_184:
        /* <DEDUP_REMOVED lines=38> */
.L_x_187:
[----:B------:R-:W-:Y:S05]  /*afd0*/  BSYNC.RECONVERGENT B4 ;  /* 0x0000000000047941 */ /* 0x000fea0003800200 */
.L_x_186:
        /* <DEDUP_REMOVED lines=33> */
.L_x_189:
[----:B------:R-:W-:Y:S05]  /*b1f0*/  BSYNC.RECONVERGENT B4 ;  /* 0x0000000000047941 */ /* 0x000fea0003800200 */
.L_x_188:
        /* <DEDUP_REMOVED lines=33> */
.L_x_191:
[----:B------:R-:W-:Y:S05]  /*b410*/  BSYNC.RECONVERGENT B4 ;  /* 0x0000000000047941 */ /* 0x000fea0003800200 */
.L_x_190:
        /* <DEDUP_REMOVED lines=37> */
.L_x_193:
[----:B------:R-:W-:Y:S05]  /*b670*/  BSYNC.RECONVERGENT B4 ;  /* 0x0000000000047941 */ /* 0x000fea0003800200 */
.L_x_192:
        /* <DEDUP_REMOVED lines=33> */
.L_x_195:
[----:B------:R-:W-:Y:S05]  /*b890*/  BSYNC.RECONVERGENT B4 ;  /* 0x0000000000047941 */ /* 0x000fea0003800200 */
.L_x_194:
        /* <DEDUP_REMOVED lines=33> */
.L_x_197:
[----:B------:R-:W-:Y:S05]  /*bab0*/  BSYNC.RECONVERGENT B4 ;  /* 0x0000000000047941 */ /* 0x000fea0003800200 */
.L_x_196:
        /* <DEDUP_REMOVED lines=33> */
.L_x_199:
[----:B------:R-:W-:Y:S05]  /*bcd0*/  BSYNC.RECONVERGENT B4 ;  /* 0x0000000000047941 */ /* 0x000fea0003800200 */
.L_x_198:
        /* <DEDUP_REMOVED lines=37> */
.L_x_201:
[----:B------:R-:W-:Y:S05]  /*bf30*/  BSYNC.RECONVERGENT B4 ;  /* 0x0000000000047941 */ /* 0x000fea0003800200 */
.L_x_200:
        /* <DEDUP_REMOVED lines=33> */
.L_x_203:
[----:B------:R-:W-:Y:S05]  /*c150*/  BSYNC.RECONVERGENT B4 ;  /* 0x0000000000047941 */ /* 0x000fea0003800200 */
.L_x_202:
        /* <DEDUP_REMOVED lines=33> */
.L_x_205:
[----:B------:R-:W-:Y:S05]  /*c370*/  BSYNC.RECONVERGENT B4 ;  /* 0x0000000000047941 */ /* 0x000fea0003800200 */
.L_x_204:
        /* <DEDUP_REMOVED lines=38> */
.L_x_207:
[----:B------:R-:W-:Y:S05]  /*c5e0*/  BSYNC.RECONVERGENT B4 ;  /* 0x0000000000047941 */ /* 0x000fea0003800200 */
.L_x_206:
        /* <DEDUP_REMOVED lines=33> */
.L_x_209:
[----:B------:R-:W-:Y:S05]  /*c800*/  BSYNC.RECONVERGENT B4 ;  /* 0x0000000000047941 */ /* 0x000fea0003800200 */
.L_x_208:
        /* <DEDUP_REMOVED lines=33> */
.L_x_211:
[----:B------:R-:W-:Y:S05]  /*ca20*/  BSYNC.RECONVERGENT B4 ;  /* 0x0000000000047941 */ /* 0x000fea0003800200 */
.L_x_210:
        /* <DEDUP_REMOVED lines=37> */
.L_x_213:
[----:B------:R-:W-:Y:S05]  /*cc80*/  BSYNC.RECONVERGENT B4 ;  /* 0x0000000000047941 */ /* 0x000fea0003800200 */
.L_x_212:
[----:B------:R-:W0:Y:S01]  /*cc90*/  FRND.F64.FLOOR R8, R8 ;  /* 0x0000000800087313 */ /* 0x000e220000305800 */
[----:B------:R-:W-:Y:S01]  /*cca0*/  UMOV UR6, 0xe5e00000 ;  /* 0xe5e0000000067882 */ /* 0x000fe20000000000 */
[----:B------:R-:W-:-:S06]  /*ccb0*/  UMOV UR7, 0x41efffff ;  /* 0x41efffff00077882 */ /* 0x000fcc0000000000 */
[----:B------:R1:W2:Y:S01]  /*ccc0*/  F2I.U32.F64.TRUNC R7, R30 ;  /* 0x0000001e00077311 */ /* 0x0002a2000030d000 */
[----:B0-----:R-:W-:-:S07]  /*ccd0*/  DFMA R10, R8, -UR6, R4 ;  /* 0x80000006080a7c2b */ /* 0x001fce0008000004 */
[----:B------:R1:W0:Y:S01]  /*cce0*/  F2I.U32.F64.TRUNC R17, R36 ;  /* 0x0000002400117311 */ /* 0x000222000030d000 */
[----:B------:R-:W-:-:S07]  /*ccf0*/  DADD R12, R10, UR6 ;  /* 0x000000060a0c7e29 */ /* 0x000fce0008000000 */
[----:B------:R1:W3:Y:S01]  /*cd00*/  F2I.U32.F64.TRUNC R16, R40 ;  /* 0x0000002800107311 */ /* 0x0002e2000030d000 */
[----:B------:R-:W-:-:S07]  /*cd10*/  DSETP.GEU.AND P0, PT, R10, RZ, PT ;  /* 0x000000ff0a00722a */ /* 0x000fce0003f0e000 */
[----:B------:R1:W4:Y:S01]  /*cd20*/  F2I.U32.F64.TRUNC R15, R34 ;  /* 0x00000022000f7311 */ /* 0x000322000030d000 */
[----:B------:R-:W-:Y:S02]  /*cd30*/  FSEL R8, R12, R10, !P0 ;  /* 0x0000000a0c087208 */ /* 0x000fe40004000000 */
[----:B------:R-:W-:-:S05]  /*cd40*/  FSEL R9, R13, R11, !P0 ;  /* 0x0000000b0d097208 */ /* 0x000fca0004000000 */
[----:B------:R1:W0:Y:S08]  /*cd50*/  F2I.U32.F64.TRUNC R14, R42 ;  /* 0x0000002a000e7311 */ /* 0x000230000030d000 */
[----:B------:R1:W0:Y:S08]  /*cd60*/  F2I.U32.F64.TRUNC R6, R22 ;  /* 0x0000001600067311 */ /* 0x000230000030d000 */
[----:B------:R1:W0:Y:S08]  /*cd70*/  F2I.U32.F64.TRUNC R5, R20 ;  /* 0x0000001400057311 */ /* 0x000230000030d000 */
[----:B------:R1:W0:Y:S08]  /*cd80*/  F2I.U32.F64.TRUNC R2, R24 ;  /* 0x0000001800027311 */ /* 0x000230000030d000 */
[----:B--234-:R1:W0:Y:S02]  /*cd90*/  F2I.U32.F64.TRUNC R4, R8 ;  /* 0x0000000800047311 */ /* 0x01c224000030d000 */
.L_x_33:
[----:B------:R-:W-:Y:S05]  /*cda0*/  BSYNC.RECONVERGENT B1 ;  /* 0x0000000000017941 */ /* 0x000fea0003800200 */
.L_x_32:
[C---:B------:R-:W-:Y:S01]  /*cdb0*/  ISETP.GT.U32.AND P0, PT, R3.reuse, 0x1, PT ;  /* 0x000000010300780c */ /* 0x040fe20003f04070 */
[----:B------:R-:W-:Y:S01]  /*cdc0*/  VIADD R18, R18, 0x1 ;  /* 0x0000000112127836 */ /* 0x000fe20000000000 */
[--C-:B------:R-:W-:Y:S02]  /*cdd0*/  SHF.R.U64 R3, R3, 0x1, R0.reuse ;  /* 0x0000000103037819 */ /* 0x100fe40000001200 */
[----:B------:R-:W-:Y:S02]  /*cde0*/  ISETP.GT.U32.AND.EX P0, PT, R0, RZ, PT, P0 ;  /* 0x000000ff0000720c */ /* 0x000fe40003f04100 */
[----:B------:R-:W-:-:S11]  /*cdf0*/  SHF.R.U32.HI R0, RZ, 0x1, R0 ;  /* 0x00000001ff007819 */ /* 0x000fd60000011600 */
[----:B------:R-:W-:Y:S05]  /*ce00*/  @P0 BRA `(.L_x_214) ;  /* 0xffffff3400200947 */ /* 0x000fea000383ffff */
[----:B------:R-:W-:Y:S05]  /*ce10*/  BSYNC.RECONVERGENT B2 ;  /* 0x0000000000027941 */ /* 0x000fea0003800200 */
.L_x_31:
[----:B------:R2:W3:Y:S08]  /*ce20*/  I2F.F64.U32 R10, R7 ;  /* 0x00000007000a7312 */ /* 0x0004f00000201800 */
[----:B0-----:R2:W4:Y:S08]  /*ce30*/  I2F.F64.U32 R18, R17 ;  /* 0x0000001100127312 */ /* 0x0015300000201800 */
[----:B-1----:R2:W1:Y:S08]  /*ce40*/  I2F.F64.U32 R20, R16 ;  /* 0x0000001000147312 */ /* 0x0024700000201800 */
[----:B------:R2:W0:Y:S08]  /*ce50*/  I2F.F64.U32 R22, R15 ;  /* 0x0000000f00167312 */ /* 0x0004300000201800 */
[----:B------:R2:W0:Y:S08]  /*ce60*/  I2F.F64.U32 R24, R14 ;  /* 0x0000000e00187312 */ /* 0x0004300000201800 */
[----:B------:R2:W0:Y:S08]  /*ce70*/  I2F.F64.U32 R26, R6 ;  /* 0x00000006001a7312 */ /* 0x0004300000201800 */
[----:B------:R2:W0:Y:S08]  /*ce80*/  I2F.F64.U32 R28, R5 ;  /* 0x00000005001c7312 */ /* 0x0004300000201800 */
[----:B------:R-:W0:Y:S08]  /*ce90*/  I2F.F64.U32 R2, R2 ;  /* 0x0000000200027312 */ /* 0x000e300000201800 */
[----:B-1-34-:R2:W0:Y:S02]  /*cea0*/  I2F.F64.U32 R30, R4 ;  /* 0x00000004001e7312 */ /* 0x01a4240000201800 */
.L_x_30:
[----:B------:R-:W-:Y:S05]  /*ceb0*/  BSYNC.RECONVERGENT B3 ;  /* 0x0000000000037941 */ /* 0x000fea0003800200 */
.L_x_29:
[----:B--2---:R-:W0:Y:S01]  /*cec0*/  MUFU.RCP64H R7, 4.29496524800000000000e+09 ;  /* 0x41efffff00077908 */ /* 0x004e220000001800 */
[----:B------:R-:W-:Y:S01]  /*ced0*/  IMAD.MOV.U32 R12, RZ, RZ, -0x1a200000 ;  /* 0xe5e00000ff0c7424 */ /* 0x000fe200078e00ff */
[----:B------:R-:W-:Y:S01]  /*cee0*/  MOV R13, 0x41efffff ;  /* 0x41efffff000d7802 */ /* 0x000fe20000000f00 */
[----:B------:R-:W-:Y:S01]  /*cef0*/  IMAD.MOV.U32 R6, RZ, RZ, 0x1 ;  /* 0x00000001ff067424 */ /* 0x000fe200078e00ff */
[----:B------:R-:W1:Y:S01]  /*cf00*/  S2R R34, SR_CTAID.X ;  /* 0x0000000000227919 */ /* 0x000e620000002500 */
[----:B------:R-:W-:Y:S01]  /*cf10*/  BSSY.RECONVERGENT B1, `(.L_x_215) ;  /* 0x000001b000017945 */ /* 0x000fe20003800200 */
[----:B------:R-:W1:Y:S03]  /*cf20*/  S2R R35, SR_TID.X ;  /* 0x0000000000237919 */ /* 0x000e660000002100 */
[----:B0-----:R-:W-:-:S08]  /*cf30*/  DFMA R4, R6, -R12, 1 ;  /* 0x3ff000000604742b */ /* 0x001fd0000000080c */
[----:B------:R-:W-:Y:S02]  /*cf40*/  DFMA R8, R4, R4, R4 ;  /* 0x000000040408722b */ /* 0x000fe40000000004 */
[----:B------:R-:W-:-:S06]  /*cf50*/  DMUL R4, R10, 7.62939453125e-06 ;  /* 0x3ee000000a047828 */ /* 0x000fcc0000000000 */
[----:B------:R-:W-:Y:S01]  /*cf60*/  DFMA R8, R6, R8, R6 ;  /* 0x000000080608722b */ /* 0x000fe20000000006 */
[----:B------:R1:W0:Y:S07]  /*cf70*/  FRND.F64.FLOOR R14, R4 ;  /* 0x00000004000e7313 */ /* 0x00022e0000305800 */
[----:B------:R-:W-:Y:S01]  /*cf80*/  DFMA R6, R8, -R12, 1 ;  /* 0x3ff000000806742b */ /* 0x000fe2000000080c */
[----:B-1----:R-:W-:Y:S01]  /*cf90*/  IMAD R5, R34, 0x40, R35 ;  /* 0x0000004022057824 */ /* 0x002fe200078e0223 */
[----:B0-----:R-:W-:-:S06]  /*cfa0*/  DMUL R16, R14, 12345 ;  /* 0x40c81c800e107828 */ /* 0x001fcc0000000000 */
[----:B------:R-:W-:Y:S02]  /*cfb0*/  DFMA R32, R8, R6, R8 ;  /* 0x000000060820722b */ /* 0x000fe40000000008 */
[----:B------:R-:W-:-:S06]  /*cfc0*/  DFMA R14, R14, -131072, R10 ;  /* 0xc10000000e0e782b */ /* 0x000fcc000000000a */
[----:B------:R-:W-:Y:S01]  /*cfd0*/  DMUL R8, R32, R16 ;  /* 0x0000001020087228 */ /* 0x000fe20000000000 */
[----:B------:R-:W-:-:S07]  /*cfe0*/  FSETP.GEU.AND P1, PT, |R17|, 6.5827683646048100446e-37, PT ;  /* 0x036000001100780b */ /* 0x000fce0003f2e200 */
[----:B------:R-:W-:-:S08]  /*cff0*/  DFMA R6, R8, -R12, R16 ;  /* 0x8000000c0806722b */ /* 0x000fd00000000010 */
[----:B------:R-:W-:Y:S01]  /*d000*/  DFMA R8, R32, R6, R8 ;  /* 0x000000062008722b */ /* 0x000fe20000000008 */
[----:B------:R-:W-:-:S09]  /*d010*/  SHF.R.S32.HI R6, RZ, 0x1f, R5 ;  /* 0x0000001fff067819 */ /* 0x000fd20000011405 */
        /* <DEDUP_REMOVED lines=10> */
.L_x_216:
[----:B------:R-:W-:Y:S05]  /*d0c0*/  BSYNC.RECONVERGENT B1 ;  /* 0x0000000000017941 */ /* 0x000fea0003800200 */
.L_x_215:
[----:B------:R-:W0:Y:S01]  /*d0d0*/  MUFU.RCP64H R11, 4.29496524800000000000e+09 ;  /* 0x41efffff000b7908 */ /* 0x000e220000001800 */
[----:B------:R-:W-:Y:S01]  /*d0e0*/  IMAD.MOV.U32 R34, RZ, RZ, -0x1a200000 ;  /* 0xe5e00000ff227424 */ /* 0x000fe200078e00ff */
[----:B------:R-:W-:Y:S01]  /*d0f0*/  MOV R10, 0x1 ;  /* 0x00000001000a7802 */ /* 0x000fe20000000f00 */
[----:B------:R-:W-:Y:S01]  /*d100*/  IMAD.MOV.U32 R35, RZ, RZ, 0x41efffff ;  /* 0x41efffffff237424 */ /* 0x000fe200078e00ff */
[----:B------:R-:W-:Y:S01]  /*d110*/  DMUL R14, R14, 12345 ;  /* 0x40c81c800e0e7828 */ /* 0x000fe20000000000 */
        /* <DEDUP_REMOVED lines=28> */
.L_x_218:
[----:B------:R-:W-:Y:S05]  /*d2e0*/  BSYNC.RECONVERGENT B1 ;  /* 0x0000000000017941 */ /* 0x000fea0003800200 */
.L_x_217:
        /* <DEDUP_REMOVED lines=33> */
.L_x_220:
[----:B------:R-:W-:Y:S05]  /*d500*/  BSYNC.RECONVERGENT B1 ;  /* 0x0000000000017941 */ /* 0x000fea0003800200 */
.L_x_219:
        /* <DEDUP_REMOVED lines=11> */
[----:B------:R-:W-:Y:S02]  /*d5c0*/  DMUL R12, R18, 7.62939453125e-06 ;  /* 0x3ee00000120c7828 */ /* 0x000fe40000000000 */
[----:B------:R-:W-:-:S04]  /*d5d0*/  DSETP.GEU.AND P0, PT, R16, RZ, PT ;  /* 0x000000ff1000722a */ /* 0x000fc80003f0e000 */
[----:B------:R-:W-:-:S04]  /*d5e0*/  DFMA R10, R10, R14, R10 ;  /* 0x0000000e0a0a722b */ /* 0x000fc8000000000a */
[----:B------:R-:W0:Y:S04]  /*d5f0*/  FRND.F64.FLOOR R12, R12 ;  /* 0x0000000c000c7313 */ /* 0x000e280000305800 */
[----:B------:R-:W-:-:S08]  /*d600*/  DFMA R32, R10, -R34, 1 ;  /* 0x3ff000000a20742b */ /* 0x000fd00000000822 */
[----:B------:R-:W-:Y:S02]  /*d610*/  DFMA R36, R10, R32, R10 ;  /* 0x000000200a24722b */ /* 0x000fe4000000000a */
[----:B------:R-:W-:Y:S02]  /*d620*/  DADD R10, R16, UR6 ;  /* 0x00000006100a7e29 */ /* 0x000fe40008000000 */
[----:B0-----:R-:W-:-:S08]  /*d630*/  DMUL R14, R12, 12345 ;  /* 0x40c81c800c0e7828 */ /* 0x001fd00000000000 */
[----:B------:R-:W-:Y:S02]  /*d640*/  DMUL R32, R36, R14 ;  /* 0x0000000e24207228 */ /* 0x000fe40000000000 */
[----:B------:R-:W-:-:S06]  /*d650*/  FSETP.GEU.AND P2, PT, |R15|, 6.5827683646048100446e-37, PT ;  /* 0x036000000f00780b */ /* 0x000fcc0003f4e200 */
[----:B------:R-:W-:-:S08]  /*d660*/  DFMA R34, R32, -R34, R14 ;  /* 0x800000222022722b */ /* 0x000fd0000000000e */
[----:B------:R-:W-:Y:S01]  /*d670*/  DFMA R8, R36, R34, R32 ;  /* 0x000000222408722b */ /* 0x000fe20000000020 */
[----:B------:R-:W-:Y:S02]  /*d680*/  FSEL R32, R10, R16, !P0 ;  /* 0x000000100a207208 */ /* 0x000fe40004000000 */
[----:B------:R-:W-:Y:S01]  /*d690*/  FSEL R33, R11, R17, !P0 ;  /* 0x000000110b217208 */ /* 0x000fe20004000000 */
[----:B------:R-:W-:-:S06]  /*d6a0*/  DFMA R16, R12, -131072, R18 ;  /* 0xc10000000c10782b */ /* 0x000fcc0000000012 */
[----:B------:R-:W-:Y:S01]  /*d6b0*/  FFMA R0, RZ, 29.999998092651367188, R9 ;  /* 0x41efffffff007823 */ /* 0x000fe20000000009 */
[C---:B------:R-:W-:Y:S02]  /*d6c0*/  DADD R10, R32.reuse, UR6 ;  /* 0x00000006200a7e29 */ /* 0x040fe40008000000 */
[----:B------:R-:W-:Y:S02]  /*d6d0*/  DSETP.GEU.AND P0, PT, R32, RZ, PT ;  /* 0x000000ff2000722a */ /* 0x000fe40003f0e000 */
[----:B------:R-:W-:-:S06]  /*d6e0*/  FSETP.GT.AND P1, PT, |R0|, 1.469367938527859385e-39, PT ;  /* 0x001000000000780b */ /* 0x000fcc0003f24200 */
[----:B------:R-:W-:Y:S02]  /*d6f0*/  FSEL R18, R10, R32, !P0 ;  /* 0x000000200a127208 */ /* 0x000fe40004000000 */
[----:B------:R-:W-:-:S05]  /*d700*/  FSEL R19, R11, R33, !P0 ;  /* 0x000000210b137208 */ /* 0x000fca0004000000 */
        /* <DEDUP_REMOVED lines=8> */
.L_x_222:
[----:B------:R-:W-:Y:S05]  /*d790*/  BSYNC.RECONVERGENT B1 ;  /* 0x0000000000017941 */ /* 0x000fea0003800200 */
.L_x_221:
[----:B------:R-:W0:Y:S01]  /*d7a0*/  MUFU.RCP64H R11, 4.29496524800000000000e+09 ;  /* 0x41efffff000b7908 */ /* 0x000e220000001800 */
[----:B------:R-:W-:Y:S01]  /*d7b0*/  IMAD.MOV.U32 R34, RZ, RZ, -0x1a200000 ;  /* 0xe5e00000ff227424 */ /* 0x000fe200078e00ff */
[----:B------:R-:W-:Y:S01]  /*d7c0*/  DMUL R16, R16, 12345 ;  /* 0x40c81c8010107828 */ /* 0x000fe20000000000 */
        /* <DEDUP_REMOVED lines=30> */
.L_x_224:
[----:B------:R-:W-:Y:S05]  /*d9b0*/  BSYNC.RECONVERGENT B1 ;  /* 0x0000000000017941 */ /* 0x000fea0003800200 */
.L_x_223:
        /* <DEDUP_REMOVED lines=33> */
.L_x_226:
[----:B------:R-:W-:Y:S05]  /*dbd0*/  BSYNC.RECONVERGENT B1 ;  /* 0x0000000000017941 */ /* 0x000fea0003800200 */
.L_x_225:
        /* <DEDUP_REMOVED lines=18> */
[C---:B0-----:R-:W-:Y:S02]  /*dd00*/  DMUL R14, R12.reuse, 12345 ;  /* 0x40c81c800c0e7828 */ /* 0x041fe40000000000 */
[----:B------:R-:W-:-:S06]  /*dd10*/  DFMA R20, R12, -131072, R20 ;  /* 0xc10000000c14782b */ /* 0x000fcc0000000014 */
[----:B------:R-:W-:Y:S01]  /*dd20*/  DMUL R32, R36, R14 ;  /* 0x0000000e24207228 */ /* 0x000fe20000000000 */
[----:B------:R-:W-:Y:S02]  /*dd30*/  FSEL R16, R10, R16, !P0 ;  /* 0x000000100a107208 */ /* 0x000fe40004000000 */
[----:B------:R-:W-:Y:S02]  /*dd40*/  FSEL R17, R11, R17, !P0 ;  /* 0x000000110b117208 */ /* 0x000fe40004000000 */
[----:B------:R-:W-:-:S03]  /*dd50*/  FSETP.GEU.AND P1, PT, |R15|, 6.5827683646048100446e-37, PT ;  /* 0x036000000f00780b */ /* 0x000fc60003f2e200 */
[----:B------:R-:W-:Y:S02]  /*dd60*/  DFMA R34, R32, -R34, R14 ;  /* 0x800000222022722b */ /* 0x000fe4000000000e */
[C---:B------:R-:W-:Y:S02]  /*dd70*/  DADD R10, R16.reuse, UR6 ;  /* 0x00000006100a7e29 */ /* 0x040fe40008000000 */
[----:B------:R-:W-:-:S04]  /*dd80*/  DSETP.GEU.AND P0, PT, R16, RZ, PT ;  /* 0x000000ff1000722a */ /* 0x000fc80003f0e000 */
[----:B------:R-:W-:-:S04]  /*dd90*/  DFMA R8, R36, R34, R32 ;  /* 0x000000222408722b */ /* 0x000fc80000000020 */
[----:B------:R-:W-:Y:S02]  /*dda0*/  FSEL R10, R10, R16, !P0 ;  /* 0x000000100a0a7208 */ /* 0x000fe40004000000 */
[----:B------:R-:W-:-:S04]  /*ddb0*/  FSEL R11, R11, R17, !P0 ;  /* 0x000000110b0b7208 */ /* 0x000fc80004000000 */
[----:B------:R-:W-:Y:S02]  /*ddc0*/  FFMA R0, RZ, 29.999998092651367188, R9 ;  /* 0x41efffffff007823 */ /* 0x000fe40000000009 */
[----:B------:R-:W-:-:S03]  /*ddd0*/  DADD R18, R18, R10 ;  /* 0x0000000012127229 */ /* 0x000fc6000000000a */
        /* <DEDUP_REMOVED lines=9> */
.L_x_228:
[----:B------:R-:W-:Y:S05]  /*de70*/  BSYNC.RECONVERGENT B1 ;  /* 0x0000000000017941 */ /* 0x000fea0003800200 */
.L_x_227:
        /* <DEDUP_REMOVED lines=33> */
.L_x_230:
[----:B------:R-:W-:Y:S05]  /*e090*/  BSYNC.RECONVERGENT B1 ;  /* 0x0000000000017941 */ /* 0x000fea0003800200 */
.L_x_229:
        /* <DEDUP_REMOVED lines=33> */
.L_x_232:
[----:B------:R-:W-:Y:S05]  /*e2b0*/  BSYNC.RECONVERGENT B1 ;  /* 0x0000000000017941 */ /* 0x000fea0003800200 */
.L_x_231:
[----:B------:R-:W0:Y:S01]  /*e2c0*/  FRND.F64.FLOOR R8, R8 ;  /* 0x0000000800087313 */ /* 0x000e220000305800 */
[----:B------:R-:W-:Y:S01]  /*e2d0*/  IMAD.MOV.U32 R12, RZ, RZ, -0x1a200000 ;  /* 0xe5e00000ff0c7424 */ /* 0x000fe200078e00ff */
[----:B------:R-:W-:Y:S01]  /*e2e0*/  UMOV UR6, 0xe5e00000 ;  /* 0xe5e0000000067882 */ /* 0x000fe20000000000 */
[----:B------:R-:W-:Y:S01]  /*e2f0*/  IMAD.MOV.U32 R13, RZ, RZ, 0x41efffff ;  /* 0x41efffffff0d7424 */ /* 0x000fe200078e00ff */
[----:B------:R-:W-:Y:S01]  /*e300*/  UMOV UR7, 0x41efffff ;  /* 0x41efffff00077882 */ /* 0x000fe20000000000 */
[----:B------:R-:W-:Y:S01]  /*e310*/  IMAD.MOV.U32 R16, RZ, RZ, 0x1 ;  /* 0x00000001ff107424 */ /* 0x000fe200078e00ff */
        /* <DEDUP_REMOVED lines=31> */
.L_x_234:
[----:B------:R-:W-:Y:S05]  /*e510*/  BSYNC.RECONVERGENT B1 ;  /* 0x0000000000017941 */ /* 0x000fea0003800200 */
.L_x_233:
[----:B------:R-:W0:Y:S01]  /*e520*/  MUFU.RCP64H R11, 4.29496524800000000000e+09 ;  /* 0x41efffff000b7908 */ /* 0x000e220000001800 */
[----:B------:R-:W-:Y:S01]  /*e530*/  MOV R34, 0xe5e00000 ;  /* 0xe5e0000000227802 */ /* 0x000fe20000000f00 */
[----:B------:R-:W-:Y:S01]  /*e540*/  IMAD.MOV.U32 R35, RZ, RZ, 0x41efffff ;  /* 0x41efffffff237424 */ /* 0x000fe200078e00ff */
[----:B------:R-:W-:Y:S01]  /*e550*/  UMOV UR6, 0xe5e00000 ;  /* 0xe5e0000000067882 */ /* 0x000fe20000000000 */
[----:B------:R-:W-:Y:S01]  /*e560*/  IMAD.MOV.U32 R10, RZ, RZ, 0x1 ;  /* 0x00000001ff0a7424 */ /* 0x000fe200078e00ff */
[----:B------:R-:W-:Y:S01]  /*e570*/  UMOV UR7, 0x41efffff ;  /* 0x41efffff00077882 */ /* 0x000fe20000000000 */
[----:B------:R-:W-:Y:S04]  /*e580*/  BSSY.RECONVERGENT B1, `(.L_x_235) ;  /* 0x000001e000017945 */ /* 0x000fe80003800200 */
[----:B0-----:R-:W-:-:S08]  /*e590*/  DFMA R12, R10, -R34, 1 ;  /* 0x3ff000000a0c742b */ /* 0x001fd00000000822 */
[----:B------:R-:W-:Y:S02]  /*e5a0*/  DFMA R16, R12, R12, R12 ;  /* 0x0000000c0c10722b */ /* 0x000fe4000000000c */
[----:B------:R-:W-:-:S06]  /*e5b0*/  DMUL R12, R22, 7.62939453125e-06 ;  /* 0x3ee00000160c7828 */ /* 0x000fcc0000000000 */
[----:B------:R-:W-:Y:S01]  /*e5c0*/  DFMA R10, R10, R16, R10 ;  /* 0x000000100a0a722b */ /* 0x000fe2000000000a */
[----:B------:R-:W0:Y:S07]  /*e5d0*/  FRND.F64.FLOOR R14, R12 ;  /* 0x0000000c000e7313 */ /* 0x000e2e0000305800 */
[----:B------:R-:W-:Y:S02]  /*e5e0*/  DFMA R20, R10, -R34, 1 ;  /* 0x3ff000000a14742b */ /* 0x000fe40000000822 */
[----:B0-----:R-:W-:-:S06]  /*e5f0*/  DMUL R16, R14, 12345 ;  /* 0x40c81c800e107828 */ /* 0x001fcc0000000000 */
[----:B------:R-:W-:Y:S01]  /*e600*/  DFMA R36, R10, R20, R10 ;  /* 0x000000140a24722b */ /* 0x000fe2000000000a */
[----:B------:R-:W0:Y:S07]  /*e610*/  FRND.F64.FLOOR R10, R8 ;  /* 0x00000008000a7313 */ /* 0x000e2e0000305800 */
[----:B------:R-:W-:Y:S01]  /*e620*/  DMUL R20, R36, R16 ;  /* 0x0000001024147228 */ /* 0x000fe20000000000 */
[----:B------:R-:W-:-:S07]  /*e630*/  FSETP.GEU.AND P2, PT, |R17|, 6.5827683646048100446e-37, PT ;  /* 0x036000001100780b */ /* 0x000fce0003f4e200 */
[-C--:B------:R-:W-:Y:S02]  /*e640*/  DFMA R32, R20, -R34.reuse, R16 ;  /* 0x800000221420722b */ /* 0x080fe40000000010 */
[----:B0-----:R-:W-:Y:S02]  /*e650*/  DFMA R10, R10, -R34, R18 ;  /* 0x800000220a0a722b */ /* 0x001fe40000000012 */
[----:B------:R-:W-:-:S04]  /*e660*/  DFMA R18, R14, -131072, R22 ;  /* 0xc10000000e12782b */ /* 0x000fc80000000016 */
        /* <DEDUP_REMOVED lines=15> */
.L_x_236:
[----:B------:R-:W-:Y:S05]  /*e760*/  BSYNC.RECONVERGENT B1 ;  /* 0x0000000000017941 */ /* 0x000fea0003800200 */
.L_x_235:
        /* <DEDUP_REMOVED lines=33> */
.L_x_238:
[----:B------:R-:W-:Y:S05]  /*e980*/  BSYNC.RECONVERGENT B1 ;  /* 0x0000000000017941 */ /* 0x000fea0003800200 */
.L_x_237:
        /* <DEDUP_REMOVED lines=33> */
.L_x_240:
[----:B------:R-:W-:Y:S05]  /*eba0*/  BSYNC.RECONVERGENT B1 ;  /* 0x0000000000017941 */ /* 0x000fea0003800200 */
.L_x_239:
        /* <DEDUP_REMOVED lines=40> */
.L_x_242:
[----:B------:R-:W-:Y:S05]  /*ee30*/  BSYNC.RECONVERGENT B1 ;  /* 0x0000000000017941 */ /* 0x000fea0003800200 */
.L_x_241:
        /* <DEDUP_REMOVED lines=33> */
.L_x_244:
[----:B------:R-:W-:Y:S05]  /*f050*/  BSYNC.RECONVERGENT B1 ;  /* 0x0000000000017941 */ /* 0x000fea0003800200 */
.L_x_243:
        /* <DEDUP_REMOVED lines=33> */
.L_x_246:
[----:B------:R-:W-:Y:S05]  /*f270*/  BSYNC.RECONVERGENT B1 ;  /* 0x0000000000017941 */ /* 0x000fea0003800200 */
.L_x_245:
        /* <DEDUP_REMOVED lines=41> */
.L_x_248:
[----:B------:R-:W-:Y:S05]  /*f510*/  BSYNC.RECONVERGENT B1 ;  /* 0x0000000000017941 */ /* 0x000fea0003800200 */
.L_x_247:
        /* <DEDUP_REMOVED lines=33> */
.L_x_250:
[----:B------:R-:W-:Y:S05]  /*f730*/  BSYNC.RECONVERGENT B1 ;  /* 0x0000000000017941 */ /* 0x000fea0003800200 */
.L_x_249:
        /* <DEDUP_REMOVED lines=33> */
.L_x_252:
[----:B------:R-:W-:Y:S05]  /*f950*/  BSYNC.RECONVERGENT B1 ;  /* 0x0000000000017941 */ /* 0x000fea0003800200 */
.L_x_251:
        /* <DEDUP_REMOVED lines=37> */
.L_x_254:
[----:B------:R-:W-:Y:S05]  /*fbb0*/  BSYNC.RECONVERGENT B1 ;  /* 0x0000000000017941 */ /* 0x000fea0003800200 */
.L_x_253:
        /* <DEDUP_REMOVED lines=36> */
.L_x_256:
[----:B------:R-:W-:Y:S05]  /*fe00*/  BSYNC.RECONVERGENT B1 ;  /* 0x0000000000017941 */ /* 0x000fea0003800200 */
.L_x_255:
        /* <DEDUP_REMOVED lines=33> */
.L_x_258:
[----:B------:R-:W-:Y:S05]  /*10020*/  BSYNC.RECONVERGENT B1 ;  /* 0x0000000000017941 */ /* 0x000fea0003800200 */
.L_x_257:
        /* <DEDUP_REMOVED lines=33> */
.L_x_260:
[----:B------:R-:W-:Y:S05]  /*10240*/  BSYNC.RECONVERGENT B1 ;  /* 0x0000000000017941 */ /* 0x000fea0003800200 */
.L_x_259:
        /* <DEDUP_REMOVED lines=40> */
.L_x_262:
[----:B------:R-:W-:Y:S05]  /*104d0*/  BSYNC.RECONVERGENT B1 ;  /* 0x0000000000017941 */ /* 0x000fea0003800200 */
.L_x_261:
        /* <DEDUP_REMOVED lines=33> */
.L_x_264:
[----:B------:R-:W-:Y:S05]  /*106f0*/  BSYNC.RECONVERGENT B1 ;  /* 0x0000000000017941 */ /* 0x000fea0003800200 */
.L_x_263:
        /* <DEDUP_REMOVED lines=33> */
.L_x_266:
[----:B------:R-:W-:Y:S05]  /*10910*/  BSYNC.RECONVERGENT B1 ;  /* 0x0000000000017941 */ /* 0x000fea0003800200 */
.L_x_265:
[----:B------:R-:W0:Y:S01]  /*10920*/  MUFU.RCP64H R3, 4.29496524800000000000e+09 ;  /* 0x41efffff00037908 */ /* 0x000e220000001800 */
[----:B------:R-:W-:Y:S01]  /*10930*/  IMAD.MOV.U32 R24, RZ, RZ, -0x1a200000 ;  /* 0xe5e00000ff187424 */ /* 0x000fe200078e00ff */
[----:B------:R-:W-:Y:S01]  /*10940*/  MOV R2, 0x1 ;  /* 0x0000000100027802 */ /* 0x000fe20000000f00 */
[----:B------:R-:W-:Y:S01]  /*10950*/  IMAD.MOV.U32 R25, RZ, RZ, 0x41efffff ;  /* 0x41efffffff197424 */ /* 0x000fe200078e00ff */
[----:B------:R-:W-:Y:S01]  /*10960*/  DMUL R12, R30, 7.62939453125e-06 ;  /* 0x3ee000001e0c7828 */ /* 0x000fe20000000000 */
[----:B------:R-:W-:Y:S01]  /*10970*/  UMOV UR6, 0xe5e00000 ;  /* 0xe5e0000000067882 */ /* 0x000fe20000000000 */
[----:B------:R-:W-:Y:S01]  /*10980*/  UMOV UR7, 0x41efffff ;  /* 0x41efffff00077882 */ /* 0x000fe20000000000 */
[----:B------:R-:W-:Y:S01]  /*10990*/  BSSY.RECONVERGENT B1, `(.L_x_267) ;  /* 0x0000022000017945 */ /* 0x000fe20003800200 */
[----:B------:R-:W1:Y:S08]  /*109a0*/  FRND.F64.FLOOR R8, R8 ;  /* 0x0000000800087313 */ /* 0x000e700000305800 */
[----:B------:R-:W2:Y:S01]  /*109b0*/  FRND.F64.FLOOR R12, R12 ;  /* 0x0000000c000c7313 */ /* 0x000ea20000305800 */
[----:B0-----:R-:W-:-:S02]  /*109c0*/  DFMA R10, R2, -R24, 1 ;  /* 0x3ff00000020a742b */ /* 0x001fc40000000818 */
[----:B-1----:R-:W-:-:S06]  /*109d0*/  DFMA R18, R8, -R24, R18 ;  /* 0x800000180812722b */ /* 0x002fcc0000000012 */
[----:B------:R-:W-:Y:S02]  /*109e0*/  DFMA R10, R10, R10, R10 ;  /* 0x0000000a0a0a722b */ /* 0x000fe4000000000a */
[----:B------:R-:W-:-:S06]  /*109f0*/  DSETP.GEU.AND P0, PT, R18, RZ, PT ;  /* 0x000000ff1200722a */ /* 0x000fcc0003f0e000 */
[----:B------:R-:W-:Y:S02]  /*10a00*/  DFMA R10, R2, R10, R2 ;  /* 0x0000000a020a722b */ /* 0x000fe40000000002 */
[C---:B--2---:R-:W-:Y:S02]  /*10a10*/  DMUL R2, R12.reuse, 12345 ;  /* 0x40c81c800c027828 */ /* 0x044fe40000000000 */
[----:B------:R-:W-:-:S04]  /*10a20*/  DFMA R30, R12, -131072, R30 ;  /* 0xc10000000c1e782b */ /* 0x000fc8000000001e */
[----:B------:R-:W-:-:S04]  /*10a30*/  DFMA R22, R10, -R24, 1 ;  /* 0x3ff000000a16742b */ /* 0x000fc80000000818 */
[----:B------:R-:W-:-:S04]  /*10a40*/  FSETP.GEU.AND P1, PT, |R3|, 6.5827683646048100446e-37, PT ;  /* 0x036000000300780b */ /* 0x000fc80003f2e200 */
        /* <DEDUP_REMOVED lines=22> */
.L_x_268:
[----:B------:R-:W-:Y:S05]  /*10bb0*/  BSYNC.RECONVERGENT B1 ;  /* 0x0000000000017941 */ /* 0x000fea0003800200 */
.L_x_267:
        /* <DEDUP_REMOVED lines=33> */
.L_x_270:
[----:B------:R-:W-:Y:S05]  /*10dd0*/  BSYNC.RECONVERGENT B1 ;  /* 0x0000000000017941 */ /* 0x000fea0003800200 */
.L_x_269:
        /* <DEDUP_REMOVED lines=33> */
.L_x_272:
[----:B------:R-:W-:Y:S05]  /*10ff0*/  BSYNC.RECONVERGENT B1 ;  /* 0x0000000000017941 */ /* 0x000fea0003800200 */
.L_x_271:
        /* <DEDUP_REMOVED lines=37> */
.L_x_274:
[----:B------:R-:W-:Y:S05]  /*11250*/  BSYNC.RECONVERGENT B1 ;  /* 0x0000000000017941 */ /* 0x000fea0003800200 */
.L_x_273:
[----:B------:R-:W0:Y:S01]  /*11260*/  FRND.F64.FLOOR R8, R8 ;  /* 0x0000000800087313 */ /* 0x000e220000305800 */
[----:B------:R-:W-:Y:S01]  /*11270*/  UMOV UR6, 0xe5e00000 ;  /* 0xe5e0000000067882 */ /* 0x000fe20000000000 */
[----:B------:R-:W-:Y:S01]  /*11280*/  UMOV UR7, 0x41efffff ;  /* 0x41efffff00077882 */ /* 0x000fe20000000000 */
[----:B------:R-:W1:Y:S01]  /*11290*/  LDC.64 R12, c[0x0][0x380] ;  /* 0x0000e000ff0c7b82 */ /* 0x000e620000000a00 */
[----:B------:R-:W-:Y:S01]  /*112a0*/  BSSY.RECONVERGENT B3, `(.L_x_275) ;  /* 0x0000ce8000037945 */ /* 0x000fe20003800200 */
[----:B------:R-:W-:Y:S02]  /*112b0*/  CS2R R38, SRZ ;  /* 0x0000000000267805 */ /* 0x000fe4000001ff00 */
[----:B------:R-:W-:Y:S01]  /*112c0*/  MOV R30, 0x0 ;  /* 0x00000000001e7802 */ /* 0x000fe20000000f00 */
[----:B------:R-:W-:Y:S01]  /*112d0*/  IMAD.MOV.U32 R31, RZ, RZ, 0x3ff00000 ;  /* 0x3ff00000ff1f7424 */ /* 0x000fe200078e00ff */
[----:B------:R2:W3:Y:S01]  /*112e0*/  F2I.U32.F64.TRUNC R4, R14 ;  /* 0x0000000e00047311 */ /* 0x0004e2000030d000 */
[----:B------:R-:W-:-:S02]  /*112f0*/  CS2R R46, SRZ ;  /* 0x00000000002e7805 */ /* 0x000fc4000001ff00 */
[----:B------:R-:W-:Y:S01]  /*11300*/  CS2R R32, SRZ ;  /* 0x0000000000207805 */ /* 0x000fe2000001ff00 */
[----:B------:R-:W-:Y:S01]  /*11310*/  IMAD.MOV.U32 R28, RZ, RZ, 0x0 ;  /* 0x00000000ff1c7424 */ /* 0x000fe200078e00ff */
[----:B------:R-:W-:Y:S01]  /*11320*/  CS2R R48, SRZ ;  /* 0x0000000000307805 */ /* 0x000fe2000001ff00 */
[----:B------:R-:W-:Y:S01]  /*11330*/  IMAD.MOV.U32 R29, RZ, RZ, 0x3ff00000 ;  /* 0x3ff00000ff1d7424 */ /* 0x000fe200078e00ff */
[----:B------:R-:W-:Y:S01]  /*11340*/  CS2R R34, SRZ ;  /* 0x0000000000227805 */ /* 0x000fe2000001ff00 */
[----:B0-----:R-:W-:Y:S01]  /*11350*/  DFMA R20, R8, -UR6, R20 ;  /* 0x8000000608147c2b */ /* 0x001fe20008000014 */
[----:B------:R0:W4:Y:S01]  /*11360*/  F2I.U32.F64.TRUNC R3, R16 ;  /* 0x0000001000037311 */ /* 0x000122000030d000 */
[----:B--2---:R-:W-:Y:S02]  /*11370*/  HFMA2 R15, -RZ, RZ, 1.984375, 0 ;  /* 0x3ff00000ff0f7431 */ /* 0x004fe400000001ff */
[----:B------:R-:W-:-:S04]  /*11380*/  IMAD.MOV.U32 R14, RZ, RZ, 0x0 ;  /* 0x00000000ff0e7424 */ /* 0x000fc800078e00ff */
[C---:B------:R-:W-:Y:S02]  /*11390*/  DADD R10, R20.reuse, UR6 ;  /* 0x00000006140a7e29 */ /* 0x040fe40008000000 */
[----:B------:R-:W-:Y:S01]  /*113a0*/  DSETP.GEU.AND P0, PT, R20, RZ, PT ;  /* 0x000000ff1400722a */ /* 0x000fe20003f0e000 */
[----:B0-----:R-:W-:Y:S01]  /*113b0*/  CS2R R16, SRZ ;  /* 0x0000000000107805 */ /* 0x001fe2000001ff00 */
[----:B-1----:R-:W-:-:S05]  /*113c0*/  IMAD.WIDE R12, R5, 0x30, R12 ;  /* 0x00000030050c7825 */ /* 0x002fca00078e020c */
[----:B---3--:R0:W-:Y:S01]  /*113d0*/  STG.E desc[UR4][R12.64], R4 ;  /* 0x000000040c007986 */ /* 0x0081e2000c101904 */
[----:B------:R-:W-:Y:S02]  /*113e0*/  FSEL R10, R10, R20, !P0 ;  /* 0x000000140a0a7208 */ /* 0x000fe40004000000 */
[----:B------:R-:W-:Y:S01]  /*113f0*/  FSEL R11, R11, R21, !P0 ;  /* 0x000000150b0b7208 */ /* 0x000fe20004000000 */
[----:B----4-:R0:W-:Y:S01]  /*11400*/  STG.E desc[UR4][R12.64+0x4], R3 ;  /* 0x000004030c007986 */ /* 0x0101e2000c101904 */
[----:B------:R-:W-:Y:S02]  /*11410*/  ISETP.NE.AND P0, PT, R5, RZ, PT ;  /* 0x000000ff0500720c */ /* 0x000fe40003f05270 */
[----:B------:R-:W1:Y:S02]  /*11420*/  F2I.U32.F64.TRUNC R2, R10 ;  /* 0x0000000a00027311 */ /* 0x000e64000030d000 */
[----:B-1----:R0:W-:Y:S09]  /*11430*/  STG.E desc[UR4][R12.64+0x8], R2 ;  /* 0x000008020c007986 */ /* 0x0021f2000c101904 */
[----:B------:R-:W-:Y:S05]  /*11440*/  @!P0 BRA `(.L_x_276) ;  /* 0x000000cc00348947 */ /* 0x000fea0003800000 */
[----:B------:R-:W-:Y:S01]  /*11450*/  BSSY.RECONVERGENT B2, `(.L_x_277) ;  /* 0x0000cc3000027945 */ /* 0x000fe20003800200 */
[----:B------:R-:W-:Y:S01]  /*11460*/  IMAD.MOV.U32 R38, RZ, RZ, RZ ;  /* 0x000000ffff267224 */ /* 0x000fe200078e00ff */
[----:B------:R-:W-:Y:S01]  /*11470*/  MOV R28, 0x1 ;  /* 0x00000001001c7802 */ /* 0x000fe20000000f00 */
[----:B------:R-:W-:Y:S01]  /*11480*/  IMAD.MOV.U32 R30, RZ, RZ, 0x1 ;  /* 0x00000001ff1e7424 */ /* 0x000fe200078e00ff */
[----:B------:R-:W-:Y:S01]  /*11490*/  MOV R0, RZ ;  /* 0x000000ff00007202 */ /* 0x000fe20000000f00 */
[----:B------:R-:W-:Y:S02]  /*114a0*/  IMAD.MOV.U32 R46, RZ, RZ, RZ ;  /* 0x000000ffff2e7224 */ /* 0x000fe400078e00ff */
[----:B------:R-:W-:Y:S02]  /*114b0*/  IMAD.MOV.U32 R32, RZ, RZ, RZ ;  /* 0x000000ffff207224 */ /* 0x000fe400078e00ff */
[----:B------:R-:W-:Y:S02]  /*114c0*/  IMAD.MOV.U32 R48, RZ, RZ, RZ ;  /* 0x000000ffff307224 */ /* 0x000fe400078e00ff */
[----:B------:R-:W-:-:S02]  /*114d0*/  IMAD.MOV.U32 R16, RZ, RZ, RZ ;  /* 0x000000ffff107224 */ /* 0x000fc400078e00ff */
[----:B------:R-:W-:Y:S02]  /*114e0*/  IMAD.MOV.U32 R34, RZ, RZ, RZ ;  /* 0x000000ffff227224 */ /* 0x000fe400078e00ff */
[----:B------:R-:W-:-:S07]  /*114f0*/  IMAD.MOV.U32 R42, RZ, RZ, 0x1 ;  /* 0x00000001ff2a7424 */ /* 0x000fce00078e00ff */
.L_x_460:
[----:B------:R-:W-:Y:S01]  /*11500*/  LOP3.LUT R7, R5, 0x1, RZ, 0xc0, !PT ;  /* 0x0000000105077812 */ /* 0x000fe200078ec0ff */
[----:B------:R-:W-:Y:S03]  /*11510*/  BSSY.RECONVERGENT B1, `(.L_x_278) ;  /* 0x0000cb0000017945 */ /* 0x000fe60003800200 */
[----:B------:R-:W-:-:S04]  /*11520*/  ISETP.NE.U32.AND P0, PT, R7, 0x1, PT ;  /* 0x000000010700780c */ /* 0x000fc80003f05070 */
[----:B------:R-:W-:-:S13]  /*11530*/  ISETP.NE.U32.AND.EX P0, PT, RZ, RZ, PT, P0 ;  /* 0x000000ffff00720c */ /* 0x000fda0003f05100 */
[----:B01----:R-:W-:Y:S05]  /*11540*/  @P0 BRA `(.L_x_279) ;  /* 0x000000c800b00947 */ /* 0x003fea0003800000 */
[----:B------:R-:W1:Y:S02]  /*11550*/  LDC.64 R52, c[0x4][0x28] ;  /* 0x01000a00ff347b82 */ /* 0x000e640000000a00 */
[----:B-1----:R-:W-:-:S05]  /*11560*/  IMAD.WIDE.U32 R52, R0, 0x24, R52 ;  /* 0x0000002400347825 */ /* 0x002fca00078e0034 */
[----:B------:R-:W2:Y:S04]  /*11570*/  LDG.E R24, desc[UR4][R52.64] ;  /* 0x0000000434187981 */ /* 0x000ea8000c1e1900 */
[----:B------:R-:W3:Y:S04]  /*11580*/  LDG.E R20, desc[UR4][R52.64+0x4] ;  /* 0x0000040434147981 */ /* 0x000ee8000c1e1900 */
[----:B------:R-:W4:Y:S01]  /*11590*/  LDG.E R14, desc[UR4][R52.64+0x8] ;  /* 0x00000804340e7981 */ /* 0x000f22000c1e1900 */
[----:B------:R-:W1:Y:S01]  /*115a0*/  MUFU.RCP64H R9, 4.29494272000000000000e+09 ;  /* 0x41effff400097908 */ /* 0x000e620000001800 */
[----:B0-----:R-:W-:Y:S01]  /*115b0*/  IMAD.MOV.U32 R12, RZ, RZ, -0x28a00000 ;  /* 0xd7600000ff0c7424 */ /* 0x001fe200078e00ff */
[----:B------:R-:W-:Y:S01]  /*115c0*/  UMOV UR6, 0x0 ;  /* 0x0000000000067882 */ /* 0x000fe20000000000 */
[----:B------:R-:W-:Y:S01]  /*115d0*/  IMAD.MOV.U32 R13, RZ, RZ, 0x41effff4 ;  /* 0x41effff4ff0d7424 */ /* 0x000fe200078e00ff */
[----:B------:R-:W-:Y:S01]  /*115e0*/  UMOV UR7, 0x3ff00000 ;  /* 0x3ff0000000077882 */ /* 0x000fe20000000000 */
[----:B------:R-:W-:Y:S01]  /*115f0*/  IMAD.MOV.U32 R8, RZ, RZ, 0x1 ;  /* 0x00000001ff087424 */ /* 0x000fe200078e00ff */
[----:B------:R-:W-:Y:S02]  /*11600*/  BSSY.RECONVERGENT B4, `(.L_x_280) ;  /* 0x0000022000047945 */ /* 0x000fe40003800200 */
[----:B------:R-:W-:Y:S03]  /*11610*/  I2F.F64.U32 R50, R42 ;  /* 0x0000002a00327312 */ /* 0x000fe60000201800 */
[----:B-1----:R-:W-:-:S08]  /*11620*/  DFMA R10, R8, -R12, UR6 ;  /* 0x00000006080a7e2b */ /* 0x002fd0000800080c */
        /* <DEDUP_REMOVED lines=21> */
[----:B------:R-:W-:-:S05]  /*11780*/  FFMA R7, RZ, 29.99997711181640625, R9 ;  /* 0x41effff4ff077823 */ /* 0x000fca0000000009 */
        /* <DEDUP_REMOVED lines=9> */
.L_x_281:
[----:B------:R-:W-:Y:S05]  /*11820*/  BSYNC.RECONVERGENT B4 ;  /* 0x0000000000047941 */ /* 0x000fea0003800200 */
.L_x_280:
[----:B------:R-:W0:Y:S01]  /*11830*/  MUFU.RCP64H R13, 4.29494272000000000000e+09 ;  /* 0x41effff4000d7908 */ /* 0x000e220000001800 */
        /* <DEDUP_REMOVED lines=20> */
[----:B------:R-:W-:Y:S02]  /*11980*/  FFMA R7, RZ, 29.99997711181640625, R9 ;  /* 0x41effff4ff077823 */ /* 0x000fe40000000009 */
        /* <DEDUP_REMOVED lines=11> */
.L_x_283:
[----:B------:R-:W-:Y:S05]  /*11a40*/  BSYNC.RECONVERGENT B4 ;  /* 0x0000000000047941 */ /* 0x000fea0003800200 */
.L_x_282:
[----:B------:R-:W0:Y:S01]  /*11a50*/  MUFU.RCP64H R43, 4.29494272000000000000e+09 ;  /* 0x41effff4002b7908 */ /* 0x000e220000001800 */
        /* <DEDUP_REMOVED lines=22> */
[----:B------:R-:W-:-:S05]  /*11bc0*/  FFMA R7, RZ, 29.99997711181640625, R9 ;  /* 0x41effff4ff077823 */ /* 0x000fca0000000009 */
        /* <DEDUP_REMOVED lines=9> */
.L_x_285:
[----:B------:R-:W-:Y:S05]  /*11c60*/  BSYNC.RECONVERGENT B4 ;  /* 0x0000000000047941 */ /* 0x000fea0003800200 */
.L_x_284:
[----:B------:R-:W0:Y:S01]  /*11c70*/  MUFU.RCP64H R11, 4.29494272000000000000e+09 ;  /* 0x41effff4000b7908 */ /* 0x000e220000001800 */
[----:B------:R-:W-:Y:S01]  /*11c80*/  MOV R40, 0xd7600000 ;  /* 0xd760000000287802 */ /* 0x000fe20000000f00 */
[----:B------:R-:W-:Y:S01]  /*11c90*/  IMAD.MOV.U32 R41, RZ, RZ, 0x41effff4 ;  /* 0x41effff4ff297424 */ /* 0x000fe200078e00ff */
[----:B------:R-:W-:Y:S01]  /*11ca0*/  UMOV UR6, 0xd7600000 ;  /* 0xd760000000067882 */ /* 0x000fe20000000000 */
[----:B------:R-:W-:Y:S01]  /*11cb0*/  IMAD.MOV.U32 R10, RZ, RZ, 0x1 ;  /* 0x00000001ff0a7424 */ /* 0x000fe200078e00ff */
[----:B------:R-:W-:Y:S01]  /*11cc0*/  UMOV UR7, 0x41effff4 ;  /* 0x41effff400077882 */ /* 0x000fe20000000000 */
        /* <DEDUP_REMOVED lines=18> */
[----:B------:R-:W-:Y:S01]  /*11df0*/  FFMA R7, RZ, 29.99997711181640625, R9 ;  /* 0x41effff4ff077823 */ /* 0x000fe20000000009 */
        /* <DEDUP_REMOVED lines=13> */
.L_x_287:
[----:B------:R-:W-:Y:S05]  /*11ed0*/  BSYNC.RECONVERGENT B4 ;  /* 0x0000000000047941 */ /* 0x000fea0003800200 */
.L_x_286:
        /* <DEDUP_REMOVED lines=33> */
.L_x_289:
[----:B------:R-:W-:Y:S05]  /*120f0*/  BSYNC.RECONVERGENT B4 ;  /* 0x0000000000047941 */ /* 0x000fea0003800200 */
.L_x_288:
        /* <DEDUP_REMOVED lines=33> */
.L_x_291:
[----:B------:R-:W-:Y:S05]  /*12310*/  BSYNC.RECONVERGENT B4 ;  /* 0x0000000000047941 */ /* 0x000fea0003800200 */
.L_x_290:
[----:B------:R-:W0:Y:S01]  /*12320*/  MUFU.RCP64H R11, 4.29494272000000000000e+09 ;  /* 0x41effff4000b7908 */ /* 0x000e220000001800 */
[----:B------:R-:W-:Y:S01]  /*12330*/  IMAD.MOV.U32 R44, RZ, RZ, -0x28a00000 ;  /* 0xd7600000ff2c7424 */ /* 0x000fe200078e00ff */
[----:B------:R-:W-:Y:S01]  /*12340*/  MOV R45, 0x41effff4 ;  /* 0x41effff4002d7802 */ /* 0x000fe20000000f00 */
[----:B------:R-:W-:Y:S01]  /*12350*/  IMAD.MOV.U32 R10, RZ, RZ, 0x1 ;  /* 0x00000001ff0a7424 */ /* 0x000fe200078e00ff */
[----:B------:R-:W-:Y:S01]  /*12360*/  UMOV UR6, 0xd7600000 ;  /* 0xd760000000067882 */ /* 0x000fe20000000000 */
        /* <DEDUP_REMOVED lines=23> */
[----:B------:R-:W-:-:S04]  /*124e0*/  FFMA R7, RZ, 29.99997711181640625, R9 ;  /* 0x41effff4ff077823 */ /* 0x000fc80000000009 */
[----:B------:R-:W-:Y:S01]  /*124f0*/  DADD R40, R40, R10 ;  /* 0x0000000028287229 */ /* 0x000fe2000000000a */
        /* <DEDUP_REMOVED lines=9> */
.L_x_293:
[----:B------:R-:W-:Y:S05]  /*12590*/  BSYNC.RECONVERGENT B4 ;  /* 0x0000000000047941 */ /* 0x000fea0003800200 */
.L_x_292:
[----:B------:R-:W0:Y:S01]  /*125a0*/  MUFU.RCP64H R11, 4.29494272000000000000e+09 ;  /* 0x41effff4000b7908 */ /* 0x000e220000001800 */
        /* <DEDUP_REMOVED lines=32> */
.L_x_295:
[----:B------:R-:W-:Y:S05]  /*127b0*/  BSYNC.RECONVERGENT B4 ;  /* 0x0000000000047941 */ /* 0x000fea0003800200 */
.L_x_294:
[----:B------:R-:W0:Y:S01]  /*127c0*/  MUFU.RCP64H R45, 4.29494272000000000000e+09 ;  /* 0x41effff4002d7908 */ /* 0x000e220000001800 */
        /* <DEDUP_REMOVED lines=32> */
.L_x_297:
[----:B------:R-:W-:Y:S05]  /*129d0*/  BSYNC.RECONVERGENT B4 ;  /* 0x0000000000047941 */ /* 0x000fea0003800200 */
.L_x_296:
[----:B------:R-:W0:Y:S01]  /*129e0*/  FRND.F64.FLOOR R8, R8 ;  /* 0x0000000800087313 */ /* 0x000e220000305800 */
[----:B------:R-:W-:Y:S02]  /*129f0*/  IMAD.MOV.U32 R10, RZ, RZ, -0x28a00000 ;  /* 0xd7600000ff0a7424 */ /* 0x000fe400078e00ff */
[----:B------:R-:W-:Y:S02]  /*12a00*/  HFMA2 R36, -RZ, RZ, 0, 5.9604644775390625e-08 ;  /* 0x00000001ff247431 */ /* 0x000fe400000001ff */
[----:B------:R-:W-:Y:S01]  /*12a10*/  IMAD.MOV.U32 R11, RZ, RZ, 0x41effff4 ;  /* 0x41effff4ff0b7424 */ /* 0x000fe200078e00ff */
[----:B------:R-:W-:Y:S01]  /*12a20*/  UMOV UR6, 0xd7600000 ;  /* 0xd760000000067882 */ /* 0x000fe20000000000 */
[----:B------:R-:W-:Y:S01]  /*12a30*/  UMOV UR7, 0x41effff4 ;  /* 0x41effff400077882 */ /* 0x000fe20000000000 */
[----:B------:R-:W-:Y:S01]  /*12a40*/  BSSY.RECONVERGENT B4, `(.L_x_298) ;  /* 0x000001f000047945 */ /* 0x000fe20003800200 */
[----:B------:R-:W1:Y:S02]  /*12a50*/  MUFU.RCP64H R37, 4.29494272000000000000e+09 ;  /* 0x41effff400257908 */ /* 0x000e640000001800 */
        /* <DEDUP_REMOVED lines=29> */
.L_x_299:
[----:B------:R-:W-:Y:S05]  /*12c30*/  BSYNC.RECONVERGENT B4 ;  /* 0x0000000000047941 */ /* 0x000fea0003800200 */
.L_x_298:
[----:B------:R-:W0:Y:S01]  /*12c40*/  MUFU.RCP64H R11, 4.29494272000000000000e+09 ;  /* 0x41effff4000b7908 */ /* 0x000e220000001800 */
[----:B------:R-:W-:Y:S01]  /*12c50*/  IMAD.MOV.U32 R54, RZ, RZ, -0x28a00000 ;  /* 0xd7600000ff367424 */ /* 0x000fe200078e00ff */
[----:B------:R-:W-:Y:S01]  /*12c60*/  UMOV UR6, 0xd7600000 ;  /* 0xd760000000067882 */ /* 0x000fe20000000000 */
[----:B------:R-:W-:Y:S01]  /*12c70*/  IMAD.MOV.U32 R55, RZ, RZ, 0x41effff4 ;  /* 0x41effff4ff377424 */ /* 0x000fe200078e00ff */
[----:B------:R-:W-:Y:S01]  /*12c80*/  UMOV UR7, 0x41effff4 ;  /* 0x41effff400077882 */ /* 0x000fe20000000000 */
[----:B------:R-:W-:Y:S01]  /*12c90*/  IMAD.MOV.U32 R10, RZ, RZ, 0x1 ;  /* 0x00000001ff0a7424 */ /* 0x000fe200078e00ff */
[----:B------:R-:W-:Y:S02]  /*12ca0*/  BSSY.RECONVERGENT B4, `(.L_x_300) ;  /* 0x000001c000047945 */ /* 0x000fe40003800200 */
[----:B------:R-:W1:Y:S03]  /*12cb0*/  I2F.F64.U32 R44, R34 ;  /* 0x00000022002c7312 */ /* 0x000e660000201800 */
[----:B0-----:R-:W-:-:S02]  /*12cc0*/  DFMA R12, R10, -R54, 1 ;  /* 0x3ff000000a0c742b */ /* 0x001fc40000000836 */
        /* <DEDUP_REMOVED lines=25> */
.L_x_301:
[----:B------:R-:W-:Y:S05]  /*12e60*/  BSYNC.RECONVERGENT B4 ;  /* 0x0000000000047941 */ /* 0x000fea0003800200 */
.L_x_300:
        /* <DEDUP_REMOVED lines=33> */
.L_x_303:
[----:B------:R-:W-:Y:S05]  /*13080*/  BSYNC.RECONVERGENT B4 ;  /* 0x0000000000047941 */ /* 0x000fea0003800200 */
.L_x_302:
        /* <DEDUP_REMOVED lines=33> */
.L_x_305:
[----:B------:R-:W-:Y:S05]  /*132a0*/  BSYNC.RECONVERGENT B4 ;  /* 0x0000000000047941 */ /* 0x000fea0003800200 */
.L_x_304:
        /* <DEDUP_REMOVED lines=38> */
.L_x_307:
[----:B------:R-:W-:Y:S05]  /*13510*/  BSYNC.RECONVERGENT B4 ;  /* 0x0000000000047941 */ /* 0x000fea0003800200 */
.L_x_306:
        /* <DEDUP_REMOVED lines=33> */
.L_x_309:
[----:B------:R-:W-:Y:S05]  /*13730*/  BSYNC.RECONVERGENT B4 ;  /* 0x0000000000047941 */ /* 0x000fea0003800200 */
.L_x_308:
        /* <DEDUP_REMOVED lines=33> */
.L_x_311:
[----:B------:R-:W-:Y:S05]  /*13950*/  BSYNC.RECONVERGENT B4 ;  /* 0x0000000000047941 */ /* 0x000fea0003800200 */
.L_x_310:
[----:B------:R-:W0:Y:S01]  /*13960*/  MUFU.RCP64H R13, 4.29494272000000000000e+09 ;  /* 0x41effff4000d7908 */ /* 0x000e220000001800 */
[----:B------:R-:W-:Y:S01]  /*13970*/  IMAD.MOV.U32 R10, RZ, RZ, -0x28a00000 ;  /* 0xd7600000ff0a7424 */ /* 0x000fe200078e00ff */
[----:B------:R-:W-:Y:S01]  /*13980*/  MOV R11, 0x41effff4 ;  /* 0x41effff4000b7802 */ /* 0x000fe20000000f00 */
[----:B------:R-:W-:Y:S01]  /*13990*/  IMAD.MOV.U32 R12, RZ, RZ, 0x1 ;  /* 0x00000001ff0c7424 */ /* 0x000fe200078e00ff */
[----:B------:R-:W-:Y:S01]  /*139a0*/  UMOV UR6, 0xd7600000 ;  /* 0xd760000000067882 */ /* 0x000fe20000000000 */
[----:B------:R-:W-:Y:S01]  /*139b0*/  UMOV UR7, 0x41effff4 ;  /* 0x41effff400077882 */ /* 0x000fe20000000000 */
[----:B------:R-:W-:Y:S02]  /*139c0*/  BSSY.RECONVERGENT B4, `(.L_x_312) ;  /* 0x0000021000047945 */ /* 0x000fe40003800200 */
[----:B------:R-:W-:Y:S08]  /*139d0*/  I2F.F64.U32 R38, R38 ;  /* 0x0000002600267312 */ /* 0x000ff00000201800 */
[----:B------:R-:W1:Y:S01]  /*139e0*/  FRND.F64.FLOOR R8, R8 ;  /* 0x0000000800087313 */ /* 0x000e620000305800 */
[----:B0-----:R-:W-:-:S08]  /*139f0*/  DFMA R36, R12, -R10, 1 ;  /* 0x3ff000000c24742b */ /* 0x001fd0000000080a */
[----:B------:R-:W-:Y:S02]  /*13a00*/  DFMA R36, R36, R36, R36 ;  /* 0x000000242424722b */ /* 0x000fe40000000024 */
[----:B-1----:R-:W-:-:S06]  /*13a10*/  DFMA R28, R8, -R10, R28 ;  /* 0x8000000a081c722b */ /* 0x002fcc000000001c */
[----:B------:R-:W-:Y:S02]  /*13a20*/  DFMA R12, R12, R36, R12 ;  /* 0x000000240c0c722b */ /* 0x000fe4000000000c */
[----:B------:R-:W-:Y:S02]  /*13a30*/  DMUL R36, R18, R38 ;  /* 0x0000002612247228 */ /* 0x000fe40000000000 */
[----:B------:R-:W-:-:S04]  /*13a40*/  DSETP.GEU.AND P0, PT, R28, RZ, PT ;  /* 0x000000ff1c00722a */ /* 0x000fc80003f0e000 */
        /* <DEDUP_REMOVED lines=11> */
[----:B------:R-:W-:Y:S02]  /*13b00*/  FFMA R7, RZ, 29.99997711181640625, R9 ;  /* 0x41effff4ff077823 */ /* 0x000fe40000000009 */
[----:B------:R-:W-:Y:S02]  /*13b10*/  FSEL R10, R10, R12, !P0 ;  /* 0x0000000c0a0a7208 */ /* 0x000fe40004000000 */
[----:B------:R-:W-:Y:S02]  /*13b20*/  FSEL R11, R11, R13, !P0 ;  /* 0x0000000d0b0b7208 */ /* 0x000fe40004000000 */
[----:B------:R-:W-:-:S04]  /*13b30*/  FSETP.GT.AND P0, PT, |R7|, 1.469367938527859385e-39, PT ;  /* 0x001000000700780b */ /* 0x000fc80003f04200 */
[----:B------:R-:W-:-:S09]  /*13b40*/  DADD R34, R34, R10 ;  /* 0x0000000022227229 */ /* 0x000fd2000000000a */
        /* <DEDUP_REMOVED lines=8> */
.L_x_313:
[----:B------:R-:W-:Y:S05]  /*13bd0*/  BSYNC.RECONVERGENT B4 ;  /* 0x0000000000047941 */ /* 0x000fea0003800200 */
.L_x_312:
        /* <DEDUP_REMOVED lines=33> */
.L_x_315:
[----:B------:R-:W-:Y:S05]  /*13df0*/  BSYNC.RECONVERGENT B4 ;  /* 0x0000000000047941 */ /* 0x000fea0003800200 */
.L_x_314:
        /* <DEDUP_REMOVED lines=33> */
.L_x_317:
[----:B------:R-:W-:Y:S05]  /*14010*/  BSYNC.RECONVERGENT B4 ;  /* 0x0000000000047941 */ /* 0x000fea0003800200 */
.L_x_316:
        /* <DEDUP_REMOVED lines=37> */
.L_x_319:
[----:B------:R-:W-:Y:S05]  /*14270*/  BSYNC.RECONVERGENT B4 ;  /* 0x0000000000047941 */ /* 0x000fea0003800200 */
.L_x_318:
        /* <DEDUP_REMOVED lines=34> */
.L_x_321:
[----:B------:R-:W-:Y:S05]  /*144a0*/  BSYNC.RECONVERGENT B4 ;  /* 0x0000000000047941 */ /* 0x000fea0003800200 */
.L_x_320:
        /* <DEDUP_REMOVED lines=33> */
.L_x_323:
[----:B------:R-:W-:Y:S05]  /*146c0*/  BSYNC.RECONVERGENT B4 ;  /* 0x0000000000047941 */ /* 0x000fea0003800200 */
.L_x_322:
        /* <DEDUP_REMOVED lines=33> */
.L_x_325:
[----:B------:R-:W-:Y:S05]  /*148e0*/  BSYNC.RECONVERGENT B4 ;  /* 0x0000000000047941 */ /* 0x000fea0003800200 */
.L_x_324:
        /* <DEDUP_REMOVED lines=38> */
.L_x_327:
[----:B------:R-:W-:Y:S05]  /*14b50*/  BSYNC.RECONVERGENT B4 ;  /* 0x0000000000047941 */ /* 0x000fea0003800200 */
.L_x_326:
        /* <DEDUP_REMOVED lines=33> */
.L_x_329:
[----:B------:R-:W-:Y:S05]  /*14d70*/  BSYNC.RECONVERGENT B4 ;  /* 0x0000000000047941 */ /* 0x000fea0003800200 */
.L_x_328:
        /* <DEDUP_REMOVED lines=33> */
.L_x_331:
[----:B------:R-:W-:Y:S05]  /*14f90*/  BSYNC.RECONVERGENT B4 ;  /* 0x0000000000047941 */ /* 0x000fea0003800200 */
.L_x_330:
        /* <DEDUP_REMOVED lines=39> */
.L_x_333:
[----:B------:R-:W-:Y:S05]  /*15210*/  BSYNC.RECONVERGENT B4 ;  /* 0x0000000000047941 */ /* 0x000fea0003800200 */
.L_x_332:
        /* <DEDUP_REMOVED lines=33> */
.L_x_335:
[----:B------:R-:W-:Y:S05]  /*15430*/  BSYNC.RECONVERGENT B4 ;  /* 0x0000000000047941 */ /* 0x000fea0003800200 */
.L_x_334:
        /* <DEDUP_REMOVED lines=33> */
.L_x_337:
[----:B------:R-:W-:Y:S05]  /*15650*/  BSYNC.RECONVERGENT B4 ;  /* 0x0000000000047941 */ /* 0x000fea0003800200 */
.L_x_336:
        /* <DEDUP_REMOVED lines=37> */
.L_x_339:
[----:B------:R-:W-:Y:S05]  /*158b0*/  BSYNC.RECONVERGENT B4 ;  /* 0x0000000000047941 */ /* 0x000fea0003800200 */
.L_x_338:
[----:B------:R-:W2:Y:S04]  /*158c0*/  LDG.E R22, desc[UR4][R52.64+0xc] ;  /* 0x00000c0434167981 */ /* 0x000ea8000c1e1900 */
[----:B------:R-:W3:Y:S04]  /*158d0*/  LDG.E R20, desc[UR4][R52.64+0x10] ;  /* 0x0000100434147981 */ /* 0x000ee8000c1e1900 */
[----:B------:R-:W4:Y:S01]  /*158e0*/  LDG.E R18, desc[UR4][R52.64+0x14] ;  /* 0x0000140434127981 */ /* 0x000f22000c1e1900 */
[----:B------:R-:W0:Y:S01]  /*158f0*/  MUFU.RCP64H R13, 4.29494272000000000000e+09 ;  /* 0x41effff4000d7908 */ /* 0x000e220000001800 */
[----:B------:R-:W-:Y:S01]  /*15900*/  IMAD.MOV.U32 R10, RZ, RZ, -0x28a00000 ;  /* 0xd7600000ff0a7424 */ /* 0x000fe200078e00ff */
[----:B------:R-:W-:Y:S01]  /*15910*/  UMOV UR6, 0xd7600000 ;  /* 0xd760000000067882 */ /* 0x000fe20000000000 */
[----:B------:R-:W-:Y:S01]  /*15920*/  IMAD.MOV.U32 R11, RZ, RZ, 0x41effff4 ;  /* 0x41effff4ff0b7424 */ /* 0x000fe200078e00ff */
[----:B------:R-:W-:Y:S01]  /*15930*/  UMOV UR7, 0x41effff4 ;  /* 0x41effff400077882 */ /* 0x000fe20000000000 */
[----:B------:R-:W-:Y:S01]  /*15940*/  IMAD.MOV.U32 R12, RZ, RZ, 0x1 ;  /* 0x00000001ff0c7424 */ /* 0x000fe200078e00ff */
[----:B------:R-:W-:Y:S05]  /*15950*/  BSSY.RECONVERGENT B4, `(.L_x_340) ;  /* 0x0000027000047945 */ /* 0x000fea0003800200 */
[----:B0-----:R-:W-:-:S08]  /*15960*/  DFMA R16, R12, -R10, 1 ;  /* 0x3ff000000c10742b */ /* 0x001fd0000000080a */
[----:B------:R-:W-:-:S08]  /*15970*/  DFMA R16, R16, R16, R16 ;  /* 0x000000101010722b */ /* 0x000fd00000000010 */
[----:B------:R-:W-:-:S08]  /*15980*/  DFMA R16, R12, R16, R12 ;  /* 0x000000100c10722b */ /* 0x000fd0000000000c */
[----:B------:R-:W-:-:S08]  /*15990*/  DFMA R12, R16, -R10, 1 ;  /* 0x3ff00000100c742b */ /* 0x000fd0000000080a */
[----:B------:R-:W-:Y:S02]  /*159a0*/  DFMA R58, R16, R12, R16 ;  /* 0x0000000c103a722b */ /* 0x000fe40000000010 */
[----:B------:R-:W0:Y:S02]  /*159b0*/  FRND.F64.FLOOR R12, R8 ;  /* 0x00000008000c7313 */ /* 0x000e240000305800 */
[----:B0-----:R-:W-:-:S08]  /*159c0*/  DFMA R12, R12, -R10, R14 ;  /* 0x8000000a0c0c722b */ /* 0x001fd0000000000e */
[----:B------:R-:W-:Y:S01]  /*159d0*/  DSETP.GEU.AND P0, PT, R12, RZ, PT ;  /* 0x000000ff0c00722a */ /* 0x000fe20003f0e000 */
        /* <DEDUP_REMOVED lines=15> */
[----:B------:R-:W-:Y:S02]  /*15ad0*/  DADD R10, R12, UR6 ;  /* 0x000000060c0a7e29 */ /* 0x000fe40008000000 */
[----:B-1----:R-:W-:-:S04]  /*15ae0*/  DFMA R18, R24, -131072, R18 ;  /* 0xc10000001812782b */ /* 0x002fc80000000012 */
[----:B------:R-:W-:-:S04]  /*15af0*/  DFMA R8, R58, R56, R16 ;  /* 0x000000383a08722b */ /* 0x000fc80000000010 */
[----:B------:R-:W-:Y:S02]  /*15b00*/  FSEL R16, R10, R12, !P0 ;  /* 0x0000000c0a107208 */ /* 0x000fe40004000000 */
[----:B------:R-:W-:-:S04]  /*15b10*/  FSEL R17, R11, R13, !P0 ;  /* 0x0000000d0b117208 */ /* 0x000fc80004000000 */
        /* <DEDUP_REMOVED lines=10> */
.L_x_341:
[----:B------:R-:W-:Y:S05]  /*15bc0*/  BSYNC.RECONVERGENT B4 ;  /* 0x0000000000047941 */ /* 0x000fea0003800200 */
.L_x_340:
[----:B------:R-:W0:Y:S01]  /*15bd0*/  MUFU.RCP64H R13, 4.29494272000000000000e+09 ;  /* 0x41effff4000d7908 */ /* 0x000e220000001800 */
[----:B------:R-:W-:Y:S01]  /*15be0*/  IMAD.MOV.U32 R10, RZ, RZ, -0x28a00000 ;  /* 0xd7600000ff0a7424 */ /* 0x000fe200078e00ff */
[----:B------:R-:W-:Y:S01]  /*15bf0*/  MOV R11, 0x41effff4 ;  /* 0x41effff4000b7802 */ /* 0x000fe20000000f00 */
[----:B------:R-:W-:Y:S01]  /*15c00*/  IMAD.MOV.U32 R12, RZ, RZ, 0x1 ;  /* 0x00000001ff0c7424 */ /* 0x000fe200078e00ff */
[----:B------:R-:W-:Y:S01]  /*15c10*/  UMOV UR6, 0xd7600000 ;  /* 0xd760000000067882 */ /* 0x000fe20000000000 */
[----:B------:R-:W-:Y:S01]  /*15c20*/  UMOV UR7, 0x41effff4 ;  /* 0x41effff400077882 */ /* 0x000fe20000000000 */
[----:B------:R-:W-:Y:S03]  /*15c30*/  BSSY.RECONVERGENT B4, `(.L_x_342) ;  /* 0x000001b000047945 */ /* 0x000fe60003800200 */
[----:B0-----:R-:W-:-:S08]  /*15c40*/  DFMA R14, R12, -R10, 1 ;  /* 0x3ff000000c0e742b */ /* 0x001fd0000000080a */
[----:B------:R-:W-:-:S08]  /*15c50*/  DFMA R14, R14, R14, R14 ;  /* 0x0000000e0e0e722b */ /* 0x000fd0000000000e */
[----:B------:R-:W-:Y:S02]  /*15c60*/  DFMA R12, R12, R14, R12 ;  /* 0x0000000e0c0c722b */ /* 0x000fe4000000000c */
[----:B------:R-:W-:-:S06]  /*15c70*/  DMUL R14, R50, R22 ;  /* 0x00000016320e7228 */ /* 0x000fcc0000000000 */
[----:B------:R-:W-:-:S04]  /*15c80*/  DFMA R56, R12, -R10, 1 ;  /* 0x3ff000000c38742b */ /* 0x000fc8000000080a */
[----:B------:R-:W-:-:S04]  /*15c90*/  FSETP.GEU.AND P2, PT, |R15|, 6.5827683646048100446e-37, PT ;  /* 0x036000000f00780b */ /* 0x000fc80003f4e200 */
        /* <DEDUP_REMOVED lines=20> */
.L_x_343:
[----:B------:R-:W-:Y:S05]  /*15de0*/  BSYNC.RECONVERGENT B4 ;  /* 0x0000000000047941 */ /* 0x000fea0003800200 */
.L_x_342:
        /* <DEDUP_REMOVED lines=33> */
.L_x_345:
[----:B------:R-:W-:Y:S05]  /*16000*/  BSYNC.RECONVERGENT B4 ;  /* 0x0000000000047941 */ /* 0x000fea0003800200 */
.L_x_344:
[----:B------:R-:W0:Y:S01]  /*16010*/  MUFU.RCP64H R11, 4.29494272000000000000e+09 ;  /* 0x41effff4000b7908 */ /* 0x000e220000001800 */
        /* <DEDUP_REMOVED lines=36> */
.L_x_347:
[----:B------:R-:W-:Y:S05]  /*16260*/  BSYNC.RECONVERGENT B4 ;  /* 0x0000000000047941 */ /* 0x000fea0003800200 */
.L_x_346:
        /* <DEDUP_REMOVED lines=33> */
.L_x_349:
[----:B------:R-:W-:Y:S05]  /*16480*/  BSYNC.RECONVERGENT B4 ;  /* 0x0000000000047941 */ /* 0x000fea0003800200 */
.L_x_348:
        /* <DEDUP_REMOVED lines=33> */
.L_x_351:
[----:B------:R-:W-:Y:S05]  /*166a0*/  BSYNC.RECONVERGENT B4 ;  /* 0x0000000000047941 */ /* 0x000fea0003800200 */
.L_x_350:
[----:B------:R-:W0:Y:S01]  /*166b0*/  MUFU.RCP64H R13, 4.29494272000000000000e+09 ;  /* 0x41effff4000d7908 */ /* 0x000e220000001800 */
        /* <DEDUP_REMOVED lines=37> */
.L_x_353:
[----:B------:R-:W-:Y:S05]  /*16910*/  BSYNC.RECONVERGENT B4 ;  /* 0x0000000000047941 */ /* 0x000fea0003800200 */
.L_x_352:
        /* <DEDUP_REMOVED lines=33> */
.L_x_355:
[----:B------:R-:W-:Y:S05]  /*16b30*/  BSYNC.RECONVERGENT B4 ;  /* 0x0000000000047941 */ /* 0x000fea0003800200 */
.L_x_354:
        /* <DEDUP_REMOVED lines=33> */
.L_x_357:
[----:B------:R-:W-:Y:S05]  /*16d50*/  BSYNC.RECONVERGENT B4 ;  /* 0x0000000000047941 */ /* 0x000fea0003800200 */
.L_x_356:
        /* <DEDUP_REMOVED lines=37> */
.L_x_359:
[----:B------:R-:W-:Y:S05]  /*16fb0*/  BSYNC.RECONVERGENT B4 ;  /* 0x0000000000047941 */ /* 0x000fea0003800200 */
.L_x_358:
        /* <DEDUP_REMOVED lines=33> */
.L_x_361:
[----:B------:R-:W-:Y:S05]  /*171d0*/  BSYNC.RECONVERGENT B4 ;  /* 0x0000000000047941 */ /* 0x000fea0003800200 */
.L_x_360:
        /* <DEDUP_REMOVED lines=33> */
.L_x_363:
[----:B------:R-:W-:Y:S05]  /*173f0*/  BSYNC.RECONVERGENT B4 ;  /* 0x0000000000047941 */ /* 0x000fea0003800200 */
.L_x_362:
        /* <DEDUP_REMOVED lines=33> */
.L_x_365:
[----:B------:R-:W-:Y:S05]  /*17610*/  BSYNC.RECONVERGENT B4 ;  /* 0x0000000000047941 */ /* 0x000fea0003800200 */
.L_x_364:
        /* <DEDUP_REMOVED lines=18> */
[----:B------:R-:W-:Y:S02]  /*17740*/  DFMA R56, R12, -R10, R58 ;  /* 0x8000000a0c38722b */ /* 0x000fe4000000003a */
[----:B------:R-:W-:-:S06]  /*17750*/  DADD R10, R54, UR6 ;  /* 0x00000006360a7e29 */ /* 0x000fcc0008000000 */
[----:B------:R-:W-:-:S04]  /*17760*/  DFMA R8, R60, R56, R12 ;  /* 0x000000383c08722b */ /* 0x000fc8000000000c */
[----:B------:R-:W-:Y:S02]  /*17770*/  FSEL R12, R10, R54, !P0 ;  /* 0x000000360a0c7208 */ /* 0x000fe40004000000 */
[----:B------:R-:W-:-:S04]  /*17780*/  FSEL R13, R11, R55, !P0 ;  /* 0x000000370b0d7208 */ /* 0x000fc80004000000 */
[----:B------:R-:W-:Y:S02]  /*17790*/  FFMA R7, RZ, 29.99997711181640625, R9 ;  /* 0x41effff4ff077823 */ /* 0x000fe40000000009 */
[C---:B------:R-:W-:Y:S02]  /*177a0*/  DADD R10, R12.reuse, UR6 ;  /* 0x000000060c0a7e29 */ /* 0x040fe40008000000 */
[----:B------:R-:W-:Y:S01]  /*177b0*/  DSETP.GEU.AND P0, PT, R12, RZ, PT ;  /* 0x000000ff0c00722a */ /* 0x000fe20003f0e000 */
[----:B------:R-:W-:-:S07]  /*177c0*/  FSETP.GT.AND P1, PT, |R7|, 1.469367938527859385e-39, PT ;  /* 0x001000000700780b */ /* 0x000fce0003f24200 */
[----:B------:R-:W-:Y:S02]  /*177d0*/  FSEL R60, R10, R12, !P0 ;  /* 0x0000000c0a3c7208 */ /* 0x000fe40004000000 */
[----:B------:R-:W-:-:S04]  /*177e0*/  FSEL R61, R11, R13, !P0 ;  /* 0x0000000d0b3d7208 */ /* 0x000fc80004000000 */
        /* <DEDUP_REMOVED lines=8> */
.L_x_367:
[----:B------:R-:W-:Y:S05]  /*17870*/  BSYNC.RECONVERGENT B4 ;  /* 0x0000000000047941 */ /* 0x000fea0003800200 */
.L_x_366:
        /* <DEDUP_REMOVED lines=33> */
.L_x_369:
[----:B------:R-:W-:Y:S05]  /*17a90*/  BSYNC.RECONVERGENT B4 ;  /* 0x0000000000047941 */ /* 0x000fea0003800200 */
.L_x_368:
        /* <DEDUP_REMOVED lines=33> */
.L_x_371:
[----:B------:R-:W-:Y:S05]  /*17cb0*/  BSYNC.RECONVERGENT B4 ;  /* 0x0000000000047941 */ /* 0x000fea0003800200 */
.L_x_370:
        /* <DEDUP_REMOVED lines=38> */
.L_x_373:
[----:B------:R-:W-:Y:S05]  /*17f20*/  BSYNC.RECONVERGENT B4 ;  /* 0x0000000000047941 */ /* 0x000fea0003800200 */
.L_x_372:
        /* <DEDUP_REMOVED lines=33> */
.L_x_375:
[----:B------:R-:W-:Y:S05]  /*18140*/  BSYNC.RECONVERGENT B4 ;  /* 0x0000000000047941 */ /* 0x000fea0003800200 */
.L_x_374:
        /* <DEDUP_REMOVED lines=33> */
.L_x_377:
[----:B------:R-:W-:Y:S05]  /*18360*/  BSYNC.RECONVERGENT B4 ;  /* 0x0000000000047941 */ /* 0x000fea0003800200 */
.L_x_376:
        /* <DEDUP_REMOVED lines=37> */
.L_x_379:
[----:B------:R-:W-:Y:S05]  /*185c0*/  BSYNC.RECONVERGENT B4 ;  /* 0x0000000000047941 */ /* 0x000fea0003800200 */
.L_x_378:
        /* <DEDUP_REMOVED lines=33> */
.L_x_381:
[----:B------:R-:W-:Y:S05]  /*187e0*/  BSYNC.RECONVERGENT B4 ;  /* 0x0000000000047941 */ /* 0x000fea0003800200 */
.L_x_380:
        /* <DEDUP_REMOVED lines=33> */
.L_x_383:
[----:B------:R-:W-:Y:S05]  /*18a00*/  BSYNC.RECONVERGENT B4 ;  /* 0x0000000000047941 */ /* 0x000fea0003800200 */
.L_x_382:
        /* <DEDUP_REMOVED lines=33> */
.L_x_385:
[----:B------:R-:W-:Y:S05]  /*18c20*/  BSYNC.RECONVERGENT B4 ;  /* 0x0000000000047941 */ /* 0x000fea0003800200 */
.L_x_384:
        /* <DEDUP_REMOVED lines=37> */
.L_x_387:
[----:B------:R-:W-:Y:S05]  /*18e80*/  BSYNC.RECONVERGENT B4 ;  /* 0x0000000000047941 */ /* 0x000fea0003800200 */
.L_x_386:
        /* <DEDUP_REMOVED lines=33> */
.L_x_389:
[----:B------:R-:W-:Y:S05]  /*190a0*/  BSYNC.RECONVERGENT B4 ;  /* 0x0000000000047941 */ /* 0x000fea0003800200 */
.L_x_388:
        /* <DEDUP_REMOVED lines=33> */
.L_x_391:
[----:B------:R-:W-:Y:S05]  /*192c0*/  BSYNC.RECONVERGENT B4 ;  /* 0x0000000000047941 */ /* 0x000fea0003800200 */
.L_x_390:
[----:B------:R-:W0:Y:S01]  /*192d0*/  MUFU.RCP64H R11, 4.29494272000000000000e+09 ;  /* 0x41effff4000b7908 */ /* 0x000e220000001800 */
        /* <DEDUP_REMOVED lines=37> */
.L_x_393:
[----:B------:R-:W-:Y:S05]  /*19530*/  BSYNC.RECONVERGENT B4 ;  /* 0x0000000000047941 */ /* 0x000fea0003800200 */
.L_x_392:
        /* <DEDUP_REMOVED lines=33> */
.L_x_395:
[----:B------:R-:W-:Y:S05]  /*19750*/  BSYNC.RECONVERGENT B4 ;  /* 0x0000000000047941 */ /* 0x000fea0003800200 */
.L_x_394:
        /* <DEDUP_REMOVED lines=33> */
.L_x_397:
[----:B------:R-:W-:Y:S05]  /*19970*/  BSYNC.RECONVERGENT B4 ;  /* 0x0000000000047941 */ /* 0x000fea0003800200 */
.L_x_396:
        /* <DEDUP_REMOVED lines=37> */
.L_x_399:
[----:B------:R-:W-:Y:S05]  /*19bd0*/  BSYNC.RECONVERGENT B4 ;  /* 0x0000000000047941 */ /* 0x000fea0003800200 */
.L_x_398:
        /* <DEDUP_REMOVED lines=48> */
.L_x_401:
[----:B------:R-:W-:Y:S05]  /*19ee0*/  BSYNC.RECONVERGENT B4 ;  /* 0x0000000000047941 */ /* 0x000fea0003800200 */
.L_x_400:
        /* <DEDUP_REMOVED lines=33> */
.L_x_403:
[----:B------:R-:W-:Y:S05]  /*1a100*/  BSYNC.RECONVERGENT B4 ;  /* 0x0000000000047941 */ /* 0x000fea0003800200 */
.L_x_402:
        /* <DEDUP_REMOVED lines=33> */
.L_x_405:
[----:B------:R-:W-:Y:S05]  /*1a320*/  BSYNC.RECONVERGENT B4 ;  /* 0x0000000000047941 */ /* 0x000fea0003800200 */
.L_x_404:
        /* <DEDUP_REMOVED lines=37> */
.L_x_407:
[----:B------:R-:W-:Y:S05]  /*1a580*/  BSYNC.RECONVERGENT B4 ;  /* 0x0000000000047941 */ /* 0x000fea0003800200 */
.L_x_406:
        /* <DEDUP_REMOVED lines=33> */
.L_x_409:
[----:B------:R-:W-:Y:S05]  /*1a7a0*/  BSYNC.RECONVERGENT B4 ;  /* 0x0000000000047941 */ /* 0x000fea0003800200 */
.L_x_408:
        /* <DEDUP_REMOVED lines=33> */
.L_x_411:
[----:B------:R-:W-:Y:S05]  /*1a9c0*/  BSYNC.RECONVERGENT B4 ;  /* 0x0000000000047941 */ /* 0x000fea0003800200 */
.L_x_410:
        /* <DEDUP_REMOVED lines=38> */
.L_x_413:
[----:B------:R-:W-:Y:S05]  /*1ac30*/  BSYNC.RECONVERGENT B4 ;  /* 0x0000000000047941 */ /* 0x000fea0003800200 */
.L_x_412:
        /* <DEDUP_REMOVED lines=33> */
.L_x_415:
[----:B------:R-:W-:Y:S05]  /*1ae50*/  BSYNC.RECONVERGENT B4 ;  /* 0x0000000000047941 */ /* 0x000fea0003800200 */
.L_x_414:
        /* <DEDUP_REMOVED lines=33> */
.L_x_417:
[----:B------:R-:W-:Y:S05]  /*1b070*/  BSYNC.RECONVERGENT B4 ;  /* 0x0000000000047941 */ /* 0x000fea0003800200 */
.L_x_416:
        /* <DEDUP_REMOVED lines=37> */
.L_x_419:
[----:B------:R-:W-:Y:S05]  /*1b2d0*/  BSYNC.RECONVERGENT B4 ;  /* 0x0000000000047941 */ /* 0x000fea0003800200 */
.L_x_418:
        /* <DEDUP_REMOVED lines=33> */
.L_x_421:
[----:B------:R-:W-:Y:S05]  /*1b4f0*/  BSYNC.RECONVERGENT B4 ;  /* 0x0000000000047941 */ /* 0x000fea0003800200 */
.L_x_420:
        /* <DEDUP_REMOVED lines=33> */
.L_x_423:
[----:B------:R-:W-:Y:S05]  /*1b710*/  BSYNC.RECONVERGENT B4 ;  /* 0x0000000000047941 */ /* 0x000fea0003800200 */
.L_x_422:
        /* <DEDUP_REMOVED lines=33> */
.L_x_425:
[----:B------:R-:W-:Y:S05]  /*1b930*/  BSYNC.RECONVERGENT B4 ;  /* 0x0000000000047941 */ /* 0x000fea0003800200 */
.L_x_424:
        /* <DEDUP_REMOVED lines=37> */
.L_x_427:
[----:B------:R-:W-:Y:S05]  /*1bb90*/  BSYNC.RECONVERGENT B4 ;  /* 0x0000000000047941 */ /* 0x000fea0003800200 */
.L_x_426:
        /* <DEDUP_REMOVED lines=33> */
.L_x_429:
[----:B------:R-:W-:Y:S05]  /*1bdb0*/  BSYNC.RECONVERGENT B4 ;  /* 0x0000000000047941 */ /* 0x000fea0003800200 */
.L_x_428:
        /* <DEDUP_REMOVED lines=33> */
.L_x_431:
[----:B------:R-:W-:Y:S05]  /*1bfd0*/  BSYNC.RECONVERGENT B4 ;  /* 0x0000000000047941 */ /* 0x000fea0003800200 */
.L_x_430:
        /* <DEDUP_REMOVED lines=38> */
.L_x_433:
[----:B------:R-:W-:Y:S05]  /*1c240*/  BSYNC.RECONVERGENT B4 ;  /* 0x0000000000047941 */ /* 0x000fea0003800200 */
.L_x_432:
        /* <DEDUP_REMOVED lines=33> */
.L_x_435:
[----:B------:R-:W-:Y:S05]  /*1c460*/  BSYNC.RECONVERGENT B4 ;  /* 0x0000000000047941 */ /* 0x000fea0003800200 */
.L_x_434:
        /* <DEDUP_REMOVED lines=33> */
.L_x_437:
[----:B------:R-:W-:Y:S05]  /*1c680*/  BSYNC.RECONVERGENT B4 ;  /* 0x0000000000047941 */ /* 0x000fea0003800200 */
.L_x_436:
        /* <DEDUP_REMOVED lines=37> */
.L_x_439:
[----:B------:R-:W-:Y:S05]  /*1c8e0*/  BSYNC.RECONVERGENT B4 ;  /* 0x0000000000047941 */ /* 0x000fea0003800200 */
.L_x_438:
        /* <DEDUP_REMOVED lines=33> */
.L_x_441:
[----:B------:R-:W-:Y:S05]  /*1cb00*/  BSYNC.RECONVERGENT B4 ;  /* 0x0000000000047941 */ /* 0x000fea0003800200 */
.L_x_440:
        /* <DEDUP_REMOVED lines=33> */
.L_x_443:
[----:B------:R-:W-:Y:S05]  /*1cd20*/  BSYNC.RECONVERGENT B4 ;  /* 0x0000000000047941 */ /* 0x000fea0003800200 */
.L_x_442:
        /* <DEDUP_REMOVED lines=33> */
.L_x_445:
[----:B------:R-:W-:Y:S05]  /*1cf40*/  BSYNC.RECONVERGENT B4 ;  /* 0x0000000000047941 */ /* 0x000fea0003800200 */
.L_x_444:
        /* <DEDUP_REMOVED lines=37> */
.L_x_447:
[----:B------:R-:W-:Y:S05]  /*1d1a0*/  BSYNC.RECONVERGENT B4 ;  /* 0x0000000000047941 */ /* 0x000fea0003800200 */
.L_x_446:
        /* <DEDUP_REMOVED lines=33> */
.L_x_449:
[----:B------:R-:W-:Y:S05]  /*1d3c0*/  BSYNC.RECONVERGENT B4 ;  /* 0x0000000000047941 */ /* 0x000fea0003800200 */
.L_x_448:
        /* <DEDUP_REMOVED lines=33> */
.L_x_451:
[----:B------:R-:W-:Y:S05]  /*1d5e0*/  BSYNC.RECONVERGENT B4 ;  /* 0x0000000000047941 */ /* 0x000fea0003800200 */
.L_x_450:
        /* <DEDUP_REMOVED lines=38> */
.L_x_453:
[----:B------:R-:W-:Y:S05]  /*1d850*/  BSYNC.RECONVERGENT B4 ;  /* 0x0000000000047941 */ /* 0x000fea0003800200 */
.L_x_452:
        /* <DEDUP_REMOVED lines=33> */
.L_x_455:
[----:B------:R-:W-:Y:S05]  /*1da70*/  BSYNC.RECONVERGENT B4 ;  /* 0x0000000000047941 */ /* 0x000fea0003800200 */
.L_x_454:
        /* <DEDUP_REMOVED lines=33> */
.L_x_457:
[----:B------:R-:W-:Y:S05]  /*1dc90*/  BSYNC.RECONVERGENT B4 ;  /* 0x0000000000047941 */ /* 0x000fea0003800200 */
.L_x_456:
        /* <DEDUP_REMOVED lines=37> */
.L_x_459:
[----:B------:R-:W-:Y:S05]  /*1def0*/  BSYNC.RECONVERGENT B4 ;  /* 0x0000000000047941 */ /* 0x000fea0003800200 */
.L_x_458:
[----:B------:R-:W0:Y:S01]  /*1df00*/  FRND.F64.FLOOR R8, R8 ;  /* 0x0000000800087313 */ /* 0x000e220000305800 */
[----:B------:R-:W-:Y:S01]  /*1df10*/  UMOV UR6, 0xd7600000 ;  /* 0xd760000000067882 */ /* 0x000fe20000000000 */
[----:B------:R-:W-:-:S06]  /*1df20*/  UMOV UR7, 0x41effff4 ;  /* 0x41effff400077882 */ /* 0x000fcc0000000000 */
[----:B------:R1:W2:Y:S01]  /*1df30*/  F2I.U32.F64.TRUNC R42, R42 ;  /* 0x0000002a002a7311 */ /* 0x0002a2000030d000 */
[----:B0-----:R-:W-:-:S07]  /*1df40*/  DFMA R18, R8, -UR6, R18 ;  /* 0x8000000608127c2b */ /* 0x001fce0008000012 */
[----:B------:R1:W3:Y:S01]  /*1df50*/  F2I.U32.F64.TRUNC R34, R34 ;  /* 0x0000002200227311 */ /* 0x0002e2000030d000 */
[----:B------:R-:W-:-:S07]  /*1df60*/  DADD R10, R18, UR6 ;  /* 0x00000006120a7e29 */ /* 0x000fce0008000000 */
[----:B------:R1:W4:Y:S01]  /*1df70*/  F2I.U32.F64.TRUNC R16, R16 ;  /* 0x0000001000107311 */ /* 0x000322000030d000 */
[----:B------:R-:W-:-:S07]  /*1df80*/  DSETP.GEU.AND P0, PT, R18, RZ, PT ;  /* 0x000000ff1200722a */ /* 0x000fce0003f0e000 */
[----:B------:R1:W0:Y:S01]  /*1df90*/  F2I.U32.F64.TRUNC R48, R14 ;  /* 0x0000000e00307311 */ /* 0x000222000030d000 */
[----:B------:R-:W-:Y:S02]  /*1dfa0*/  FSEL R30, R10, R18, !P0 ;  /* 0x000000120a1e7208 */ /* 0x000fe40004000000 */
[----:B------:R-:W-:-:S05]  /*1dfb0*/  FSEL R31, R11, R19, !P0 ;  /* 0x000000130b1f7208 */ /* 0x000fca0004000000 */
[----:B------:R1:W0:Y:S08]  /*1dfc0*/  F2I.U32.F64.TRUNC R28, R28 ;  /* 0x0000001c001c7311 */ /* 0x000230000030d000 */
[----:B------:R1:W0:Y:S08]  /*1dfd0*/  F2I.U32.F64.TRUNC R32, R52 ;  /* 0x0000003400207311 */ /* 0x000230000030d000 */
[----:B------:R1:W0:Y:S08]  /*1dfe0*/  F2I.U32.F64.TRUNC R46, R46 ;  /* 0x0000002e002e7311 */ /* 0x000230000030d000 */
[----:B------:R1:W0:Y:S08]  /*1dff0*/  F2I.U32.F64.TRUNC R38, R38 ;  /* 0x0000002600267311 */ /* 0x000230000030d000 */
[----:B--234-:R1:W0:Y:S02]  /*1e000*/  F2I.U32.F64.TRUNC R30, R30 ;  /* 0x0000001e001e7311 */ /* 0x01c224000030d000 */
.L_x_279:
[----:B------:R-:W-:Y:S05]  /*1e010*/  BSYNC.RECONVERGENT B1 ;  /* 0x0000000000017941 */ /* 0x000fea0003800200 */
.L_x_278:
[C---:B------:R-:W-:Y:S01]  /*1e020*/  ISETP.GT.U32.AND P0, PT, R5.reuse, 0x1, PT ;  /* 0x000000010500780c */ /* 0x040fe20003f04070 */
[----:B------:R-:W-:Y:S01]  /*1e030*/  VIADD R0, R0, 0x1 ;  /* 0x0000000100007836 */ /* 0x000fe20000000000 */
[--C-:B------:R-:W-:Y:S02]  /*1e040*/  SHF.R.U64 R5, R5, 0x1, R6.reuse ;  /* 0x0000000105057819 */ /* 0x100fe40000001206 */
[----:B------:R-:W-:Y:S02]  /*1e050*/  ISETP.GT.U32.AND.EX P0, PT, R6, RZ, PT, P0 ;  /* 0x000000ff0600720c */ /* 0x000fe40003f04100 */
[----:B------:R-:W-:-:S11]  /*1e060*/  SHF.R.U32.HI R6, RZ, 0x1, R6 ;  /* 0x00000001ff067819 */ /* 0x000fd60000011606 */
[----:B------:R-:W-:Y:S05]  /*1e070*/  @P0 BRA `(.L_x_460) ;  /* 0xffffff3400200947 */ /* 0x000fea000383ffff */
[----:B------:R-:W-:Y:S05]  /*1e080*/  BSYNC.RECONVERGENT B2 ;  /* 0x0000000000027941 */ /* 0x000fea0003800200 */
.L_x_277:
[----:B-1----:R1:W2:Y:S08]  /*1e090*/  I2F.F64.U32 R14, R42 ;  /* 0x0000002a000e7312 */ /* 0x0022b00000201800 */
[----:B------:R-:W3:Y:S08]  /*1e0a0*/  I2F.F64.U32 R34, R34 ;  /* 0x0000002200227312 */ /* 0x000ef00000201800 */
[----:B------:R-:W4:Y:S08]  /*1e0b0*/  I2F.F64.U32 R16, R16 ;  /* 0x0000001000107312 */ /* 0x000f300000201800 */
[----:B0-----:R-:W0:Y:S08]  /*1e0c0*/  I2F.F64.U32 R48, R48 ;  /* 0x0000003000307312 */ /* 0x001e300000201800 */
[----:B------:R-:W0:Y:S08]  /*1e0d0*/  I2F.F64.U32 R28, R28 ;  /* 0x0000001c001c7312 */ /* 0x000e300000201800 */
[----:B------:R-:W0:Y:S08]  /*1e0e0*/  I2F.F64.U32 R32, R32 ;  /* 0x0000002000207312 */ /* 0x000e300000201800 */
[----:B------:R-:W0:Y:S08]  /*1e0f0*/  I2F.F64.U32 R46, R46 ;  /* 0x0000002e002e7312 */ /* 0x000e300000201800 */
[----:B------:R-:W0:Y:S08]  /*1e100*/  I2F.F64.U32 R38, R38 ;  /* 0x0000002600267312 */ /* 0x000e300000201800 */
[----:B-1234-:R-:W0:Y:S02]  /*1e110*/  I2F.F64.U32 R30, R30 ;  /* 0x0000001e001e7312 */ /* 0x01ee240000201800 */
.L_x_276:
[----:B------:R-:W-:Y:S05]  /*1e120*/  BSYNC.RECONVERGENT B3 ;  /* 0x0000000000037941 */ /* 0x000fea0003800200 */
.L_x_275:
[----:B------:R-:W1:Y:S01]  /*1e130*/  MUFU.RCP64H R9, 4.29494272000000000000e+09 ;  /* 0x41effff400097908 */ /* 0x000e620000001800 */
[----:B------:R-:W-:Y:S01]  /*1e140*/  IMAD.MOV.U32 R10, RZ, RZ, -0x28a00000 ;  /* 0xd7600000ff0a7424 */ /* 0x000fe200078e00ff */
[----:B------:R-:W-:Y:S01]  /*1e150*/  BSSY.RECONVERGENT B1, `(.L_x_461) ;  /* 0x000001a000017945 */ /* 0x000fe20003800200 */
[----:B------:R-:W-:Y:S02]  /*1e160*/  IMAD.MOV.U32 R11, RZ, RZ, 0x41effff4 ;  /* 0x41effff4ff0b7424 */ /* 0x000fe400078e00ff */
[----:B------:R-:W-:-:S06]  /*1e170*/  IMAD.MOV.U32 R8, RZ, RZ, 0x1 ;  /* 0x00000001ff087424 */ /* 0x000fcc00078e00ff */
[----:B-1----:R-:W-:-:S08]  /*1e180*/  DFMA R6, R8, -R10, 1 ;  /* 0x3ff000000806742b */ /* 0x002fd0000000080a */
[----:B0-----:R-:W-:Y:S02]  /*1e190*/  DFMA R12, R6, R6, R6 ;  /* 0x00000006060c722b */ /* 0x001fe40000000006 */
[----:B------:R-:W-:-:S06]  /*1e1a0*/  DMUL R6, R14, 7.62939453125e-06 ;  /* 0x3ee000000e067828 */ /* 0x000fcc0000000000 */
[----:B------:R-:W-:-:S04]  /*1e1b0*/  DFMA R12, R8, R12, R8 ;  /* 0x0000000c080c722b */ /* 0x000fc80000000008 */
[----:B------:R-:W0:Y:S04]  /*1e1c0*/  FRND.F64.FLOOR R6, R6 ;  /* 0x0000000600067313 */ /* 0x000e280000305800 */
[----:B------:R-:W-:-:S08]  /*1e1d0*/  DFMA R8, R12, -R10, 1 ;  /* 0x3ff000000c08742b */ /* 0x000fd0000000080a */
[----:B------:R-:W-:Y:S02]  /*1e1e0*/  DFMA R12, R12, R8, R12 ;  /* 0x000000080c0c722b */ /* 0x000fe4000000000c */
[C---:B0-----:R-:W-:Y:S02]  /*1e1f0*/  DMUL R18, R6.reuse, 12345 ;  /* 0x40c81c8006127828 */ /* 0x041fe40000000000 */
[----:B------:R-:W-:-:S06]  /*1e200*/  DFMA R14, R6, -131072, R14 ;  /* 0xc1000000060e782b */ /* 0x000fcc000000000e */
        /* <DEDUP_REMOVED lines=14> */
.L_x_462:
[----:B------:R-:W-:Y:S05]  /*1e2f0*/  BSYNC.RECONVERGENT B1 ;  /* 0x0000000000017941 */ /* 0x000fea0003800200 */
.L_x_461:
[----:B------:R-:W0:Y:S01]  /*1e300*/  MUFU.RCP64H R7, 4.29494272000000000000e+09 ;  /* 0x41effff400077908 */ /* 0x000e220000001800 */
[----:B------:R-:W-:Y:S01]  /*1e310*/  MOV R12, 0xd7600000 ;  /* 0xd7600000000c7802 */ /* 0x000fe20000000f00 */
[----:B------:R-:W-:Y:S01]  /*1e320*/  IMAD.MOV.U32 R13, RZ, RZ, 0x41effff4 ;  /* 0x41effff4ff0d7424 */ /* 0x000fe200078e00ff */
[----:B------:R-:W-:Y:S01]  /*1e330*/  DMUL R14, R14, 12345 ;  /* 0x40c81c800e0e7828 */ /* 0x000fe20000000000 */
        /* <DEDUP_REMOVED lines=29> */
.L_x_464:
[----:B------:R-:W-:Y:S05]  /*1e510*/  BSYNC.RECONVERGENT B1 ;  /* 0x0000000000017941 */ /* 0x000fea0003800200 */
.L_x_463:
        /* <DEDUP_REMOVED lines=33> */
.L_x_466:
[----:B------:R-:W-:Y:S05]  /*1e730*/  BSYNC.RECONVERGENT B1 ;  /* 0x0000000000017941 */ /* 0x000fea0003800200 */
.L_x_465:
        /* <DEDUP_REMOVED lines=11> */
[----:B------:R-:W-:Y:S02]  /*1e7f0*/  DMUL R6, R34, 7.62939453125e-06 ;  /* 0x3ee0000022067828 */ /* 0x000fe40000000000 */
[----:B------:R-:W-:-:S04]  /*1e800*/  DSETP.GEU.AND P0, PT, R18, RZ, PT ;  /* 0x000000ff1200722a */ /* 0x000fc80003f0e000 */
[----:B------:R-:W-:Y:S01]  /*1e810*/  DFMA R10, R10, R14, R10 ;  /* 0x0000000e0a0a722b */ /* 0x000fe2000000000a */
[----:B------:R-:W0:Y:S07]  /*1e820*/  FRND.F64.FLOOR R12, R6 ;  /* 0x00000006000c7313 */ /* 0x000e2e0000305800 */
[----:B------:R-:W-:Y:S02]  /*1e830*/  DFMA R20, R10, -R22, 1 ;  /* 0x3ff000000a14742b */ /* 0x000fe40000000816 */
[----:B0-----:R-:W-:-:S06]  /*1e840*/  DMUL R14, R12, 12345 ;  /* 0x40c81c800c0e7828 */ /* 0x001fcc0000000000 */
[----:B------:R-:W-:Y:S02]  /*1e850*/  DFMA R24, R10, R20, R10 ;  /* 0x000000140a18722b */ /* 0x000fe4000000000a */
[----:B------:R-:W-:-:S06]  /*1e860*/  DADD R10, R18, UR6 ;  /* 0x00000006120a7e29 */ /* 0x000fcc0008000000 */
[----:B------:R-:W-:Y:S01]  /*1e870*/  DMUL R20, R24, R14 ;  /* 0x0000000e18147228 */ /* 0x000fe20000000000 */
[----:B------:R-:W-:-:S03]  /*1e880*/  FSETP.GEU.AND P2, PT, |R15|, 6.5827683646048100446e-37, PT ;  /* 0x036000000f00780b */ /* 0x000fc60003f4e200 */
[----:B------:R-:W-:Y:S02]  /*1e890*/  FSEL R10, R10, R18, !P0 ;  /* 0x000000120a0a7208 */ /* 0x000fe40004000000 */
[----:B------:R-:W-:Y:S01]  /*1e8a0*/  FSEL R11, R11, R19, !P0 ;  /* 0x000000130b0b7208 */ /* 0x000fe20004000000 */
[----:B------:R-:W-:Y:S02]  /*1e8b0*/  DFMA R18, R12, -131072, R34 ;  /* 0xc10000000c12782b */ /* 0x000fe40000000022 */
[----:B------:R-:W-:-:S03]  /*1e8c0*/  DFMA R22, R20, -R22, R14 ;  /* 0x800000161416722b */ /* 0x000fc6000000000e */
[C---:B------:R-:W-:Y:S02]  /*1e8d0*/  DADD R8, R10.reuse, UR6 ;  /* 0x000000060a087e29 */ /* 0x040fe40008000000 */
[----:B------:R-:W-:-:S03]  /*1e8e0*/  DSETP.GEU.AND P0, PT, R10, RZ, PT ;  /* 0x000000ff0a00722a */ /* 0x000fc60003f0e000 */
[----:B------:R-:W-:-:S05]  /*1e8f0*/  DFMA R6, R24, R22, R20 ;  /* 0x000000161806722b */ /* 0x000fca0000000014 */
[----:B------:R-:W-:Y:S02]  /*1e900*/  FSEL R20, R8, R10, !P0 ;  /* 0x0000000a08147208 */ /* 0x000fe40004000000 */
[----:B------:R-:W-:-:S03]  /*1e910*/  FSEL R21, R9, R11, !P0 ;  /* 0x0000000b09157208 */ /* 0x000fc60004000000 */
        /* <DEDUP_REMOVED lines=10> */
.L_x_468:
[----:B------:R-:W-:Y:S05]  /*1e9c0*/  BSYNC.RECONVERGENT B1 ;  /* 0x0000000000017941 */ /* 0x000fea0003800200 */
.L_x_467:
[----:B------:R-:W0:Y:S01]  /*1e9d0*/  MUFU.RCP64H R9, 4.29494272000000000000e+09 ;  /* 0x41effff400097908 */ /* 0x000e220000001800 */
[----:B------:R-:W-:Y:S01]  /*1e9e0*/  IMAD.MOV.U32 R12, RZ, RZ, -0x28a00000 ;  /* 0xd7600000ff0c7424 */ /* 0x000fe200078e00ff */
[----:B------:R-:W-:Y:S01]  /*1e9f0*/  MOV R13, 0x41effff4 ;  /* 0x41effff4000d7802 */ /* 0x000fe20000000f00 */
[----:B------:R-:W-:Y:S01]  /*1ea00*/  IMAD.MOV.U32 R8, RZ, RZ, 0x1 ;  /* 0x00000001ff087424 */ /* 0x000fe200078e00ff */
[----:B------:R-:W-:Y:S01]  /*1ea10*/  DMUL R18, R18, 12345 ;  /* 0x40c81c8012127828 */ /* 0x000fe20000000000 */
        /* <DEDUP_REMOVED lines=28> */
.L_x_470:
[----:B------:R-:W-:Y:S05]  /*1ebe0*/  BSYNC.RECONVERGENT B1 ;  /* 0x0000000000017941 */ /* 0x000fea0003800200 */
.L_x_469:
        /* <DEDUP_REMOVED lines=33> */
.L_x_472:
[----:B------:R-:W-:Y:S05]  /*1ee00*/  BSYNC.RECONVERGENT B1 ;  /* 0x0000000000017941 */ /* 0x000fea0003800200 */
.L_x_471:
        /* <DEDUP_REMOVED lines=30> */
[----:B------:R-:W-:Y:S02]  /*1eff0*/  FFMA R0, RZ, 29.99997711181640625, R9 ;  /* 0x41effff4ff007823 */ /* 0x000fe40000000009 */
[----:B------:R-:W-:-:S03]  /*1f000*/  DADD R20, R20, R6 ;  /* 0x0000000014147229 */ /* 0x000fc60000000006 */
        /* <DEDUP_REMOVED lines=9> */
.L_x_474:
[----:B------:R-:W-:Y:S05]  /*1f0a0*/  BSYNC.RECONVERGENT B1 ;  /* 0x0000000000017941 */ /* 0x000fea0003800200 */
.L_x_473:
        /* <DEDUP_REMOVED lines=33> */
.L_x_476:
[----:B------:R-:W-:Y:S05]  /*1f2c0*/  BSYNC.RECONVERGENT B1 ;  /* 0x0000000000017941 */ /* 0x000fea0003800200 */
.L_x_475:
        /* <DEDUP_REMOVED lines=33> */
.L_x_478:
[----:B------:R-:W-:Y:S05]  /*1f4e0*/  BSYNC.RECONVERGENT B1 ;  /* 0x0000000000017941 */ /* 0x000fea0003800200 */
.L_x_477:
[----:B------:R-:W0:Y:S01]  /*1f4f0*/  FRND.F64.FLOOR R8, R8 ;  /* 0x0000000800087313 */ /* 0x000e220000305800 */
[----:B------:R-:W-:Y:S01]  /*1f500*/  MOV R12, 0xd7600000 ;  /* 0xd7600000000c7802 */ /* 0x000fe20000000f00 */
[----:B------:R-:W-:Y:S01]  /*1f510*/  IMAD.MOV.U32 R13, RZ, RZ, 0x41effff4 ;  /* 0x41effff4ff0d7424 */ /* 0x000fe200078e00ff */
[----:B------:R-:W-:Y:S01]  /*1f520*/  UMOV UR6, 0xd7600000 ;  /* 0xd760000000067882 */ /* 0x000fe20000000000 */
[----:B------:R-:W-:Y:S01]  /*1f530*/  IMAD.MOV.U32 R16, RZ, RZ, 0x1 ;  /* 0x00000001ff107424 */ /* 0x000fe200078e00ff */
[----:B------:R-:W-:Y:S01]  /*1f540*/  UMOV UR7, 0x41effff4 ;  /* 0x41effff400077882 */ /* 0x000fe20000000000 */
[----:B------:R-:W-:Y:S02]  /*1f550*/  BSSY.RECONVERGENT B1, `(.L_x_479) ;  /* 0x000001f000017945 */ /* 0x000fe40003800200 */
[----:B------:R-:W1:Y:S01]  /*1f560*/  MUFU.RCP64H R17, 4.29494272000000000000e+09 ;  /* 0x41effff400117908 */ /* 0x000e620000001800 */
        /* <DEDUP_REMOVED lines=29> */
.L_x_480:
[----:B------:R-:W-:Y:S05]  /*1f740*/  BSYNC.RECONVERGENT B1 ;  /* 0x0000000000017941 */ /* 0x000fea0003800200 */
.L_x_479:
        /* <DEDUP_REMOVED lines=13> */
[----:B------:R-:W-:Y:S01]  /*1f820*/  DFMA R12, R6, R12, R6 ;  /* 0x0000000c060c722b */ /* 0x000fe20000000006 */
[----:B------:R0:W1:Y:S07]  /*1f830*/  FRND.F64.FLOOR R18, R10 ;  /* 0x0000000a00127313 */ /* 0x00006e0000305800 */
[----:B------:R-:W-:Y:S02]  /*1f840*/  DFMA R6, R12, -R14, 1 ;  /* 0x3ff000000c06742b */ /* 0x000fe4000000080e */
[----:B0-----:R-:W-:-:S02]  /*1f850*/  DADD R10, R20, UR6 ;  /* 0x00000006140a7e29 */ /* 0x001fc40008000000 */
[----:B-1----:R-:W-:-:S04]  /*1f860*/  DMUL R16, R18, 12345 ;  /* 0x40c81c8012107828 */ /* 0x002fc80000000000 */
[----:B------:R-:W-:Y:S02]  /*1f870*/  DFMA R22, R12, R6, R12 ;  /* 0x000000060c16722b */ /* 0x000fe4000000000c */
[----:B------:R-:W-:-:S06]  /*1f880*/  DFMA R18, R18, -131072, R48 ;  /* 0xc10000001212782b */ /* 0x000fcc0000000030 */
[----:B------:R-:W-:Y:S01]  /*1f890*/  DMUL R6, R22, R16 ;  /* 0x0000001016067228 */ /* 0x000fe20000000000 */
[----:B------:R-:W-:-:S07]  /*1f8a0*/  FSETP.GEU.AND P2, PT, |R17|, 6.5827683646048100446e-37, PT ;  /* 0x036000001100780b */ /* 0x000fce0003f4e200 */
[----:B------:R-:W-:Y:S01]  /*1f8b0*/  DFMA R12, R6, -R14, R16 ;  /* 0x8000000e060c722b */ /* 0x000fe20000000010 */
[----:B------:R-:W-:Y:S02]  /*1f8c0*/  FSEL R14, R10, R20, !P0 ;  /* 0x000000140a0e7208 */ /* 0x000fe40004000000 */
[----:B------:R-:W-:-:S05]  /*1f8d0*/  FSEL R15, R11, R21, !P0 ;  /* 0x000000150b0f7208 */ /* 0x000fca0004000000 */
        /* <DEDUP_REMOVED lines=11> */
.L_x_482:
[----:B------:R-:W-:Y:S05]  /*1f990*/  BSYNC.RECONVERGENT B1 ;  /* 0x0000000000017941 */ /* 0x000fea0003800200 */
.L_x_481:
        /* <DEDUP_REMOVED lines=33> */
.L_x_484:
[----:B------:R-:W-:Y:S05]  /*1fbb0*/  BSYNC.RECONVERGENT B1 ;  /* 0x0000000000017941 */ /* 0x000fea0003800200 */
.L_x_483:
        /* <DEDUP_REMOVED lines=33> */
.L_x_486:
[----:B------:R-:W-:Y:S05]  /*1fdd0*/  BSYNC.RECONVERGENT B1 ;  /* 0x0000000000017941 */ /* 0x000fea0003800200 */
.L_x_485:
        /* <DEDUP_REMOVED lines=40> */
.L_x_488:
[----:B------:R-:W-:Y:S05]  /*20060*/  BSYNC.RECONVERGENT B1 ;  /* 0x0000000000017941 */ /* 0x000fea0003800200 */
.L_x_487:
        /* <DEDUP_REMOVED lines=33> */
.L_x_490:
[----:B------:R-:W-:Y:S05]  /*20280*/  BSYNC.RECONVERGENT B1 ;  /* 0x0000000000017941 */ /* 0x000fea0003800200 */
.L_x_489:
        /* <DEDUP_REMOVED lines=33> */
.L_x_492:
[----:B------:R-:W-:Y:S05]  /*204a0*/  BSYNC.RECONVERGENT B1 ;  /* 0x0000000000017941 */ /* 0x000fea0003800200 */
.L_x_491:
        /* <DEDUP_REMOVED lines=41> */
.L_x_494:
[----:B------:R-:W-:Y:S05]  /*20740*/  BSYNC.RECONVERGENT B1 ;  /* 0x0000000000017941 */ /* 0x000fea0003800200 */
.L_x_493:
        /* <DEDUP_REMOVED lines=33> */
.L_x_496:
[----:B------:R-:W-:Y:S05]  /*20960*/  BSYNC.RECONVERGENT B1 ;  /* 0x0000000000017941 */ /* 0x000fea0003800200 */
.L_x_495:
        /* <DEDUP_REMOVED lines=33> */
.L_x_498:
[----:B------:R-:W-:Y:S05]  /*20b80*/  BSYNC.RECONVERGENT B1 ;  /* 0x0000000000017941 */ /* 0x000fea0003800200 */
.L_x_497:
        /* <DEDUP_REMOVED lines=37> */
.L_x_500:
[----:B------:R-:W-:Y:S05]  /*20de0*/  BSYNC.RECONVERGENT B1 ;  /* 0x0000000000017941 */ /* 0x000fea0003800200 */
.L_x_499:
[----:B------:R-:W0:Y:S01]  /*20df0*/  MUFU.RCP64H R7, 4.29494272000000000000e+09 ;  /* 0x41effff400077908 */ /* 0x000e220000001800 */
[----:B------:R-:W-:Y:S01]  /*20e00*/  MOV R22, 0xd7600000 ;  /* 0xd760000000167802 */ /* 0x000fe20000000f00 */
[----:B------:R-:W-:Y:S01]  /*20e10*/  IMAD.MOV.U32 R23, RZ, RZ, 0x41effff4 ;  /* 0x41effff4ff177424 */ /* 0x000fe200078e00ff */
[----:B------:R-:W-:Y:S01]  /*20e20*/  DMUL R12, R46, 7.62939453125e-06 ;  /* 0x3ee000002e0c7828 */ /* 0x000fe20000000000 */
[----:B------:R-:W-:Y:S01]  /*20e30*/  IMAD.MOV.U32 R6, RZ, RZ, 0x1 ;  /* 0x00000001ff067424 */ /* 0x000fe200078e00ff */
[----:B------:R-:W-:Y:S01]  /*20e40*/  UMOV UR6, 0xd7600000 ;  /* 0xd760000000067882 */ /* 0x000fe20000000000 */
[----:B------:R-:W-:Y:S01]  /*20e50*/  UMOV UR7, 0x41effff4 ;  /* 0x41effff400077882 */ /* 0x000fe20000000000 */
[----:B------:R-:W-:Y:S01]  /*20e60*/  BSSY.RECONVERGENT B1, `(.L_x_501) ;  /* 0x000001d000017945 */ /* 0x000fe20003800200 */
[----:B------:R-:W-:Y:S08]  /*20e70*/  FRND.F64.FLOOR R8, R8 ;  /* 0x0000000800087313 */ /* 0x000ff00000305800 */
[----:B------:R-:W1:Y:S01]  /*20e80*/  FRND.F64.FLOOR R16, R12 ;  /* 0x0000000c00107313 */ /* 0x000e620000305800 */
[----:B0-----:R-:W-:-:S08]  /*20e90*/  DFMA R10, R6, -R22, 1 ;  /* 0x3ff00000060a742b */ /* 0x001fd00000000816 */
[----:B------:R-:W-:Y:S02]  /*20ea0*/  DFMA R10, R10, R10, R10 ;  /* 0x0000000a0a0a722b */ /* 0x000fe4000000000a */
[----:B-1----:R-:W-:-:S06]  /*20eb0*/  DMUL R18, R16, 12345 ;  /* 0x40c81c8010127828 */ /* 0x002fcc0000000000 */
[----:B------:R-:W-:-:S08]  /*20ec0*/  DFMA R10, R6, R10, R6 ;  /* 0x0000000a060a722b */ /* 0x000fd00000000006 */
[----:B------:R-:W-:Y:S01]  /*20ed0*/  DFMA R6, R10, -R22, 1 ;  /* 0x3ff000000a06742b */ /* 0x000fe20000000816 */
[----:B------:R-:W-:-:S07]  /*20ee0*/  FSETP.GEU.AND P2, PT, |R19|, 6.5827683646048100446e-37, PT ;  /* 0x036000001300780b */ /* 0x000fce0003f4e200 */
[----:B------:R-:W-:-:S08]  /*20ef0*/  DFMA R24, R10, R6, R10 ;  /* 0x000000060a18722b */ /* 0x000fd0000000000a */
[----:B------:R-:W-:-:S08]  /*20f00*/  DMUL R6, R24, R18 ;  /* 0x0000001218067228 */ /* 0x000fd00000000000 */
[----:B------:R-:W-:-:S08]  /*20f10*/  DFMA R10, R6, -R22, R18 ;  /* 0x80000016060a722b */ /* 0x000fd00000000012 */
[----:B------:R-:W-:Y:S02]  /*20f20*/  DFMA R6, R24, R10, R6 ;  /* 0x0000000a1806722b */ /* 0x000fe40000000006 */
[----:B------:R-:W-:Y:S02]  /*20f30*/  DFMA R10, R8, -R22, R20 ;  /* 0x80000016080a722b */ /* 0x000fe40000000014 */
[----:B------:R-:W-:-:S06]  /*20f40*/  DFMA R20, R16, -131072, R46 ;  /* 0xc10000001014782b */ /* 0x000fcc000000002e */
        /* <DEDUP_REMOVED lines=14> */
.L_x_502:
[----:B------:R-:W-:Y:S05]  /*21030*/  BSYNC.RECONVERGENT B1 ;  /* 0x0000000000017941 */ /* 0x000fea0003800200 */
.L_x_501:
        /* <DEDUP_REMOVED lines=33> */
.L_x_504:
[----:B------:R-:W-:Y:S05]  /*21250*/  BSYNC.RECONVERGENT B1 ;  /* 0x0000000000017941 */ /* 0x000fea0003800200 */
.L_x_503:
        /* <DEDUP_REMOVED lines=33> */
.L_x_506:
[----:B------:R-:W-:Y:S05]  /*21470*/  BSYNC.RECONVERGENT B1 ;  /* 0x0000000000017941 */ /* 0x000fea0003800200 */
.L_x_505:
        /* <DEDUP_REMOVED lines=40> */
.L_x_508:
[----:B------:R-:W-:Y:S05]  /*21700*/  BSYNC.RECONVERGENT B1 ;  /* 0x0000000000017941 */ /* 0x000fea0003800200 */
.L_x_507:
        /* <DEDUP_REMOVED lines=33> */
.L_x_510:
[----:B------:R-:W-:Y:S05]  /*21920*/  BSYNC.RECONVERGENT B1 ;  /* 0x0000000000017941 */ /* 0x000fea0003800200 */
.L_x_509:
        /* <DEDUP_REMOVED lines=33> */
.L_x_512:
[----:B------:R-:W-:Y:S05]  /*21b40*/  BSYNC.RECONVERGENT B1 ;  /* 0x0000000000017941 */ /* 0x000fea0003800200 */
.L_x_511:
        /* <DEDUP_REMOVED lines=41> */
.L_x_514:
[----:B------:R-:W-:Y:S05]  /*21de0*/  BSYNC.RECONVERGENT B1 ;  /* 0x0000000000017941 */ /* 0x000fea0003800200 */
.L_x_513:
        /* <DEDUP_REMOVED lines=33> */
.L_x_516:
[----:B------:R-:W-:Y:S05]  /*22000*/  BSYNC.RECONVERGENT B1 ;  /* 0x0000000000017941 */ /* 0x000fea0003800200 */
.L_x_515:
        /* <DEDUP_REMOVED lines=33> */
.L_x_518:
[----:B------:R-:W-:Y:S05]  /*22220*/  BSYNC.RECONVERGENT B1 ;  /* 0x0000000000017941 */ /* 0x000fea0003800200 */
.L_x_517:
        /* <DEDUP_REMOVED lines=37> */
.L_x_520:
[----:B------:R-:W-:Y:S05]  /*22480*/  BSYNC.RECONVERGENT B1 ;  /* 0x0000000000017941 */ /* 0x000fea0003800200 */
.L_x_519:
[----:B------:R-:W0:Y:S01]  /*22490*/  MUFU.RCP64H R7, 4.29496524800000000000e+09 ;  /* 0x41efffff00077908 */ /* 0x000e220000001800 */
        /* <DEDUP_REMOVED lines=8> */
[----:B0-----:R-:W-:Y:S01]  /*22520*/  DFMA R10, R6, -R20, UR6 ;  /* 0x00000006060a7e2b */ /* 0x001fe20008000814 */
[----:B------:R-:W-:Y:S01]  /*22530*/  UMOV UR6, 0xd7600000 ;  /* 0xd760000000067882 */ /* 0x000fe20000000000 */
[----:B------:R-:W-:Y:S01]  /*22540*/  UMOV UR7, 0x41effff4 ;  /* 0x41effff400077882 */ /* 0x000fe20000000000 */
[----:B-1----:R-:W-:-:S04]  /*22550*/  FSETP.GEU.AND P1, PT, |R19|, 6.5827683646048100446e-37, PT ;  /* 0x036000001300780b */ /* 0x002fc80003f2e200 */
[----:B------:R0:W1:Y:S01]  /*22560*/  F2I.U32.F64.TRUNC R5, R16 ;  /* 0x0000001000057311 */ /* 0x000062000030d000 */
[----:B------:R-:W-:Y:S02]  /*22570*/  DFMA R10, R10, R10, R10 ;  /* 0x0000000a0a0a722b */ /* 0x000fe4000000000a */
[----:B--2---:R-:W-:-:S06]  /*22580*/  DFMA R22, R8, -UR6, R22 ;  /* 0x8000000608167c2b */ /* 0x004fcc0008000016 */
[----:B------:R-:W-:Y:S02]  /*22590*/  DFMA R10, R6, R10, R6 ;  /* 0x0000000a060a722b */ /* 0x000fe40000000006 */
[----:B------:R-:W-:-:S06]  /*225a0*/  DSETP.GEU.AND P0, PT, R22, RZ, PT ;  /* 0x000000ff1600722a */ /* 0x000fcc0003f0e000 */
[----:B------:R-:W-:-:S08]  /*225b0*/  DFMA R6, R10, -R20, 1 ;  /* 0x3ff000000a06742b */ /* 0x000fd00000000814 */
[----:B------:R-:W-:Y:S02]  /*225c0*/  DFMA R24, R10, R6, R10 ;  /* 0x000000060a18722b */ /* 0x000fe4000000000a */
[----:B------:R-:W-:Y:S01]  /*225d0*/  DADD R10, R22, UR6 ;  /* 0x00000006160a7e29 */ /* 0x000fe20008000000 */
[----:B------:R0:W2:Y:S05]  /*225e0*/  F2I.U32.F64.TRUNC R6, R14 ;  /* 0x0000000e00067311 */ /* 0x0000aa000030d000 */
[----:B------:R-:W-:-:S04]  /*225f0*/  DMUL R12, R24, R18 ;  /* 0x00000012180c7228 */ /* 0x000fc80000000000 */
[----:B------:R-:W-:Y:S02]  /*22600*/  FSEL R10, R10, R22, !P0 ;  /* 0x000000160a0a7208 */ /* 0x000fe40004000000 */
[----:B------:R-:W-:Y:S02]  /*22610*/  FSEL R11, R11, R23, !P0 ;  /* 0x000000170b0b7208 */ /* 0x000fe40004000000 */
[----:B------:R-:W-:Y:S01]  /*22620*/  DFMA R20, R12, -R20, R18 ;  /* 0x800000140c14722b */ /* 0x000fe20000000012 */
[----:B------:R0:W3:Y:S07]  /*22630*/  I2F.F64.U32 R22, R3 ;  /* 0x0000000300167312 */ /* 0x0000ee0000201800 */
[----:B------:R-:W-:Y:S01]  /*22640*/  DFMA R8, R24, R20, R12 ;  /* 0x000000141808722b */ /* 0x000fe2000000000c */
[----:B------:R0:W4:Y:S08]  /*22650*/  F2I.U32.F64.TRUNC R0, R10 ;  /* 0x0000000a00007311 */ /* 0x000130000030d000 */
[----:B------:R0:W0:Y:S01]  /*22660*/  I2F.F64.U32 R20, R2 ;  /* 0x0000000200147312 */ /* 0x0000220000201800 */
[----:B------:R-:W-:-:S05]  /*22670*/  FFMA R4, RZ, 29.999998092651367188, R9 ;  /* 0x41efffffff047823 */ /* 0x000fca0000000009 */
[----:B------:R-:W-:-:S13]  /*22680*/  FSETP.GT.AND P0, PT, |R4|, 1.469367938527859385e-39, PT ;  /* 0x001000000400780b */ /* 0x000fda0003f04200 */
[----:B01234-:R-:W-:Y:S05]  /*22690*/  @P0 BRA P1, `(.L_x_522) ;  /* 0x00000000001c0947 */ /* 0x01ffea0000800000 */
[----:B------:R-:W-:Y:S01]  /*226a0*/  IMAD.MOV.U32 R12, RZ, RZ, R18 ;  /* 0x000000ffff0c7224 */ /* 0x000fe200078e0012 */
[----:B------:R-:W-:Y:S01]  /*226b0*/  MOV R7, R19 ;  /* 0x0000001300077202 */ /* 0x000fe20000000f00 */
[----:B------:R-:W-:Y:S01]  /*226c0*/  IMAD.MOV.U32 R8, RZ, RZ, -0x1a200000 ;  /* 0xe5e00000ff087424 */ /* 0x000fe200078e00ff */
[----:B------:R-:W-:Y:S01]  /*226d0*/  MOV R10, 0x22700 ;  /* 0x00022700000a7802 */ /* 0x000fe20000000f00 */
[----:B------:R-:W-:-:S07]  /*226e0*/  IMAD.MOV.U32 R57, RZ, RZ, 0x41efffff ;  /* 0x41efffffff397424 */ /* 0x000fce00078e00ff */
[----:B------:R-:W-:Y:S05]  /*226f0*/  CALL.REL.NOINC `($__internal_2_$__cuda_sm20_div_rn_f64_full) ;  /* 0x0000002400ec7944 */ /* 0x000fea0003c00000 */
[----:B------:R-:W-:-:S07]  /*22700*/  IMAD.MOV.U32 R9, RZ, RZ, R7 ;  /* 0x000000ffff097224 */ /* 0x000fce00078e0007 */
.L_x_522:
[----:B------:R-:W-:Y:S05]  /*22710*/  BSYNC.RECONVERGENT B1 ;  /* 0x0000000000017941 */ /* 0x000fea0003800200 */
.L_x_521:
        /* <DEDUP_REMOVED lines=13> */
[----:B------:R-:W-:-:S06]  /*227f0*/  DADD R2, R18, UR6 ;  /* 0x0000000612027e29 */ /* 0x000fcc0008000000 */
[----:B------:R-:W-:-:S04]  /*22800*/  DFMA R14, R12, -R10, 1 ;  /* 0x3ff000000c0e742b */ /* 0x000fc8000000080a */
[----:B------:R-:W-:Y:S02]  /*22810*/  FSEL R2, R2, R18, !P0 ;  /* 0x0000001202027208 */ /* 0x000fe40004000000 */
[----:B------:R-:W-:Y:S02]  /*22820*/  FSEL R3, R3, R19, !P0 ;  /* 0x0000001303037208 */ /* 0x000fe40004000000 */
[----:B------:R-:W-:Y:S02]  /*22830*/  DFMA R14, R12, R14, R12 ;  /* 0x0000000e0c0e722b */ /* 0x000fe4000000000c */
[----:B------:R-:W-:-:S06]  /*22840*/  FSETP.GEU.AND P1, PT, |R3|, 6.5827683646048100446e-37, PT ;  /* 0x036000000300780b */ /* 0x000fcc0003f2e200 */
[----:B------:R-:W-:-:S08]  /*22850*/  DMUL R8, R14, R2 ;  /* 0x000000020e087228 */ /* 0x000fd00000000000 */
        /* <DEDUP_REMOVED lines=12> */
.L_x_524:
[----:B------:R-:W-:Y:S05]  /*22920*/  BSYNC.RECONVERGENT B1 ;  /* 0x0000000000017941 */ /* 0x000fea0003800200 */
.L_x_523:
        /* <DEDUP_REMOVED lines=11> */
[C---:B------:R-:W-:Y:S02]  /*229e0*/  DADD R10, R2.reuse, UR6 ;  /* 0x00000006020a7e29 */ /* 0x040fe40008000000 */
[----:B------:R-:W-:-:S04]  /*229f0*/  DSETP.GEU.AND P0, PT, R2, RZ, PT ;  /* 0x000000ff0200722a */ /* 0x000fc80003f0e000 */
[----:B------:R-:W-:-:S04]  /*22a00*/  DFMA R16, R14, R16, R14 ;  /* 0x000000100e10722b */ /* 0x000fc8000000000e */
[----:B------:R-:W-:Y:S02]  /*22a10*/  FSEL R8, R10, R2, !P0 ;  /* 0x000000020a087208 */ /* 0x000fe40004000000 */
[----:B------:R-:W-:Y:S02]  /*22a20*/  FSEL R9, R11, R3, !P0 ;  /* 0x000000030b097208 */ /* 0x000fe40004000000 */
[----:B------:R-:W-:-:S04]  /*22a30*/  DFMA R10, R16, -R12, 1 ;  /* 0x3ff00000100a742b */ /* 0x000fc8000000080c */
[C---:B------:R-:W-:Y:S02]  /*22a40*/  DADD R2, R8.reuse, UR6 ;  /* 0x0000000608027e29 */ /* 0x040fe40008000000 */
[----:B------:R-:W-:Y:S02]  /*22a50*/  DSETP.GEU.AND P0, PT, R8, RZ, PT ;  /* 0x000000ff0800722a */ /* 0x000fe40003f0e000 */
[----:B------:R-:W-:-:S06]  /*22a60*/  DFMA R16, R16, R10, R16 ;  /* 0x0000000a1010722b */ /* 0x000fcc0000000010 */
[----:B------:R-:W-:Y:S02]  /*22a70*/  FSEL R2, R2, R8, !P0 ;  /* 0x0000000802027208 */ /* 0x000fe40004000000 */
[----:B------:R-:W-:-:S04]  /*22a80*/  FSEL R3, R3, R9, !P0 ;  /* 0x0000000903037208 */ /* 0x000fc80004000000 */
[----:B------:R-:W-:Y:S02]  /*22a90*/  FSETP.GEU.AND P1, PT, |R3|, 6.5827683646048100446e-37, PT ;  /* 0x036000000300780b */ /* 0x000fe40003f2e200 */
        /* <DEDUP_REMOVED lines=13> */
.L_x_526:
[----:B------:R-:W-:Y:S05]  /*22b70*/  BSYNC.RECONVERGENT B1 ;  /* 0x0000000000017941 */ /* 0x000fea0003800200 */
.L_x_525:
[----:B------:R-:W0:Y:S01]  /*22b80*/  MUFU.RCP64H R11, 4.29496524800000000000e+09 ;  /* 0x41efffff000b7908 */ /* 0x000e220000001800 */
[----:B------:R-:W-:Y:S01]  /*22b90*/  MOV R16, 0xe5e00000 ;  /* 0xe5e0000000107802 */ /* 0x000fe20000000f00 */
[----:B------:R-:W-:Y:S01]  /*22ba0*/  IMAD.MOV.U32 R17, RZ, RZ, 0x41efffff ;  /* 0x41efffffff117424 */ /* 0x000fe200078e00ff */
[----:B------:R-:W-:Y:S01]  /*22bb0*/  FSETP.GEU.AND P2, PT, |R23|, 6.5827683646048100446e-37, PT ;  /* 0x036000001700780b */ /* 0x000fe20003f4e200 */
[----:B------:R-:W-:Y:S01]  /*22bc0*/  IMAD.MOV.U32 R10, RZ, RZ, 0x1 ;  /* 0x00000001ff0a7424 */ /* 0x000fe200078e00ff */
[----:B------:R-:W-:Y:S01]  /*22bd0*/  UMOV UR6, 0xe5e00000 ;  /* 0xe5e0000000067882 */ /* 0x000fe20000000000 */
[----:B------:R-:W-:Y:S01]  /*22be0*/  UMOV UR7, 0x41efffff ;  /* 0x41efffff00077882 */ /* 0x000fe20000000000 */
[----:B------:R-:W-:Y:S03]  /*22bf0*/  BSSY.RECONVERGENT B1, `(.L_x_527) ;  /* 0x0000019000017945 */ /* 0x000fe60003800200 */
        /* <DEDUP_REMOVED lines=24> */
.L_x_528:
[----:B------:R-:W-:Y:S05]  /*22d80*/  BSYNC.RECONVERGENT B1 ;  /* 0x0000000000017941 */ /* 0x000fea0003800200 */
.L_x_527:
        /* <DEDUP_REMOVED lines=14> */
[----:B------:R-:W-:-:S08]  /*22e70*/  DFMA R16, R14, -R12, 1 ;  /* 0x3ff000000e10742b */ /* 0x000fd0000000080c */
[----:B------:R-:W-:Y:S01]  /*22e80*/  DFMA R16, R14, R16, R14 ;  /* 0x000000100e10722b */ /* 0x000fe2000000000e */
        /* <DEDUP_REMOVED lines=16> */
.L_x_530:
[----:B------:R-:W-:Y:S05]  /*22f90*/  BSYNC.RECONVERGENT B1 ;  /* 0x0000000000017941 */ /* 0x000fea0003800200 */
.L_x_529:
[----:B------:R-:W0:Y:S01]  /*22fa0*/  MUFU.RCP64H R19, 4.29496524800000000000e+09 ;  /* 0x41efffff00137908 */ /* 0x000e220000001800 */
[----:B------:R-:W-:Y:S01]  /*22fb0*/  MOV R16, 0xe5e00000 ;  /* 0xe5e0000000107802 */ /* 0x000fe20000000f00 */
[----:B------:R-:W-:Y:S01]  /*22fc0*/  IMAD.MOV.U32 R17, RZ, RZ, 0x41efffff ;  /* 0x41efffffff117424 */ /* 0x000fe200078e00ff */
[----:B------:R-:W-:Y:S01]  /*22fd0*/  MOV R18, 0x1 ;  /* 0x0000000100127802 */ /* 0x000fe20000000f00 */
[----:B------:R-:W-:Y:S01]  /*22fe0*/  IMAD.MOV.U32 R10, RZ, RZ, R14 ;  /* 0x000000ffff0a7224 */ /* 0x000fe200078e000e */
[----:B------:R-:W-:Y:S01]  /*22ff0*/  UMOV UR6, 0xe5e00000 ;  /* 0xe5e0000000067882 */ /* 0x000fe20000000000 */
[----:B------:R-:W-:Y:S01]  /*23000*/  IMAD.MOV.U32 R11, RZ, RZ, R15 ;  /* 0x000000ffff0b7224 */ /* 0x000fe200078e000f */
[----:B------:R-:W-:Y:S01]  /*23010*/  UMOV UR7, 0x41efffff ;  /* 0x41efffff00077882 */ /* 0x000fe20000000000 */
[----:B------:R-:W1:Y:S01]  /*23020*/  FRND.F64.FLOOR R8, R8 ;  /* 0x0000000800087313 */ /* 0x000e620000305800 */
[----:B------:R-:W-:Y:S01]  /*23030*/  BSSY.RECONVERGENT B1, `(.L_x_531) ;  /* 0x000001d000017945 */ /* 0x000fe20003800200 */
        /* <DEDUP_REMOVED lines=28> */
.L_x_532:
[----:B------:R-:W-:Y:S05]  /*23200*/  BSYNC.RECONVERGENT B1 ;  /* 0x0000000000017941 */ /* 0x000fea0003800200 */
.L_x_531:
[----:B------:R-:W0:Y:S01]  /*23210*/  MUFU.RCP64H R11, 4.29496524800000000000e+09 ;  /* 0x41efffff000b7908 */ /* 0x000e220000001800 */
[----:B------:R-:W-:Y:S01]  /*23220*/  IMAD.MOV.U32 R18, RZ, RZ, -0x1a200000 ;  /* 0xe5e00000ff127424 */ /* 0x000fe200078e00ff */
[----:B------:R-:W-:Y:S01]  /*23230*/  MOV R10, 0x1 ;  /* 0x00000001000a7802 */ /* 0x000fe20000000f00 */
[----:B------:R-:W-:Y:S01]  /*23240*/  IMAD.MOV.U32 R19, RZ, RZ, 0x41efffff ;  /* 0x41efffffff137424 */ /* 0x000fe200078e00ff */
[----:B------:R-:W-:Y:S01]  /*23250*/  FSETP.GEU.AND P2, PT, |R21|, 6.5827683646048100446e-37, PT ;  /* 0x036000001500780b */ /* 0x000fe20003f4e200 */
[----:B------:R-:W-:Y:S01]  /*23260*/  UMOV UR6, 0xe5e00000 ;  /* 0xe5e0000000067882 */ /* 0x000fe20000000000 */
[----:B------:R-:W-:Y:S01]  /*23270*/  UMOV UR7, 0x41efffff ;  /* 0x41efffff00077882 */ /* 0x000fe20000000000 */
[----:B------:R-:W-:Y:S02]  /*23280*/  BSSY.RECONVERGENT B1, `(.L_x_533) ;  /* 0x0000019000017945 */ /* 0x000fe40003800200 */
        /* <DEDUP_REMOVED lines=24> */
.L_x_534:
[----:B------:R-:W-:Y:S05]  /*23410*/  BSYNC.RECONVERGENT B1 ;  /* 0x0000000000017941 */ /* 0x000fea0003800200 */
.L_x_533:
        /* <DEDUP_REMOVED lines=32> */
.L_x_536:
[----:B------:R-:W-:Y:S05]  /*23620*/  BSYNC.RECONVERGENT B1 ;  /* 0x0000000000017941 */ /* 0x000fea0003800200 */
.L_x_535:
[----:B------:R-:W0:Y:S01]  /*23630*/  MUFU.RCP64H R21, 4.29496524800000000000e+09 ;  /* 0x41efffff00157908 */ /* 0x000e220000001800 */
[----:B------:R-:W-:Y:S01]  /*23640*/  IMAD.MOV.U32 R18, RZ, RZ, -0x1a200000 ;  /* 0xe5e00000ff127424 */ /* 0x000fe200078e00ff */
[----:B------:R-:W-:Y:S01]  /*23650*/  MOV R10, R16 ;  /* 0x00000010000a7202 */ /* 0x000fe20000000f00 */
[----:B------:R-:W-:Y:S01]  /*23660*/  IMAD.MOV.U32 R19, RZ, RZ, 0x41efffff ;  /* 0x41efffffff137424 */ /* 0x000fe200078e00ff */
[----:B------:R-:W-:Y:S01]  /*23670*/  UMOV UR6, 0xe5e00000 ;  /* 0xe5e0000000067882 */ /* 0x000fe20000000000 */
[----:B------:R-:W-:Y:S01]  /*23680*/  IMAD.MOV.U32 R11, RZ, RZ, R17 ;  /* 0x000000ffff0b7224 */ /* 0x000fe200078e0011 */
[----:B------:R-:W-:Y:S01]  /*23690*/  UMOV UR7, 0x41efffff ;  /* 0x41efffff00077882 */ /* 0x000fe20000000000 */
[----:B------:R-:W-:Y:S01]  /*236a0*/  IMAD.MOV.U32 R20, RZ, RZ, 0x1 ;  /* 0x00000001ff147424 */ /* 0x000fe200078e00ff */
[----:B------:R-:W1:Y:S01]  /*236b0*/  FRND.F64.FLOOR R8, R8 ;  /* 0x0000000800087313 */ /* 0x000e620000305800 */
[----:B------:R-:W-:Y:S04]  /*236c0*/  BSSY.RECONVERGENT B1, `(.L_x_537) ;  /* 0x000001d000017945 */ /* 0x000fe80003800200 */
        /* <DEDUP_REMOVED lines=28> */
.L_x_538:
[----:B------:R-:W-:Y:S05]  /*23890*/  BSYNC.RECONVERGENT B1 ;  /* 0x0000000000017941 */ /* 0x000fea0003800200 */
.L_x_537:
[----:B------:R-:W0:Y:S01]  /*238a0*/  MUFU.RCP64H R11, 4.29494272000000000000e+09 ;  /* 0x41effff4000b7908 */ /* 0x000e220000001800 */
[----:B------:R-:W-:Y:S01]  /*238b0*/  MOV R18, 0xd7600000 ;  /* 0xd760000000127802 */ /* 0x000fe20000000f00 */
[----:B------:R-:W-:Y:S01]  /*238c0*/  IMAD.MOV.U32 R19, RZ, RZ, 0x41effff4 ;  /* 0x41effff4ff137424 */ /* 0x000fe200078e00ff */
[----:B------:R-:W-:Y:S01]  /*238d0*/  UMOV UR6, 0x0 ;  /* 0x0000000000067882 */ /* 0x000fe20000000000 */
[----:B------:R-:W-:Y:S01]  /*238e0*/  IMAD.MOV.U32 R10, RZ, RZ, 0x1 ;  /* 0x00000001ff0a7424 */ /* 0x000fe200078e00ff */
[----:B------:R-:W-:Y:S01]  /*238f0*/  UMOV UR7, 0x3ff00000 ;  /* 0x3ff0000000077882 */ /* 0x000fe20000000000 */
[----:B------:R-:W1:Y:S01]  /*23900*/  S2R R4, SR_CTAID.X ;  /* 0x0000000000047919 */ /* 0x000e620000002500 */
[----:B------:R-:W-:Y:S01]  /*23910*/  BSSY.RECONVERGENT B1, `(.L_x_539) ;  /* 0x000002b000017945 */ /* 0x000fe20003800200 */
[----:B------:R-:W2:Y:S01]  /*23920*/  FRND.F64.FLOOR R8, R8 ;  /* 0x0000000800087313 */ /* 0x000ea20000305800 */
[----:B------:R-:W1:Y:S07]  /*23930*/  S2R R27, SR_TID.X ;  /* 0x00000000001b7919 */ /* 0x000e6e0000002100 */
[----:B------:R-:W-:Y:S01]  /*23940*/  F2I.U32.F64.TRUNC R23, R2 ;  /* 0x0000000200177311 */ /* 0x000fe2000030d000 */
[----:B0-----:R-:W-:Y:S01]  /*23950*/  DFMA R12, R10, -R18, UR6 ;  /* 0x000000060a0c7e2b */ /* 0x001fe20008000812 */
[----:B------:R-:W-:Y:S01]  /*23960*/  UMOV UR6, 0xe5e00000 ;  /* 0xe5e0000000067882 */ /* 0x000fe20000000000 */
[----:B------:R-:W-:-:S05]  /*23970*/  UMOV UR7, 0x41efffff ;  /* 0x41efffff00077882 */ /* 0x000fca0000000000 */
[----:B------:R-:W-:Y:S01]  /*23980*/  F2I.U32.F64.TRUNC R25, R14 ;  /* 0x0000000e00197311 */ /* 0x000fe2000030d000 */
[----:B------:R-:W-:-:S07]  /*23990*/  DFMA R12, R12, R12, R12 ;  /* 0x0000000c0c0c722b */ /* 0x000fce000000000c */
[----:B------:R-:W-:Y:S01]  /*239a0*/  I2F.F64.U32 R14, R0 ;  /* 0x00000000000e7312 */ /* 0x000fe20000201800 */
[----:B------:R-:W-:Y:S01]  /*239b0*/  DFMA R12, R10, R12, R10 ;  /* 0x0000000c0a0c722b */ /* 0x000fe2000000000a */
[----:B------:R-:W-:Y:S01]  /*239c0*/  IMAD.MOV.U32 R10, RZ, RZ, R16 ;  /* 0x000000ffff0a7224 */ /* 0x000fe200078e0010 */
[----:B------:R-:W-:-:S05]  /*239d0*/  MOV R11, R17 ;  /* 0x00000011000b7202 */ /* 0x000fca0000000f00 */
[----:B------:R-:W0:Y:S01]  /*239e0*/  I2F.F64.U32 R16, R6 ;  /* 0x0000000600107312 */ /* 0x000e220000201800 */
[----:B------:R-:W-:Y:S01]  /*239f0*/  DFMA R20, R12, -R18, 1 ;  /* 0x3ff000000c14742b */ /* 0x000fe20000000812 */
[----:B-1----:R-:W-:Y:S01]  /*23a00*/  IMAD R27, R4, 0x40, R27 ;  /* 0x00000040041b7824 */ /* 0x002fe200078e021b */
[----:B--2---:R-:W-:-:S05]  /*23a10*/  DFMA R10, R8, -UR6, R10 ;  /* 0x80000006080a7c2b */ /* 0x004fca000800000a */
[----:B------:R-:W-:Y:S01]  /*23a20*/  I2F.F64.U32 R4, R5 ;  /* 0x0000000500047312 */ /* 0x000fe20000201800 */
[----:B------:R-:W-:Y:S02]  /*23a30*/  DFMA R20, R12, R20, R12 ;  /* 0x000000140c14722b */ /* 0x000fe4000000000c */
[C---:B------:R-:W-:Y:S01]  /*23a40*/  DADD R8, R10.reuse, UR6 ;  /* 0x000000060a087e29 */ /* 0x040fe20008000000 */
[----:B------:R-:W1:Y:S01]  /*23a50*/  LDC.64 R12, c[0x0][0x380] ;  /* 0x0000e000ff0c7b82 */ /* 0x000e620000000a00 */
[----:B------:R-:W-:Y:S01]  /*23a60*/  DSETP.GEU.AND P0, PT, R10, RZ, PT ;  /* 0x000000ff0a00722a */ /* 0x000fe20003f0e000 */
[----:B0-----:R-:W-:-:S07]  /*23a70*/  FSETP.GEU.AND P1, PT, |R17|, 6.5827683646048100446e-37, PT ;  /* 0x036000001100780b */ /* 0x001fce0003f2e200 */
[----:B------:R-:W-:Y:S02]  /*23a80*/  FSEL R10, R8, R10, !P0 ;  /* 0x0000000a080a7208 */ /* 0x000fe40004000000 */
[----:B------:R-:W-:Y:S01]  /*23a90*/  FSEL R11, R9, R11, !P0 ;  /* 0x0000000b090b7208 */ /* 0x000fe20004000000 */
[----:B------:R-:W-:-:S05]  /*23aa0*/  DMUL R8, R20, R16 ;  /* 0x0000001014087228 */ /* 0x000fca0000000000 */
[----:B------:R-:W0:Y:S03]  /*23ab0*/  F2I.U32.F64.TRUNC R11, R10 ;  /* 0x0000000a000b7311 */ /* 0x000e26000030d000 */
[----:B------:R-:W-:Y:S01]  /*23ac0*/  DFMA R6, R8, -R18, R16 ;  /* 0x800000120806722b */ /* 0x000fe20000000010 */
[----:B-1----:R-:W-:-:S07]  /*23ad0*/  IMAD.WIDE R2, R27, 0x30, R12 ;  /* 0x000000301b027825 */ /* 0x002fce00078e020c */
[----:B------:R-:W-:Y:S01]  /*23ae0*/  DFMA R8, R20, R6, R8 ;  /* 0x000000061408722b */ /* 0x000fe20000000008 */
[----:B------:R1:W-:Y:S04]  /*23af0*/  STG.E desc[UR4][R2.64], R23 ;  /* 0x0000001702007986 */ /* 0x0003e8000c101904 */
[----:B------:R1:W-:Y:S04]  /*23b00*/  STG.E desc[UR4][R2.64+0x4], R25 ;  /* 0x0000041902007986 */ /* 0x0003e8000c101904 */
[----:B0-----:R1:W-:Y:S01]  /*23b10*/  STG.E desc[UR4][R2.64+0x8], R11 ;  /* 0x0000080b02007986 */ /* 0x0013e2000c101904 */
[----:B------:R-:W-:-:S05]  /*23b20*/  FFMA R6, RZ, 29.99997711181640625, R9 ;  /* 0x41effff4ff067823 */ /* 0x000fca0000000009 */
[----:B------:R-:W-:-:S13]  /*23b30*/  FSETP.GT.AND P0, PT, |R6|, 1.469367938527859385e-39, PT ;  /* 0x001000000600780b */ /* 0x000fda0003f04200 */
[----:B-1----:R-:W-:Y:S05]  /*23b40*/  @P0 BRA P1, `(.L_x_540) ;  /* 0x00000000001c0947 */ /* 0x002fea0000800000 */
[----:B------:R-:W-:Y:S01]  /*23b50*/  IMAD.MOV.U32 R12, RZ, RZ, R16 ;  /* 0x000000ffff0c7224 */ /* 0x000fe200078e0010 */
[----:B------:R-:W-:Y:S01]  /*23b60*/  MOV R8, 0xd7600000 ;  /* 0xd760000000087802 */ /* 0x000fe20000000f00 */
[----:B------:R-:W-:Y:S01]  /*23b70*/  IMAD.MOV.U32 R7, RZ, RZ, R17 ;  /* 0x000000ffff077224 */ /* 0x000fe200078e0011 */
[----:B------:R-:W-:Y:S01]  /*23b80*/  MOV R10, 0x23bb0 ;  /* 0x00023bb0000a7802 */ /* 0x000fe20000000f00 */
[----:B------:R-:W-:-:S07]  /*23b90*/  IMAD.MOV.U32 R57, RZ, RZ, 0x41effff4 ;  /* 0x41effff4ff397424 */ /* 0x000fce00078e00ff */
[----:B------:R-:W-:Y:S05]  /*23ba0*/  CALL.REL.NOINC `($__internal_2_$__cuda_sm20_div_rn_f64_full) ;  /* 0x0000001000c07944 */ /* 0x000fea0003c00000 */
[----:B------:R-:W-:-:S07]  /*23bb0*/  IMAD.MOV.U32 R9, RZ, RZ, R7 ;  /* 0x000000ffff097224 */ /* 0x000fce00078e0007 */
.L_x_540:
[----:B------:R-:W-:Y:S05]  /*23bc0*/  BSYNC.RECONVERGENT B1 ;  /* 0x0000000000017941 */ /* 0x000fea0003800200 */
.L_x_539:
        /* <DEDUP_REMOVED lines=32> */
.L_x_542:
[----:B------:R-:W-:Y:S05]  /*23dd0*/  BSYNC.RECONVERGENT B1 ;  /* 0x0000000000017941 */ /* 0x000fea0003800200 */
.L_x_541:
[----:B------:R-:W0:Y:S01]  /*23de0*/  MUFU.RCP64H R19, 4.29494272000000000000e+09 ;  /* 0x41effff400137908 */ /* 0x000e220000001800 */
[----:B------:R-:W-:Y:S01]  /*23df0*/  IMAD.MOV.U32 R12, RZ, RZ, -0x28a00000 ;  /* 0xd7600000ff0c7424 */ /* 0x000fe200078e00ff */
[----:B------:R-:W-:Y:S01]  /*23e00*/  MOV R13, 0x41effff4 ;  /* 0x41effff4000d7802 */ /* 0x000fe20000000f00 */
[----:B------:R-:W-:Y:S01]  /*23e10*/  IMAD.MOV.U32 R6, RZ, RZ, R16 ;  /* 0x000000ffff067224 */ /* 0x000fe200078e0010 */
        /* <DEDUP_REMOVED lines=33> */
[----:B------:R-:W-:-:S07]  /*24030*/  MOV R9, R7 ;  /* 0x0000000700097202 */ /* 0x000fce0000000f00 */
.L_x_544:
[----:B------:R-:W-:Y:S05]  /*24040*/  BSYNC.RECONVERGENT B1 ;  /* 0x0000000000017941 */ /* 0x000fea0003800200 */
.L_x_543:
[----:B------:R-:W0:Y:S01]  /*24050*/  MUFU.RCP64H R7, 4.29494272000000000000e+09 ;  /* 0x41effff400077908 */ /* 0x000e220000001800 */
[----:B------:R-:W-:Y:S01]  /*24060*/  IMAD.MOV.U32 R12, RZ, RZ, -0x28a00000 ;  /* 0xd7600000ff0c7424 */ /* 0x000fe200078e00ff */
[----:B------:R-:W-:Y:S01]  /*24070*/  FSETP.GEU.AND P2, PT, |R5|, 6.5827683646048100446e-37, PT ;  /* 0x036000000500780b */ /* 0x000fe20003f4e200 */
[----:B------:R-:W-:Y:S01]  /*24080*/  IMAD.MOV.U32 R13, RZ, RZ, 0x41effff4 ;  /* 0x41effff4ff0d7424 */ /* 0x000fe200078e00ff */
[----:B------:R-:W-:Y:S01]  /*24090*/  UMOV UR6, 0xd7600000 ;  /* 0xd760000000067882 */ /* 0x000fe20000000000 */
[----:B------:R-:W-:Y:S01]  /*240a0*/  IMAD.MOV.U32 R6, RZ, RZ, 0x1 ;  /* 0x00000001ff067424 */ /* 0x000fe200078e00ff */
[----:B------:R-:W-:Y:S01]  /*240b0*/  UMOV UR7, 0x41effff4 ;  /* 0x41effff400077882 */ /* 0x000fe20000000000 */
[----:B------:R-:W-:Y:S01]  /*240c0*/  BSSY.RECONVERGENT B1, `(.L_x_545) ;  /* 0x000001b000017945 */ /* 0x000fe20003800200 */
[----:B------:R-:W1:Y:S03]  /*240d0*/  FRND.F64.FLOOR R8, R8 ;  /* 0x0000000800087313 */ /* 0x000e660000305800 */
[----:B0-----:R-:W-:-:S08]  /*240e0*/  DFMA R10, R6, -R12, 1 ;  /* 0x3ff00000060a742b */ /* 0x001fd0000000080c */
[----:B------:R-:W-:-:S08]  /*240f0*/  DFMA R10, R10, R10, R10 ;  /* 0x0000000a0a0a722b */ /* 0x000fd0000000000a */
[----:B------:R-:W-:-:S08]  /*24100*/  DFMA R10, R6, R10, R6 ;  /* 0x0000000a060a722b */ /* 0x000fd00000000006 */
[----:B------:R-:W-:-:S08]  /*24110*/  DFMA R6, R10, -R12, 1 ;  /* 0x3ff000000a06742b */ /* 0x000fd0000000080c */
[----:B------:R-:W-:-:S08]  /*24120*/  DFMA R18, R10, R6, R10 ;  /* 0x000000060a12722b */ /* 0x000fd0000000000a */
[----:B------:R-:W-:-:S08]  /*24130*/  DMUL R6, R18, R4 ;  /* 0x0000000412067228 */ /* 0x000fd00000000000 */
[----:B------:R-:W-:-:S08]  /*24140*/  DFMA R10, R6, -R12, R4 ;  /* 0x8000000c060a722b */ /* 0x000fd00000000004 */
[----:B------:R-:W-:Y:S01]  /*24150*/  DFMA R6, R18, R10, R6 ;  /* 0x0000000a1206722b */ /* 0x000fe20000000006 */
[----:B------:R-:W-:Y:S01]  /*24160*/  MOV R10, R16 ;  /* 0x00000010000a7202 */ /* 0x000fe20000000f00 */
[----:B------:R-:W-:-:S06]  /*24170*/  IMAD.MOV.U32 R11, RZ, RZ, R17 ;  /* 0x000000ffff0b7224 */ /* 0x000fcc00078e0011 */
[----:B-1----:R-:W-:Y:S02]  /*24180*/  DFMA R10, R8, -R12, R10 ;  /* 0x8000000c080a722b */ /* 0x002fe4000000000a */
[----:B------:R-:W-:-:S05]  /*24190*/  FFMA R0, RZ, 29.99997711181640625, R7 ;  /* 0x41effff4ff007823 */ /* 0x000fca0000000007 */
[----:B------:R-:W-:Y:S01]  /*241a0*/  FSETP.GT.AND P1, PT, |R0|, 1.469367938527859385e-39, PT ;  /* 0x001000000000780b */ /* 0x000fe20003f24200 */
[C---:B------:R-:W-:Y:S02]  /*241b0*/  DADD R12, R10.reuse, UR6 ;  /* 0x000000060a0c7e29 */ /* 0x040fe40008000000 */
[----:B------:R-:W-:-:S08]  /*241c0*/  DSETP.GEU.AND P0, PT, R10, RZ, PT ;  /* 0x000000ff0a00722a */ /* 0x000fd00003f0e000 */
[----:B------:R-:W-:Y:S02]  /*241d0*/  FSEL R16, R12, R10, !P0 ;  /* 0x0000000a0c107208 */ /* 0x000fe40004000000 */
[----:B------:R-:W-:Y:S01]  /*241e0*/  FSEL R17, R13, R11, !P0 ;  /* 0x0000000b0d117208 */ /* 0x000fe20004000000 */
[----:B------:R-:W-:Y:S06]  /*241f0*/  @P1 BRA P2, `(.L_x_546) ;  /* 0x00000000001c1947 */ /* 0x000fec0001000000 */
[----:B------:R-:W-:Y:S01]  /*24200*/  IMAD.MOV.U32 R12, RZ, RZ, R4 ;  /* 0x000000ffff0c7224 */ /* 0x000fe200078e0004 */
[----:B------:R-:W-:Y:S01]  /*24210*/  MOV R8, 0xd7600000 ;  /* 0xd760000000087802 */ /* 0x000fe20000000f00 */
[----:B------:R-:W-:Y:S01]  /*24220*/  IMAD.MOV.U32 R7, RZ, RZ, R5 ;  /* 0x000000ffff077224 */ /* 0x000fe200078e0005 */
[----:B------:R-:W-:Y:S01]  /*24230*/  MOV R10, 0x24260 ;  /* 0x00024260000a7802 */ /* 0x000fe20000000f00 */
[----:B------:R-:W-:-:S07]  /*24240*/  IMAD.MOV.U32 R57, RZ, RZ, 0x41effff4 ;  /* 0x41effff4ff397424 */ /* 0x000fce00078e00ff */
[----:B------:R-:W-:Y:S05]  /*24250*/  CALL.REL.NOINC `($__internal_2_$__cuda_sm20_div_rn_f64_full) ;  /* 0x0000000c00147944 */ /* 0x000fea0003c00000 */
[----:B------:R-:W-:-:S07]  /*24260*/  IMAD.MOV.U32 R6, RZ, RZ, R8 ;  /* 0x000000ffff067224 */ /* 0x000fce00078e0008 */
.L_x_546:
[----:B------:R-:W-:Y:S05]  /*24270*/  BSYNC.RECONVERGENT B1 ;  /* 0x0000000000017941 */ /* 0x000fea0003800200 */
.L_x_545:
        /* <DEDUP_REMOVED lines=32> */
.L_x_548:
[----:B------:R-:W-:Y:S05]  /*24480*/  BSYNC.RECONVERGENT B1 ;  /* 0x0000000000017941 */ /* 0x000fea0003800200 */
.L_x_547:
        /* <DEDUP_REMOVED lines=36> */
.L_x_550:
[----:B------:R-:W-:Y:S05]  /*246d0*/  BSYNC.RECONVERGENT B1 ;  /* 0x0000000000017941 */ /* 0x000fea0003800200 */
.L_x_549:
[----:B------:R-:W0:Y:S01]  /*246e0*/  MUFU.RCP64H R7, 4.29494272000000000000e+09 ;  /* 0x41effff400077908 */ /* 0x000e220000001800 */
[----:B------:R-:W-:Y:S01]  /*246f0*/  IMAD.MOV.U32 R12, RZ, RZ, -0x28a00000 ;  /* 0xd7600000ff0c7424 */ /* 0x000fe200078e00ff */
[----:B------:R-:W-:Y:S01]  /*24700*/  MOV R13, 0x41effff4 ;  /* 0x41effff4000d7802 */ /* 0x000fe20000000f00 */
[----:B------:R-:W-:Y:S01]  /*24710*/  IMAD.MOV.U32 R6, RZ, RZ, 0x1 ;  /* 0x00000001ff067424 */ /* 0x000fe200078e00ff */
[----:B------:R-:W-:Y:S01]  /*24720*/  FSETP.GEU.AND P2, PT, |R15|, 6.5827683646048100446e-37, PT ;  /* 0x036000000f00780b */ /* 0x000fe20003f4e200 */
[----:B------:R-:W-:Y:S01]  /*24730*/  UMOV UR6, 0xd7600000 ;  /* 0xd760000000067882 */ /* 0x000fe20000000000 */
[----:B------:R-:W-:Y:S01]  /*24740*/  UMOV UR7, 0x41effff4 ;  /* 0x41effff400077882 */ /* 0x000fe20000000000 */
[----:B------:R-:W-:Y:S01]  /*24750*/  BSSY.RECONVERGENT B1, `(.L_x_551) ;  /* 0x0000019000017945 */ /* 0x000fe20003800200 */
[----:B------:R-:W1:Y:S01]  /*24760*/  FRND.F64.FLOOR R8, R8 ;  /* 0x0000000800087313 */ /* 0x000e620000305800 */
[-C--:B0-----:R-:W-:Y:S02]  /*24770*/  DFMA R10, R6, -R12.reuse, 1 ;  /* 0x3ff00000060a742b */ /* 0x081fe4000000080c */
        /* <DEDUP_REMOVED lines=22> */
.L_x_552:
[----:B------:R-:W-:Y:S05]  /*248e0*/  BSYNC.RECONVERGENT B1 ;  /* 0x0000000000017941 */ /* 0x000fea0003800200 */
.L_x_551:
        /* <DEDUP_REMOVED lines=32> */
.L_x_554:
[----:B------:R-:W-:Y:S05]  /*24af0*/  BSYNC.RECONVERGENT B1 ;  /* 0x0000000000017941 */ /* 0x000fea0003800200 */
.L_x_553:
        /* <DEDUP_REMOVED lines=38> */
.L_x_556:
[----:B------:R-:W-:Y:S05]  /*24d60*/  BSYNC.RECONVERGENT B1 ;  /* 0x0000000000017941 */ /* 0x000fea0003800200 */
.L_x_555:
[----:B------:R-:W0:Y:S01]  /*24d70*/  FRND.F64.FLOOR R8, R8 ;  /* 0x0000000800087313 */ /* 0x000e220000305800 */
[----:B------:R-:W-:Y:S01]  /*24d80*/  IMAD.MOV.U32 R6, RZ, RZ, R14 ;  /* 0x000000ffff067224 */ /* 0x000fe200078e000e */
[----:B------:R-:W-:Y:S01]  /*24d90*/  UMOV UR6, 0xd7600000 ;  /* 0xd760000000067882 */ /* 0x000fe20000000000 */
[----:B------:R-:W-:Y:S01]  /*24da0*/  IMAD.MOV.U32 R7, RZ, RZ, R15 ;  /* 0x000000ffff077224 */ /* 0x000fe200078e000f */
[----:B------:R-:W-:Y:S01]  /*24db0*/  UMOV UR7, 0x41effff4 ;  /* 0x41effff400077882 */ /* 0x000fe20000000000 */
[----:B------:R-:W-:Y:S03]  /*24dc0*/  STG.E.64 desc[UR4][R2.64+0x18], RZ ;  /* 0x000018ff02007986 */ /* 0x000fe6000c101b04 */
[----:B------:R-:W1:Y:S01]  /*24dd0*/  F2I.U32.F64.TRUNC R17, R16 ;  /* 0x0000001000117311 */ /* 0x000e62000030d000 */
[----:B------:R-:W-:Y:S04]  /*24de0*/  STG.E desc[UR4][R2.64+0x20], RZ ;  /* 0x000020ff02007986 */ /* 0x000fe8000c101904 */
[----:B------:R-:W-:Y:S01]  /*24df0*/  STG.E.64 desc[UR4][R2.64+0x28], RZ ;  /* 0x000028ff02007986 */ /* 0x000fe2000c101b04 */
[----:B0-----:R-:W-:-:S02]  /*24e00*/  DFMA R6, R8, -UR6, R6 ;  /* 0x8000000608067c2b */ /* 0x001fc40008000006 */
[----:B------:R-:W0:Y:S06]  /*24e10*/  F2I.U32.F64.TRUNC R5, R4 ;  /* 0x0000000400057311 */ /* 0x000e2c000030d000 */
[C---:B------:R-:W-:Y:S01]  /*24e20*/  DADD R10, R6.reuse, UR6 ;  /* 0x00000006060a7e29 */ /* 0x040fe20008000000 */
[----:B-1----:R-:W-:Y:S01]  /*24e30*/  STG.E desc[UR4][R2.64+0xc], R17 ;  /* 0x00000c1102007986 */ /* 0x002fe2000c101904 */
[----:B------:R-:W-:-:S03]  /*24e40*/  DSETP.GEU.AND P0, PT, R6, RZ, PT ;  /* 0x000000ff0600722a */ /* 0x000fc60003f0e000 */
[----:B0-----:R-:W-:Y:S05]  /*24e50*/  STG.E desc[UR4][R2.64+0x10], R5 ;  /* 0x0000100502007986 */ /* 0x001fea000c101904 */
[----:B------:R-:W-:Y:S02]  /*24e60*/  FSEL R7, R11, R7, !P0 ;  /* 0x000000070b077208 */ /* 0x000fe40004000000 */
[----:B------:R-:W-:-:S04]  /*24e70*/  FSEL R6, R10, R6, !P0 ;  /* 0x000000060a067208 */ /* 0x000fc80004000000 */
[----:B------:R-:W0:Y:S02]  /*24e80*/  F2I.U32.F64.TRUNC R7, R6 ;  /* 0x0000000600077311 */ /* 0x000e24000030d000 */
[----:B0-----:R-:W-:Y:S01]  /*24e90*/  STG.E desc[UR4][R2.64+0x14], R7 ;  /* 0x0000140702007986 */ /* 0x001fe2000c101904 */
[----:B------:R-:W-:Y:S05]  /*24ea0*/  EXIT ;  /* 0x000000000000794d */ /* 0x000fea0003800000 */
        .weak           $__internal_2_$__cuda_sm20_div_rn_f64_full
        .type           $__internal_2_$__cuda_sm20_div_rn_f64_full,@function
        .size           $__internal_2_$__cuda_sm20_div_rn_f64_full,(.L_x_574 - $__internal_2_$__cuda_sm20_div_rn_f64_full)
$__internal_2_$__cuda_sm20_div_rn_f64_full:
[----:B------:R-:W-:Y:S01]  /*24eb0*/  MOV R65, R7 ;  /* 0x0000000700417202 */ /* 0x000fe20000000f00 */
[----:B------:R-:W-:Y:S01]  /*24ec0*/  IMAD.MOV.U32 R56, RZ, RZ, R8 ;  /* 0x000000ffff387224 */ /* 0x000fe200078e0008 */
[----:B------:R-:W-:Y:S01]  /*24ed0*/  FSETP.GEU.AND P0, PT, |R57|, 1.469367938527859385e-39, PT ;  /* 0x001000003900780b */ /* 0x000fe20003f0e200 */
[----:B------:R-:W-:Y:S01]  /*24ee0*/  IMAD.MOV.U32 R64, RZ, RZ, R12 ;  /* 0x000000ffff407224 */ /* 0x000fe200078e000c */
[----:B------:R-:W-:Y:S01]  /*24ef0*/  FSETP.GEU.AND P2, PT, |R65|, 1.469367938527859385e-39, PT ;  /* 0x001000004100780b */ /* 0x000fe20003f4e200 */
[----:B------:R-:W-:Y:S01]  /*24f00*/  IMAD.MOV.U32 R62, RZ, RZ, R8 ;  /* 0x000000ffff3e7224 */ /* 0x000fe200078e0008 */
[----:B------:R-:W-:Y:S01]  /*24f10*/  LOP3.LUT R11, R57, 0x800fffff, RZ, 0xc0, !PT ;  /* 0x800fffff390b7812 */ /* 0x000fe200078ec0ff */
[----:B------:R-:W-:Y:S01]  /*24f20*/  IMAD.MOV.U32 R9, RZ, RZ, 0x1ca00000 ;  /* 0x1ca00000ff097424 */ /* 0x000fe200078e00ff */
[----:B------:R-:W-:Y:S01]  /*24f30*/  LOP3.LUT R7, R65, 0x7ff00000, RZ, 0xc0, !PT ;  /* 0x7ff0000041077812 */ /* 0x000fe200078ec0ff */
[----:B------:R-:W-:Y:S01]  /*24f40*/  IMAD.MOV.U32 R70, RZ, RZ, 0x1 ;  /* 0x00000001ff467424 */ /* 0x000fe200078e00ff */
[----:B------:R-:W-:Y:S01]  /*24f50*/  LOP3.LUT R63, R11, 0x3ff00000, RZ, 0xfc, !PT ;  /* 0x3ff000000b3f7812 */ /* 0x000fe200078efcff */
[----:B------:R-:W-:Y:S01]  /*24f60*/  BSSY.RECONVERGENT B0, `(.L_x_557) ;  /* 0x0000054000007945 */ /* 0x000fe20003800200 */
[----:B------:R-:W-:Y:S01]  /*24f70*/  MOV R68, R64 ;  /* 0x0000004000447202 */ /* 0x000fe20000000f00 */
[----:B------:R-:W-:-:S02]  /*24f80*/  IMAD.MOV.U32 R8, RZ, RZ, R7 ;  /* 0x000000ffff087224 */ /* 0x000fc400078e0007 */
[----:B------:R-:W-:Y:S02]  /*24f90*/  @!P0 DMUL R62, R56, 8.98846567431157953865e+307 ;  /* 0x7fe00000383e8828 */ /* 0x000fe40000000000 */
[----:B------:R-:W-:Y:S01]  /*24fa0*/  @!P2 LOP3.LUT R12, R57, 0x7ff00000, RZ, 0xc0, !PT ;  /* 0x7ff00000390ca812 */ /* 0x000fe200078ec0ff */
[----:B------:R-:W-:-:S03]  /*24fb0*/  @!P2 IMAD.MOV.U32 R66, RZ, RZ, RZ ;  /* 0x000000ffff42a224 */ /* 0x000fc600078e00ff */
[----:B------:R-:W-:Y:S01]  /*24fc0*/  @!P2 ISETP.GE.U32.AND P3, PT, R7, R12, PT ;  /* 0x0000000c0700a20c */ /* 0x000fe20003f66070 */
[----:B------:R-:W0:Y:S01]  /*24fd0*/  MUFU.RCP64H R71, R63 ;  /* 0x0000003f00477308 */ /* 0x000e220000001800 */
[----:B------:R-:W-:Y:S02]  /*24fe0*/  LOP3.LUT R12, R57, 0x7ff00000, RZ, 0xc0, !PT ;  /* 0x7ff00000390c7812 */ /* 0x000fe400078ec0ff */
[----:B------:R-:W-:Y:S02]  /*24ff0*/  @!P2 SEL R13, R9, 0x63400000, !P3 ;  /* 0x63400000090da807 */ /* 0x000fe40005800000 */
[----:B------:R-:W-:Y:S02]  /*25000*/  ISETP.GE.U32.AND P1, PT, R7, R12, PT ;  /* 0x0000000c0700720c */ /* 0x000fe40003f26070 */
[----:B------:R-:W-:Y:S02]  /*25010*/  @!P2 LOP3.LUT R13, R13, 0x80000000, R65, 0xf8, !PT ;  /* 0x800000000d0da812 */ /* 0x000fe400078ef841 */
[----:B------:R-:W-:-:S02]  /*25020*/  SEL R11, R9, 0x63400000, !P1 ;  /* 0x63400000090b7807 */ /* 0x000fc40004800000 */
[----:B------:R-:W-:Y:S02]  /*25030*/  @!P2 LOP3.LUT R67, R13, 0x100000, RZ, 0xfc, !PT ;  /* 0x001000000d43a812 */ /* 0x000fe400078efcff */
[----:B------:R-:W-:Y:S02]  /*25040*/  LOP3.LUT R69, R11, 0x800fffff, R65, 0xf8, !PT ;  /* 0x800fffff0b457812 */ /* 0x000fe400078ef841 */
[----:B------:R-:W-:-:S04]  /*25050*/  @!P0 LOP3.LUT R12, R63, 0x7ff00000, RZ, 0xc0, !PT ;  /* 0x7ff000003f0c8812 */ /* 0x000fc800078ec0ff */
[----:B------:R-:W-:Y:S02]  /*25060*/  @!P2 DFMA R68, R68, 2, -R66 ;  /* 0x400000004444a82b */ /* 0x000fe40000000842 */
[----:B0-----:R-:W-:-:S08]  /*25070*/  DFMA R66, R70, -R62, 1 ;  /* 0x3ff000004642742b */ /* 0x001fd0000000083e */
[----:B------:R-:W-:Y:S01]  /*25080*/  DFMA R66, R66, R66, R66 ;  /* 0x000000424242722b */ /* 0x000fe20000000042 */
[----:B------:R-:W-:-:S04]  /*25090*/  @!P2 LOP3.LUT R8, R69, 0x7ff00000, RZ, 0xc0, !PT ;  /* 0x7ff000004508a812 */ /* 0x000fc800078ec0ff */
[----:B------:R-:W-:-:S03]  /*250a0*/  IADD3 R11, PT, PT, R8, -0x1, RZ ;  /* 0xffffffff080b7810 */ /* 0x000fc60007ffe0ff */
[----:B------:R-:W-:Y:S01]  /*250b0*/  DFMA R66, R70, R66, R70 ;  /* 0x000000424642722b */ /* 0x000fe20000000046 */
[----:B------:R-:W-:Y:S01]  /*250c0*/  ISETP.GT.U32.AND P0, PT, R11, 0x7feffffe, PT ;  /* 0x7feffffe0b00780c */ /* 0x000fe20003f04070 */
[----:B------:R-:W-:-:S05]  /*250d0*/  VIADD R11, R12, 0xffffffff ;  /* 0xffffffff0c0b7836 */ /* 0x000fca0000000000 */
[----:B------:R-:W-:Y:S01]  /*250e0*/  ISETP.GT.U32.OR P0, PT, R11, 0x7feffffe, P0 ;  /* 0x7feffffe0b00780c */ /* 0x000fe20000704470 */
[----:B------:R-:W-:-:S08]  /*250f0*/  DFMA R72, R66, -R62, 1 ;  /* 0x3ff000004248742b */ /* 0x000fd0000000083e */
[----:B------:R-:W-:-:S08]  /*25100*/  DFMA R72, R66, R72, R66 ;  /* 0x000000484248722b */ /* 0x000fd00000000042 */
[----:B------:R-:W-:-:S08]  /*25110*/  DMUL R70, R72, R68 ;  /* 0x0000004448467228 */ /* 0x000fd00000000000 */
[----:B------:R-:W-:-:S08]  /*25120*/  DFMA R66, R70, -R62, R68 ;  /* 0x8000003e4642722b */ /* 0x000fd00000000044 */
[----:B------:R-:W-:Y:S01]  /*25130*/  DFMA R66, R72, R66, R70 ;  /* 0x000000424842722b */ /* 0x000fe20000000046 */
[----:B------:R-:W-:Y:S10]  /*25140*/  @P0 BRA `(.L_x_558) ;  /* 0x0000000000740947 */ /* 0x000ff40003800000 */
[----:B------:R-:W-:-:S04]  /*25150*/  LOP3.LUT R8, R57, 0x7ff00000, RZ, 0xc0, !PT ;  /* 0x7ff0000039087812 */ /* 0x000fc800078ec0ff */
[CC--:B------:R-:W-:Y:S02]  /*25160*/  ISETP.GE.U32.AND P0, PT, R7.reuse, R8.reuse, PT ;  /* 0x000000080700720c */ /* 0x0c0fe40003f06070 */
[----:B------:R-:W-:Y:S02]  /*25170*/  VIADDMNMX R7, R7, -R8, 0xb9600000, !PT ;  /* 0xb960000007077446 */ /* 0x000fe40007800908 */
[----:B------:R-:W-:Y:S02]  /*25180*/  SEL R8, R9, 0x63400000, !P0 ;  /* 0x6340000009087807 */ /* 0x000fe40004000000 */
[----:B------:R-:W-:-:S05]  /*25190*/  VIMNMX R7, PT, PT, R7, 0x46a00000, PT ;  /* 0x46a0000007077848 */ /* 0x000fca0003fe0100 */
[----:B------:R-:W-:Y:S01]  /*251a0*/  IMAD.IADD R7, R7, 0x1, -R8 ;  /* 0x0000000107077824 */ /* 0x000fe200078e0a08 */
[----:B------:R-:W-:-:S03]  /*251b0*/  MOV R8, RZ ;  /* 0x000000ff00087202 */ /* 0x000fc60000000f00 */
[----:B------:R-:W-:-:S06]  /*251c0*/  VIADD R9, R7, 0x7fe00000 ;  /* 0x7fe0000007097836 */ /* 0x000fcc0000000000 */
[----:B------:R-:W-:-:S10]  /*251d0*/  DMUL R70, R66, R8 ;  /* 0x0000000842467228 */ /* 0x000fd40000000000 */
[----:B------:R-:W-:-:S13]  /*251e0*/  FSETP.GTU.AND P0, PT, |R71|, 1.469367938527859385e-39, PT ;  /* 0x001000004700780b */ /* 0x000fda0003f0c200 */
[----:B------:R-:W-:Y:S05]  /*251f0*/  @P0 BRA `(.L_x_559) ;  /* 0x0000000000a80947 */ /* 0x000fea0003800000 */
[----:B------:R-:W-:Y:S01]  /*25200*/  DFMA R62, R66, -R62, R68 ;  /* 0x8000003e423e722b */ /* 0x000fe20000000044 */
[----:B------:R-:W-:-:S09]  /*25210*/  IMAD.MOV.U32 R8, RZ, RZ, RZ ;  /* 0x000000ffff087224 */ /* 0x000fd200078e00ff */
[C---:B------:R-:W-:Y:S02]  /*25220*/  FSETP.NEU.AND P0, PT, R63.reuse, RZ, PT ;  /* 0x000000ff3f00720b */ /* 0x040fe40003f0d000 */
[----:B------:R-:W-:-:S04]  /*25230*/  LOP3.LUT R56, R63, 0x80000000, R57, 0x48, !PT ;  /* 0x800000003f387812 */ /* 0x000fc800078e4839 */
[----:B------:R-:W-:-:S07]  /*25240*/  LOP3.LUT R9, R56, R9, RZ, 0xfc, !PT ;  /* 0x0000000938097212 */ /* 0x000fce00078efcff */
[----:B------:R-:W-:Y:S05]  /*25250*/  @!P0 BRA `(.L_x_559) ;  /* 0x0000000000908947 */ /* 0x000fea0003800000 */
[----:B------:R-:W-:Y:S01]  /*25260*/  IMAD.MOV R13, RZ, RZ, -R7 ;  /* 0x000000ffff0d7224 */ /* 0x000fe200078e0a07 */
[----:B------:R-:W-:Y:S01]  /*25270*/  DMUL.RP R8, R66, R8 ;  /* 0x0000000842087228 */ /* 0x000fe20000008000 */
[----:B------:R-:W-:Y:S01]  /*25280*/  IMAD.MOV.U32 R12, RZ, RZ, RZ ;  /* 0x000000ffff0c7224 */ /* 0x000fe200078e00ff */
[----:B------:R-:W-:-:S05]  /*25290*/  IADD3 R7, PT, PT, -R7, -0x43300000, RZ ;  /* 0xbcd0000007077810 */ /* 0x000fca0007ffe1ff */
[----:B------:R-:W-:-:S03]  /*252a0*/  DFMA R12, R70, -R12, R66 ;  /* 0x8000000c460c722b */ /* 0x000fc60000000042 */
[----:B------:R-:W-:-:S07]  /*252b0*/  LOP3.LUT R56, R9, R56, RZ, 0x3c, !PT ;  /* 0x0000003809387212 */ /* 0x000fce00078e3cff */
[----:B------:R-:W-:-:S04]  /*252c0*/  FSETP.NEU.AND P0, PT, |R13|, R7, PT ;  /* 0x000000070d00720b */ /* 0x000fc80003f0d200 */
[----:B------:R-:W-:Y:S02]  /*252d0*/  FSEL R9, R56, R71, !P0 ;  /* 0x0000004738097208 */ /* 0x000fe40004000000 */
[----:B------:R-:W-:-:S03]  /*252e0*/  FSEL R8, R8, R70, !P0 ;  /* 0x0000004608087208 */ /* 0x000fc60004000000 */
[----:B------:R-:W-:Y:S01]  /*252f0*/  IMAD.MOV.U32 R71, RZ, RZ, R9 ;  /* 0x000000ffff477224 */ /* 0x000fe200078e0009 */
[----:B------:R-:W-:Y:S01]  /*25300*/  MOV R70, R8 ;  /* 0x0000000800467202 */ /* 0x000fe20000000f00 */
[----:B------:R-:W-:Y:S06]  /*25310*/  BRA `(.L_x_559) ;  /* 0x0000000000607947 */ /* 0x000fec0003800000 */
.L_x_558:
[----:B------:R-:W-:-:S14]  /*25320*/  DSETP.NAN.AND P0, PT, R64, R64, PT ;  /* 0x000000404000722a */ /* 0x000fdc0003f08000 */
[----:B------:R-:W-:Y:S05]  /*25330*/  @P0 BRA `(.L_x_560) ;  /* 0x00000000004c0947 */ /* 0x000fea0003800000 */
[----:B------:R-:W-:-:S14]  /*25340*/  DSETP.NAN.AND P0, PT, R56, R56, PT ;  /* 0x000000383800722a */ /* 0x000fdc0003f08000 */
[----:B------:R-:W-:Y:S05]  /*25350*/  @P0 BRA `(.L_x_561) ;  /* 0x0000000000340947 */ /* 0x000fea0003800000 */
[----:B------:R-:W-:Y:S01]  /*25360*/  ISETP.NE.AND P0, PT, R8, R12, PT ;  /* 0x0000000c0800720c */ /* 0x000fe20003f05270 */
[----:B------:R-:W-:Y:S02]  /*25370*/  IMAD.MOV.U32 R70, RZ, RZ, 0x0 ;  /* 0x00000000ff467424 */ /* 0x000fe400078e00ff */
[----:B------:R-:W-:-:S10]  /*25380*/  IMAD.MOV.U32 R71, RZ, RZ, -0x80000 ;  /* 0xfff80000ff477424 */ /* 0x000fd400078e00ff */
[----:B------:R-:W-:Y:S05]  /*25390*/  @!P0 BRA `(.L_x_559) ;  /* 0x0000000000408947 */ /* 0x000fea0003800000 */
[----:B------:R-:W-:Y:S02]  /*253a0*/  ISETP.NE.AND P0, PT, R8, 0x7ff00000, PT ;  /* 0x7ff000000800780c */ /* 0x000fe40003f05270 */
[----:B------:R-:W-:Y:S02]  /*253b0*/  LOP3.LUT R57, R65, 0x80000000, R57, 0x48, !PT ;  /* 0x8000000041397812 */ /* 0x000fe400078e4839 */
[----:B------:R-:W-:-:S13]  /*253c0*/  ISETP.EQ.OR P0, PT, R12, RZ, !P0 ;  /* 0x000000ff0c00720c */ /* 0x000fda0004702670 */
[----:B------:R-:W-:Y:S01]  /*253d0*/  @P0 LOP3.LUT R7, R57, 0x7ff00000, RZ, 0xfc, !PT ;  /* 0x7ff0000039070812 */ /* 0x000fe200078efcff */
[----:B------:R-:W-:Y:S01]  /*253e0*/  @!P0 IMAD.MOV.U32 R71, RZ, RZ, R57 ;  /* 0x000000ffff478224 */ /* 0x000fe200078e0039 */
[----:B------:R-:W-:Y:S01]  /*253f0*/  @!P0 MOV R70, RZ ;  /* 0x000000ff00468202 */ /* 0x000fe20000000f00 */
[----:B------:R-:W-:Y:S02]  /*25400*/  @P0 IMAD.MOV.U32 R70, RZ, RZ, RZ ;  /* 0x000000ffff460224 */ /* 0x000fe400078e00ff */
[----:B------:R-:W-:Y:S01]  /*25410*/  @P0 IMAD.MOV.U32 R71, RZ, RZ, R7 ;  /* 0x000000ffff470224 */ /* 0x000fe200078e0007 */
[----:B------:R-:W-:Y:S06]  /*25420*/  BRA `(.L_x_559) ;  /* 0x00000000001c7947 */ /* 0x000fec0003800000 */
.L_x_561:
[----:B------:R-:W-:Y:S02]  /*25430*/  LOP3.LUT R7, R57, 0x80000, RZ, 0xfc, !PT ;  /* 0x0008000039077812 */ /* 0x000fe400078efcff */
[----:B------:R-:W-:-:S03]  /*25440*/  MOV R70, R56 ;  /* 0x0000003800467202 */ /* 0x000fc60000000f00 */
[----:B------:R-:W-:Y:S01]  /*25450*/  IMAD.MOV.U32 R71, RZ, RZ, R7 ;  /* 0x000000ffff477224 */ /* 0x000fe200078e0007 */
[----:B------:R-:W-:Y:S06]  /*25460*/  BRA `(.L_x_559) ;  /* 0x00000000000c7947 */ /* 0x000fec0003800000 */
.L_x_560:
[----:B------:R-:W-:Y:S01]  /*25470*/  LOP3.LUT R7, R65, 0x80000, RZ, 0xfc, !PT ;  /* 0x0008000041077812 */ /* 0x000fe200078efcff */
[----:B------:R-:W-:-:S04]  /*25480*/  IMAD.MOV.U32 R70, RZ, RZ, R64 ;  /* 0x000000ffff467224 */ /* 0x000fc800078e0040 */
[----:B------:R-:W-:-:S07]  /*25490*/  IMAD.MOV.U32 R71, RZ, RZ, R7 ;  /* 0x000000ffff477224 */ /* 0x000fce00078e0007 */
.L_x_559:
[----:B------:R-:W-:Y:S05]  /*254a0*/  BSYNC.RECONVERGENT B0 ;  /* 0x0000000000007941 */ /* 0x000fea0003800200 */
.L_x_557:
[----:B------:R-:W-:Y:S01]  /*254b0*/  IMAD.MOV.U32 R11, RZ, RZ, 0x0 ;  /* 0x00000000ff0b7424 */ /* 0x000fe200078e00ff */
[----:B------:R-:W-:Y:S01]  /*254c0*/  MOV R8, R70 ;  /* 0x0000004600087202 */ /* 0x000fe20000000f00 */
[----:B------:R-:W-:Y:S02]  /*254d0*/  IMAD.MOV.U32 R7, RZ, RZ, R71 ;  /* 0x000000ffff077224 */ /* 0x000fe400078e0047 */
[----:B------:R-:W-:Y:S05]  /*254e0*/  RET.REL.NODEC R10 `(_Z12setup_kernelP19curandStateMRG32k3a) ;  /* 0xfffffda80ac47950 */ /* 0x000fea0003c3ffff */
.L_x_562:
        /* <DEDUP_REMOVED lines=9> */
.L_x_574:


//--------------------- .text._Z12setup_kernelP17curandStateXORWOW --------------------------
	.section	.text._Z12setup_kernelP17curandStateXORWOW,"ax",@progbits
	.align	128
        .global         _Z12setup_kernelP17curandStateXORWOW
        .type           _Z12setup_kernelP17curandStateXORWOW,@function
        .size           _Z12setup_kernelP17curandStateXORWOW,(.L_x_582 - _Z12setup_kernelP17curandStateXORWOW)
        .other          _Z12setup_kernelP17curandStateXORWOW,@"STO_CUDA_ENTRY STV_DEFAULT"
_Z12setup_kernelP17curandStateXORWOW:
.text._Z12setup_kernelP17curandStateXORWOW:
[----:B------:R-:W-:Y:S01]  /*0000*/  LDC R1, c[0x0][0x37c] ;  /* 0x0000df00ff017b82 */ /* 0x000fe20000000800 */
[----:B------:R-:W0:Y:S07]  /*0010*/  S2R R11, SR_TID.X ;  /* 0x00000000000b7919 */ /* 0x000e2e0000002100 */
[----:B------:R-:W1:Y:S01]  /*0020*/  LDC.64 R2, c[0x0][0x380] ;  /* 0x0000e000ff027b82 */ /* 0x000e620000000a00 */
[----:B------:R-:W2:Y:S01]  /*0030*/  LDCU.64 UR4, c[0x0][0x358] ;  /* 0x00006b00ff0477ac */ /* 0x000ea20008000a00 */
[----:B------:R-:W-:Y:S01]  /*0040*/  IMAD.MOV.U32 R4, RZ, RZ, 0x3198c20f ;  /* 0x3198c20fff047424 */ /* 0x000fe200078e00ff */
[----:B------:R-:W0:Y:S01]  /*0050*/  S2R R0, SR_CTAID.X ;  /* 0x0000000000007919 */ /* 0x000e220000002500 */
[----:B------:R-:W-:Y:S01]  /*0060*/  IMAD.MOV.U32 R5, RZ, RZ, 0x5efdb30c ;  /* 0x5efdb30cff057424 */ /* 0x000fe200078e00ff */
[----:B------:R-:W-:Y:S01]  /*0070*/  BSSY.RECONVERGENT B0, `(.L_x_563) ;  /* 0x00000e3000007945 */ /* 0x000fe20003800200 */
[----:B------:R-:W-:-:S02]  /*0080*/  IMAD.MOV.U32 R6, RZ, RZ, 0x423bb012 ;  /* 0x423bb012ff067424 */ /* 0x000fc400078e00ff */
[----:B------:R-:W-:Y:S02]  /*0090*/  IMAD.MOV.U32 R7, RZ, RZ, -0x75bd8fc ;  /* 0xf8a42704ff077424 */ /* 0x000fe400078e00ff */
[----:B------:R-:W-:Y:S02]  /*00a0*/  IMAD.MOV.U32 R8, RZ, RZ, -0x23270784 ;  /* 0xdcd8f87cff087424 */ /* 0x000fe400078e00ff */
[----:B------:R-:W-:Y:S02]  /*00b0*/  IMAD.MOV.U32 R9, RZ, RZ, 0x57fa2510 ;  /* 0x57fa2510ff097424 */ /* 0x000fe400078e00ff */
[----:B0-----:R-:W-:-:S04]  /*00c0*/  IMAD R11, R0, 0x40, R11 ;  /* 0x00000040000b7824 */ /* 0x001fc800078e020b */
[C---:B-1----:R-:W-:Y:S01]  /*00d0*/  IMAD.WIDE R2, R11.reuse, 0x30, R2 ;  /* 0x000000300b027825 */ /* 0x042fe200078e0202 */
[----:B------:R-:W-:-:S04]  /*00e0*/  ISETP.NE.AND P0, PT, R11, RZ, PT ;  /* 0x000000ff0b00720c */ /* 0x000fc80003f05270 */
[----:B--2---:R0:W-:Y:S04]  /*00f0*/  STG.E.64 desc[UR4][R2.64], R4 ;  /* 0x0000000402007986 */ /* 0x0041e8000c101b04 */
[----:B------:R0:W-:Y:S04]  /*0100*/  STG.E.64 desc[UR4][R2.64+0x8], R6 ;  /* 0x0000080602007986 */ /* 0x0001e8000c101b04 */
[----:B------:R0:W-:Y:S01]  /*0110*/  STG.E.64 desc[UR4][R2.64+0x10], R8 ;  /* 0x0000100802007986 */ /* 0x0001e2000c101b04 */
[----:B------:R-:W-:Y:S05]  /*0120*/  @!P0 BRA `(.L_x_564) ;  /* 0x0000000c005c8947 */ /* 0x000fea0003800000 */
[----:B------:R-:W-:Y:S01]  /*0130*/  SHF.R.S32.HI R10, RZ, 0x1f, R11 ;  /* 0x0000001fff0a7819 */ /* 0x000fe2000001140b */
[----:B------:R-:W-:-:S07]  /*0140*/  IMAD.MOV.U32 R12, RZ, RZ, RZ ;  /* 0x000000ffff0c7224 */ /* 0x000fce00078e00ff */
.L_x_570:
[----:B0-----:R-:W-:Y:S01]  /*0150*/  LOP3.LUT R2, R11, 0x3, RZ, 0xc0, !PT ;  /* 0x000000030b027812 */ /* 0x001fe200078ec0ff */
[----:B------:R-:W-:Y:S03]  /*0160*/  BSSY.RECONVERGENT B1, `(.L_x_565) ;  /* 0x00000cd000017945 */ /* 0x000fe60003800200 */
[----:B------:R-:W-:-:S04]  /*0170*/  ISETP.NE.U32.AND P0, PT, R2, RZ, PT ;  /* 0x000000ff0200720c */ /* 0x000fc80003f05070 */
[----:B------:R-:W-:-:S13]  /*0180*/  ISETP.NE.AND.EX P0, PT, RZ, RZ, PT, P0 ;  /* 0x000000ffff00720c */ /* 0x000fda0003f05300 */
[----:B------:R-:W-:Y:S05]  /*0190*/  @!P0 BRA `(.L_x_566) ;  /* 0x0000000c00248947 */ /* 0x000fea0003800000 */
[----:B------:R-:W0:Y:S01]  /*01a0*/  LDC.64 R4, c[0x4][RZ] ;  /* 0x01000000ff047b82 */ /* 0x000e220000000a00 */
[----:B------:R-:W-:Y:S02]  /*01b0*/  IMAD.MOV.U32 R13, RZ, RZ, RZ ;  /* 0x000000ffff0d7224 */ /* 0x000fe400078e00ff */
[----:B0-----:R-:W-:-:S07]  /*01c0*/  IMAD.WIDE.U32 R4, R12, 0xc80, R4 ;  /* 0x00000c800c047825 */ /* 0x001fce00078e0004 */
.L_x_569:
[----:B0-----:R-:W-:Y:S01]  /*01d0*/  IMAD.MOV.U32 R14, RZ, RZ, RZ ;  /* 0x000000ffff0e7224 */ /* 0x001fe200078e00ff */
[----:B------:R-:W-:Y:S01]  /*01e0*/  CS2R R6, SRZ ;  /* 0x0000000000067805 */ /* 0x000fe2000001ff00 */
[----:B------:R-:W-:Y:S01]  /*01f0*/  IMAD.MOV.U32 R16, RZ, RZ, RZ ;  /* 0x000000ffff107224 */ /* 0x000fe200078e00ff */
[----:B------:R-:W-:-:S07]  /*0200*/  CS2R R2, SRZ ;  /* 0x0000000000027805 */ /* 0x000fce000001ff00 */
.L_x_568:
[----:B------:R-:W0:Y:S01]  /*0210*/  S2R R15, SR_TID.X ;  /* 0x00000000000f7919 */ /* 0x000e220000002100 */
[----:B------:R-:W1:Y:S01]  /*0220*/  LDC.64 R8, c[0x0][0x380] ;  /* 0x0000e000ff087b82 */ /* 0x000e620000000a00 */
[----:B0-----:R-:W-:-:S04]  /*0230*/  IMAD R17, R0, 0x40, R15 ;  /* 0x0000004000117824 */ /* 0x001fc800078e020f */
[----:B-1----:R-:W-:-:S04]  /*0240*/  IMAD.WIDE R8, R17, 0x30, R8 ;  /* 0x0000003011087825 */ /* 0x002fc800078e0208 */
[----:B------:R-:W-:-:S05]  /*0250*/  IMAD.WIDE.U32 R8, R16, 0x4, R8 ;  /* 0x0000000410087825 */ /* 0x000fca00078e0008 */
[----:B------:R0:W5:Y:S01]  /*0260*/  LDG.E R17, desc[UR4][R8.64+0x4] ;  /* 0x0000040408117981 */ /* 0x000162000c1e1900 */
[----:B------:R-:W-:-:S07]  /*0270*/  IMAD.MOV.U32 R18, RZ, RZ, RZ ;  /* 0x000000ffff127224 */ /* 0x000fce00078e00ff */
.L_x_567:
[----:B-----5:R-:W-:Y:S01]  /*0280*/  SHF.R.U32.HI R22, RZ, R18, R17 ;  /* 0x00000012ff167219 */ /* 0x020fe20000011611 */
[----:B0-----:R-:W-:-:S03]  /*0290*/  IMAD.SHL.U32 R9, R16, 0x20, RZ ;  /* 0x0000002010097824 */ /* 0x001fc600078e00ff */
[----:B------:R-:W-:Y:S01]  /*02a0*/  LOP3.LUT R19, R22, 0x1, RZ, 0xc0, !PT ;  /* 0x0000000116137812 */ /* 0x000fe200078ec0ff */
[----:B------:R-:W-:-:S03]  /*02b0*/  IMAD.IADD R8, R9, 0x1, R18 ;  /* 0x0000000109087824 */ /* 0x000fc600078e0212 */
[----:B------:R-:W-:Y:S01]  /*02c0*/  ISETP.NE.U32.AND P0, PT, R19, 0x1, PT ;  /* 0x000000011300780c */ /* 0x000fe20003f05070 */
[----:B------:R-:W-:-:S03]  /*02d0*/  IMAD R9, R8, 0x5, RZ ;  /* 0x0000000508097824 */ /* 0x000fc600078e02ff */
[----:B------:R-:W-:Y:S01]  /*02e0*/  R2P PR, R22, 0x7e ;  /* 0x0000007e16007804 */ /* 0x000fe20000000000 */
[----:B------:R-:W-:-:S08]  /*02f0*/  IMAD.WIDE.U32 R8, R9, 0x4, R4 ;  /* 0x0000000409087825 */ /* 0x000fd000078e0004 */
[----:B------:R-:W2:Y:S04]  /*0300*/  @!P0 LDG.E R19, desc[UR4][R8.64] ;  /* 0x0000000408138981 */ /* 0x000ea8000c1e1900 */
[----:B------:R-:W3:Y:S04]  /*0310*/  @!P0 LDG.E R20, desc[UR4][R8.64+0x10] ;  /* 0x0000100408148981 */ /* 0x000ee8000c1e1900 */
[----:B------:R-:W4:Y:S04]  /*0320*/  @P1 LDG.E R21, desc[UR4][R8.64+0x14] ;  /* 0x0000140408151981 */ /* 0x000f28000c1e1900 */
[----:B------:R-:W4:Y:S04]  /*0330*/  @P2 LDG.E R23, desc[UR4][R8.64+0x28] ;  /* 0x0000280408172981 */ /* 0x000f28000c1e1900 */
[----:B------:R-:W4:Y:S04]  /*0340*/  @P1 LDG.E R24, desc[UR4][R8.64+0x24] ;  /* 0x0000240408181981 */ /* 0x000f28000c1e1900 */
[----:B------:R-:W4:Y:S04]  /*0350*/  @P2 LDG.E R26, desc[UR4][R8.64+0x38] ;  /* 0x00003804081a2981 */ /* 0x000f28000c1e1900 */
[----:B------:R-:W4:Y:S04]  /*0360*/  @P3 LDG.E R25, desc[UR4][R8.64+0x3c] ;  /* 0x00003c0408193981 */ /* 0x000f28000c1e1900 */
[----:B------:R-:W4:Y:S01]  /*0370*/  @P4 LDG.E R27, desc[UR4][R8.64+0x50] ;  /* 0x00005004081b4981 */ /* 0x000f22000c1e1900 */
[----:B--2---:R-:W-:-:S03]  /*0380*/  @!P0 LOP3.LUT R14, R14, R19, RZ, 0x3c, !PT ;  /* 0x000000130e0e8212 */ /* 0x004fc600078e3cff */
[----:B------:R-:W2:Y:S01]  /*0390*/  @!P0 LDG.E R19, desc[UR4][R8.64+0x4] ;  /* 0x0000040408138981 */ /* 0x000ea2000c1e1900 */
[----:B---3--:R-:W-:-:S03]  /*03a0*/  @!P0 LOP3.LUT R7, R7, R20, RZ, 0x3c, !PT ;  /* 0x0000001407078212 */ /* 0x008fc600078e3cff */
[----:B------:R-:W3:Y:S01]  /*03b0*/  @!P0 LDG.E R20, desc[UR4][R8.64+0x8] ;  /* 0x0000080408148981 */ /* 0x000ee2000c1e1900 */
[----:B----4-:R-:W-:-:S03]  /*03c0*/  @P1 LOP3.LUT R14, R14, R21, RZ, 0x3c, !PT ;  /* 0x000000150e0e1212 */ /* 0x010fc600078e3cff */
[----:B------:R-:W4:Y:S01]  /*03d0*/  @!P0 LDG.E R21, desc[UR4][R8.64+0xc] ;  /* 0x00000c0408158981 */ /* 0x000f22000c1e1900 */
[----:B------:R-:W-:-:S03]  /*03e0*/  @P2 LOP3.LUT R14, R14, R23, RZ, 0x3c, !PT ;  /* 0x000000170e0e2212 */ /* 0x000fc600078e3cff */
[----:B------:R-:W4:Y:S01]  /*03f0*/  @P1 LDG.E R23, desc[UR4][R8.64+0x18] ;  /* 0x0000180408171981 */ /* 0x000f22000c1e1900 */
[----:B------:R-:W-:-:S03]  /*0400*/  @P1 LOP3.LUT R7, R7, R24, RZ, 0x3c, !PT ;  /* 0x0000001807071212 */ /* 0x000fc600078e3cff */
[----:B------:R-:W4:Y:S01]  /*0410*/  @P2 LDG.E R24, desc[UR4][R8.64+0x30] ;  /* 0x0000300408182981 */ /* 0x000f22000c1e1900 */
[----:B--2---:R-:W-:-:S03]  /*0420*/  @!P0 LOP3.LUT R2, R2, R19, RZ, 0x3c, !PT ;  /* 0x0000001302028212 */ /* 0x004fc600078e3cff */
[----:B------:R-:W2:Y:S01]  /*0430*/  @P1 LDG.E R19, desc[UR4][R8.64+0x20] ;  /* 0x0000200408131981 */ /* 0x000ea2000c1e1900 */
[----:B---3--:R-:W-:-:S03]  /*0440*/  @!P0 LOP3.LUT R3, R3, R20, RZ, 0x3c, !PT ;  /* 0x0000001403038212 */ /* 0x008fc600078e3cff */
[----:B------:R-:W3:Y:S01]  /*0450*/  @P1 LDG.E R20, desc[UR4][R8.64+0x1c] ;  /* 0x00001c0408141981 */ /* 0x000ee2000c1e1900 */
[----:B----4-:R-:W-:-:S03]  /*0460*/  @!P0 LOP3.LUT R6, R6, R21, RZ, 0x3c, !PT ;  /* 0x0000001506068212 */ /* 0x010fc600078e3cff */
[----:B------:R-:W4:Y:S01]  /*0470*/  @P2 LDG.E R21, desc[UR4][R8.64+0x2c] ;  /* 0x00002c0408152981 */ /* 0x000f22000c1e1900 */
[----:B------:R-:W-:-:S03]  /*0480*/  @P1 LOP3.LUT R2, R2, R23, RZ, 0x3c, !PT ;  /* 0x0000001702021212 */ /* 0x000fc600078e3cff */
[----:B------:R-:W4:Y:S01]  /*0490*/  @P2 LDG.E R23, desc[UR4][R8.64+0x34] ;  /* 0x0000340408172981 */ /* 0x000f22000c1e1900 */
[----:B------:R-:W-:-:S03]  /*04a0*/  @P2 LOP3.LUT R7, R7, R26, RZ, 0x3c, !PT ;  /* 0x0000001a07072212 */ /* 0x000fc600078e3cff */
[----:B------:R-:W4:Y:S01]  /*04b0*/  @P3 LDG.E R26, desc[UR4][R8.64+0x4c] ;  /* 0x00004c04081a3981 */ /* 0x000f22000c1e1900 */
[----:B------:R-:W-:-:S03]  /*04c0*/  @P3 LOP3.LUT R14, R14, R25, RZ, 0x3c, !PT ;  /* 0x000000190e0e3212 */ /* 0x000fc600078e3cff */
[----:B------:R-:W4:Y:S01]  /*04d0*/  @P5 LDG.E R25, desc[UR4][R8.64+0x64] ;  /* 0x0000640408195981 */ /* 0x000f22000c1e1900 */
[----:B--2---:R-:W-:-:S03]  /*04e0*/  @P1 LOP3.LUT R6, R6, R19, RZ, 0x3c, !PT ;  /* 0x0000001306061212 */ /* 0x004fc600078e3cff */
[----:B------:R-:W2:Y:S01]  /*04f0*/  @P3 LDG.E R19, desc[UR4][R8.64+0x40] ;  /* 0x0000400408133981 */ /* 0x000ea2000c1e1900 */
[----:B---3--:R-:W-:-:S03]  /*0500*/  @P1 LOP3.LUT R3, R3, R20, RZ, 0x3c, !PT ;  /* 0x0000001403031212 */ /* 0x008fc600078e3cff */
[----:B------:R-:W3:Y:S01]  /*0510*/  @P3 LDG.E R20, desc[UR4][R8.64+0x44] ;  /* 0x0000440408143981 */ /* 0x000ee2000c1e1900 */
[----:B------:R-:W-:-:S03]  /*0520*/  @P2 LOP3.LUT R3, R3, R24, RZ, 0x3c, !PT ;  /* 0x0000001803032212 */ /* 0x000fc600078e3cff */
[----:B------:R-:W3:Y:S01]  /*0530*/  @P4 LDG.E R24, desc[UR4][R8.64+0x58] ;  /* 0x0000580408184981 */ /* 0x000ee2000c1e1900 */
[----:B----4-:R-:W-:Y:S02]  /*0540*/  @P2 LOP3.LUT R2, R2, R21, RZ, 0x3c, !PT ;  /* 0x0000001502022212 */ /* 0x010fe400078e3cff */
[----:B------:R-:W-:Y:S01]  /*0550*/  @P2 LOP3.LUT R6, R6, R23, RZ, 0x3c, !PT ;  /* 0x0000001706062212 */ /* 0x000fe200078e3cff */
[----:B------:R-:W4:Y:S04]  /*0560*/  @P3 LDG.E R21, desc[UR4][R8.64+0x48] ;  /* 0x0000480408153981 */ /* 0x000f28000c1e1900 */
[----:B------:R-:W4:Y:S01]  /*0570*/  @P4 LDG.E R23, desc[UR4][R8.64+0x54] ;  /* 0x0000540408174981 */ /* 0x000f22000c1e1900 */
[----:B------:R-:W-:Y:S02]  /*0580*/  @P4 LOP3.LUT R14, R14, R27, RZ, 0x3c, !PT ;  /* 0x0000001b0e0e4212 */ /* 0x000fe400078e3cff */
[----:B------:R-:W-:-:S02]  /*0590*/  @P3 LOP3.LUT R7, R7, R26, RZ, 0x3c, !PT ;  /* 0x0000001a07073212 */ /* 0x000fc400078e3cff */
        /* <DEDUP_REMOVED lines=9> */
[----:B----4-:R-:W-:-:S03]  /*0630*/  @P3 LOP3.LUT R6, R6, R21, RZ, 0x3c, !PT ;  /* 0x0000001506063212 */ /* 0x010fc600078e3cff */
[----:B------:R-:W4:Y:S01]  /*0640*/  @P5 LDG.E R21, desc[UR4][R8.64+0x68] ;  /* 0x0000680408155981 */ /* 0x000f22000c1e1900 */
[----:B------:R-:W-:-:S03]  /*0650*/  @P4 LOP3.LUT R2, R2, R23, RZ, 0x3c, !PT ;  /* 0x0000001702024212 */ /* 0x000fc600078e3cff */
[----:B------:R-:W4:Y:S01]  /*0660*/  @P5 LDG.E R23, desc[UR4][R8.64+0x70] ;  /* 0x0000700408175981 */ /* 0x000f22000c1e1900 */
[----:B------:R-:W-:Y:S02]  /*0670*/  LOP3.LUT P0, RZ, R22, 0x80, RZ, 0xc0, !PT ;  /* 0x0000008016ff7812 */ /* 0x000fe4000780c0ff */
[----:B------:R-:W-:Y:S02]  /*0680*/  @P4 LOP3.LUT R7, R7, R26, RZ, 0x3c, !PT ;  /* 0x0000001a07074212 */ /* 0x000fe400078e3cff */
[----:B------:R-:W-:Y:S02]  /*0690*/  @P6 LOP3.LUT R14, R14, R25, RZ, 0x3c, !PT ;  /* 0x000000190e0e6212 */ /* 0x000fe400078e3cff */
[----:B------:R-:W4:Y:S07]  /*06a0*/  @P6 LDG.E R25, desc[UR4][R8.64+0x7c] ;  /* 0x00007c0408196981 */ /* 0x000f2e000c1e1900 */
[----:B------:R-:W4:Y:S04]  /*06b0*/  @P0 LDG.E R27, desc[UR4][R8.64+0x8c] ;  /* 0x00008c04081b0981 */ /* 0x000f28000c1e1900 */
[----:B------:R-:W4:Y:S04]  /*06c0*/  @P0 LDG.E R26, desc[UR4][R8.64+0x94] ;  /* 0x00009404081a0981 */ /* 0x000f28000c1e1900 */
        /* <DEDUP_REMOVED lines=11> */
[----:B------:R-:W-:Y:S02]  /*0780*/  @P6 LOP3.LUT R2, R2, R25, RZ, 0x3c, !PT ;  /* 0x0000001902026212 */ /* 0x000fe400078e3cff */
[----:B------:R-:W-:Y:S02]  /*0790*/  @P0 LOP3.LUT R14, R14, R27, RZ, 0x3c, !PT ;  /* 0x0000001b0e0e0212 */ /* 0x000fe400078e3cff */
[----:B--2---:R-:W-:Y:S02]  /*07a0*/  @P6 LOP3.LUT R6, R6, R19, RZ, 0x3c, !PT ;  /* 0x0000001306066212 */ /* 0x004fe400078e3cff */
[----:B---3--:R-:W-:Y:S02]  /*07b0*/  @P6 LOP3.LUT R3, R3, R20, RZ, 0x3c, !PT ;  /* 0x0000001403036212 */ /* 0x008fe400078e3cff */
[----:B------:R-:W-:Y:S02]  /*07c0*/  @P6 LOP3.LUT R7, R7, R24, RZ, 0x3c, !PT ;  /* 0x0000001807076212 */ /* 0x000fe400078e3cff */
[----:B------:R-:W-:-:S02]  /*07d0*/  @P0 LOP3.LUT R3, R3, R26, RZ, 0x3c, !PT ;  /* 0x0000001a03030212 */ /* 0x000fc400078e3cff */
[----:B----4-:R-:W-:Y:S02]  /*07e0*/  @P0 LOP3.LUT R2, R2, R21, RZ, 0x3c, !PT ;  /* 0x0000001502020212 */ /* 0x010fe400078e3cff */
[----:B------:R-:W-:Y:S02]  /*07f0*/  @P0 LOP3.LUT R7, R7, R28, RZ, 0x3c, !PT ;  /* 0x0000001c07070212 */ /* 0x000fe400078e3cff */
[----:B------:R-:W-:Y:S02]  /*0800*/  @P0 LOP3.LUT R6, R6, R23, RZ, 0x3c, !PT ;  /* 0x0000001706060212 */ /* 0x000fe400078e3cff */
[----:B------:R-:W-:-:S13]  /*0810*/  R2P PR, R22.B1, 0x7f ;  /* 0x0000007f16007804 */ /* 0x000fda0000001000 */
[----:B------:R-:W2:Y:S04]  /*0820*/  @P0 LDG.E R19, desc[UR4][R8.64+0xa0] ;  /* 0x0000a00408130981 */ /* 0x000ea8000c1e1900 */
[----:B------:R-:W3:Y:S04]  /*0830*/  @P1 LDG.E R23, desc[UR4][R8.64+0xb4] ;  /* 0x0000b40408171981 */ /* 0x000ee8000c1e1900 */
[----:B------:R-:W4:Y:S04]  /*0840*/  @P0 LDG.E R21, desc[UR4][R8.64+0xa4] ;  /* 0x0000a40408150981 */ /* 0x000f28000c1e1900 */
[----:B------:R-:W4:Y:S04]  /*0850*/  @P2 LDG.E R25, desc[UR4][R8.64+0xc8] ;  /* 0x0000c80408192981 */ /* 0x000f28000c1e1900 */
[----:B------:R-:W4:Y:S04]  /*0860*/  @P3 LDG.E R27, desc[UR4][R8.64+0xdc] ;  /* 0x0000dc04081b3981 */ /* 0x000f28000c1e1900 */
[----:B------:R-:W4:Y:S04]  /*0870*/  @P0 LDG.E R20, desc[UR4][R8.64+0xa8] ;  /* 0x0000a80408140981 */ /* 0x000f28000c1e1900 */
[----:B------:R-:W4:Y:S04]  /*0880*/  @P0 LDG.E R24, desc[UR4][R8.64+0xb0] ;  /* 0x0000b00408180981 */ /* 0x000f28000c1e1900 */
[----:B------:R-:W4:Y:S04]  /*0890*/  @P4 LDG.E R29, desc[UR4][R8.64+0xf0] ;  /* 0x0000f004081d4981 */ /* 0x000f28000c1e1900 */
[----:B------:R-:W4:Y:S01]  /*08a0*/  @P1 LDG.E R26, desc[UR4][R8.64+0xc4] ;  /* 0x0000c404081a1981 */ /* 0x000f22000c1e1900 */
[----:B--2---:R-:W-:-:S03]  /*08b0*/  @P0 LOP3.LUT R14, R14, R19, RZ, 0x3c, !PT ;  /* 0x000000130e0e0212 */ /* 0x004fc600078e3cff */
[----:B------:R-:W2:Y:S01]  /*08c0*/  @P0 LDG.E R19, desc[UR4][R8.64+0xac] ;  /* 0x0000ac0408130981 */ /* 0x000ea2000c1e1900 */
[----:B---3--:R-:W-:-:S03]  /*08d0*/  @P1 LOP3.LUT R14, R14, R23, RZ, 0x3c, !PT ;  /* 0x000000170e0e1212 */ /* 0x008fc600078e3cff */
[----:B------:R-:W3:Y:S01]  /*08e0*/  @P1 LDG.E R23, desc[UR4][R8.64+0xc0] ;  /* 0x0000c00408171981 */ /* 0x000ee2000c1e1900 */
[----:B----4-:R-:W-:-:S03]  /*08f0*/  @P0 LOP3.LUT R2, R2, R21, RZ, 0x3c, !PT ;  /* 0x0000001502020212 */ /* 0x010fc600078e3cff */
[----:B------:R-:W4:Y:S01]  /*0900*/  @P1 LDG.E R21, desc[UR4][R8.64+0xb8] ;  /* 0x0000b80408151981 */ /* 0x000f22000c1e1900 */
[----:B------:R-:W-:-:S03]  /*0910*/  @P2 LOP3.LUT R14, R14, R25, RZ, 0x3c, !PT ;  /* 0x000000190e0e2212 */ /* 0x000fc600078e3cff */
[----:B------:R-:W4:Y:S01]  /*0920*/  @P5 LDG.E R25, desc[UR4][R8.64+0x104] ;  /* 0x0001040408195981 */ /* 0x000f22000c1e1900 */
[----:B------:R-:W-:-:S03]  /*0930*/  @P3 LOP3.LUT R14, R14, R27, RZ, 0x3c, !PT ;  /* 0x0000001b0e0e3212 */ /* 0x000fc600078e3cff */
[----:B------:R-:W4:Y:S01]  /*0940*/  @P6 LDG.E R27, desc[UR4][R8.64+0x118] ;  /* 0x00011804081b6981 */ /* 0x000f22000c1e1900 */
[----:B------:R-:W-:-:S03]  /*0950*/  @P0 LOP3.LUT R3, R3, R20, RZ, 0x3c, !PT ;  /* 0x0000001403030212 */ /* 0x000fc600078e3cff */
[----:B------:R-:W4:Y:S01]  /*0960*/  @P1 LDG.E R20, desc[UR4][R8.64+0xbc] ;  /* 0x0000bc0408141981 */ /* 0x000f22000c1e1900 */
[----:B------:R-:W-:-:S03]  /*0970*/  @P0 LOP3.LUT R7, R7, R24, RZ, 0x3c, !PT ;  /* 0x0000001807070212 */ /* 0x000fc600078e3cff */
[----:B------:R-:W4:Y:S01]  /*0980*/  @P2 LDG.E R24, desc[UR4][R8.64+0xd8] ;  /* 0x0000d80408182981 */ /* 0x000f22000c1e1900 */
[----:B------:R-:W-:Y:S02]  /*0990*/  @P4 LOP3.LUT R14, R14, R29, RZ, 0x3c, !PT ;  /* 0x0000001d0e0e4212 */ /* 0x000fe400078e3cff */
[----:B------:R-:W-:Y:S02]  /*09a0*/  @P1 LOP3.LUT R7, R7, R26, RZ, 0x3c, !PT ;  /* 0x0000001a07071212 */ /* 0x000fe400078e3cff */
[----:B------:R-:W4:Y:S01]  /*09b0*/  @P3 LDG.E R26, desc[UR4][R8.64+0xe4] ;  /* 0x0000e404081a3981 */ /* 0x000f22000c1e1900 */
[----:B--2---:R-:W-:Y:S02]  /*09c0*/  @P0 LOP3.LUT R6, R6, R19, RZ, 0x3c, !PT ;  /* 0x0000001306060212 */ /* 0x004fe400078e3cff */
[----:B------:R-:W-:Y:S01]  /*09d0*/  LOP3.LUT P0, RZ, R22, 0x8000, RZ, 0xc0, !PT ;  /* 0x0000800016ff7812 */ /* 0x000fe2000780c0ff */
[----:B------:R-:W2:Y:S01]  /*09e0*/  @P2 LDG.E R19, desc[UR4][R8.64+0xcc] ;  /* 0x0000cc0408132981 */ /* 0x000ea2000c1e1900 */
[----:B---3--:R-:W-:-:S03]  /*09f0*/  @P1 LOP3.LUT R6, R6, R23, RZ, 0x3c, !PT ;  /* 0x0000001706061212 */ /* 0x008fc600078e3cff */
[----:B------:R-:W3:Y:S01]  /*0a00*/  @P2 LDG.E R22, desc[UR4][R8.64+0xd0] ;  /* 0x0000d00408162981 */ /* 0x000ee2000c1e1900 */
[----:B----4-:R-:W-:-:S03]  /*0a10*/  @P1 LOP3.LUT R2, R2, R21, RZ, 0x3c, !PT ;  /* 0x0000001502021212 */ /* 0x010fc600078e3cff */
[----:B------:R-:W4:Y:S01]  /*0a20*/  @P2 LDG.E R21, desc[UR4][R8.64+0xd4] ;  /* 0x0000d40408152981 */ /* 0x000f22000c1e1900 */
[----:B------:R-:W-:-:S03]  /*0a30*/  @P5 LOP3.LUT R14, R14, R25, RZ, 0x3c, !PT ;  /* 0x000000190e0e5212 */ /* 0x000fc600078e3cff */
[----:B------:R-:W4:Y:S04]  /*0a40*/  @P3 LDG.E R23, desc[UR4][R8.64+0xe0] ;  /* 0x0000e00408173981 */ /* 0x000f28000c1e1900 */
[----:B------:R-:W4:Y:S01]  /*0a50*/  @P3 LDG.E R25, desc[UR4][R8.64+0xe8] ;  /* 0x0000e80408193981 */ /* 0x000f22000c1e1900 */
[----:B------:R-:W-:-:S03]  /*0a60*/  @P1 LOP3.LUT R3, R3, R20, RZ, 0x3c, !PT ;  /* 0x0000001403031212 */ /* 0x000fc600078e3cff */
[----:B------:R-:W4:Y:S01]  /*0a70*/  @P3 LDG.E R20, desc[UR4][R8.64+0xec] ;  /* 0x0000ec0408143981 */ /* 0x000f22000c1e1900 */
[----:B------:R-:W-:-:S03]  /*0a80*/  @P2 LOP3.LUT R7, R7, R24, RZ, 0x3c, !PT ;  /* 0x0000001807072212 */ /* 0x000fc600078e3cff */
        /* <DEDUP_REMOVED lines=8> */
[----:B------:R-:W-:Y:S02]  /*0b10*/  @P3 LOP3.LUT R3, R3, R26, RZ, 0x3c, !PT ;  /* 0x0000001a03033212 */ /* 0x000fe400078e3cff */
[----:B------:R-:W-:Y:S01]  /*0b20*/  @P3 LOP3.LUT R2, R2, R23, RZ, 0x3c, !PT ;  /* 0x0000001702023212 */ /* 0x000fe200078e3cff */
[----:B------:R-:W4:Y:S01]  /*0b30*/  @P5 LDG.E R26, desc[UR4][R8.64+0x10c] ;  /* 0x00010c04081a5981 */ /* 0x000f22000c1e1900 */
[----:B------:R-:W-:-:S03]  /*0b40*/  @P3 LOP3.LUT R6, R6, R25, RZ, 0x3c, !PT ;  /* 0x0000001906063212 */ /* 0x000fc600078e3cff */
[----:B------:R-:W4:Y:S04]  /*0b50*/  @P5 LDG.E R23, desc[UR4][R8.64+0x108] ;  /* 0x0001080408175981 */ /* 0x000f28000c1e1900 */
        /* <DEDUP_REMOVED lines=19> */
[----:B------:R-:W-:-:S05]  /*0c90*/  VIADD R18, R18, 0x10 ;  /* 0x0000001012127836 */ /* 0x000fca0000000000 */
[----:B------:R-:W-:Y:S02]  /*0ca0*/  ISETP.NE.AND P1, PT, R18, 0x20, PT ;  /* 0x000000201200780c */ /* 0x000fe40003f25270 */
[----:B------:R-:W-:-:S04]  /*0cb0*/  @P5 LOP3.LUT R7, R7, R20, RZ, 0x3c, !PT ;  /* 0x0000001407075212 */ /* 0x000fc800078e3cff */
[----:B------:R-:W-:Y:S02]  /*0cc0*/  @P6 LOP3.LUT R7, R7, R24, RZ, 0x3c, !PT ;  /* 0x0000001807076212 */ /* 0x000fe400078e3cff */
[----:B------:R-:W-:Y:S02]  /*0cd0*/  @P0 LOP3.LUT R14, R14, R27, RZ, 0x3c, !PT ;  /* 0x0000001b0e0e0212 */ /* 0x000fe400078e3cff */
[----:B------:R-:W-:Y:S02]  /*0ce0*/  @P0 LOP3.LUT R7, R7, R28, RZ, 0x3c, !PT ;  /* 0x0000001c07070212 */ /* 0x000fe400078e3cff */
[----:B--2---:R-:W-:Y:S02]  /*0cf0*/  @P6 LOP3.LUT R2, R2, R19, RZ, 0x3c, !PT ;  /* 0x0000001302026212 */ /* 0x004fe400078e3cff */
[----:B---3--:R-:W-:Y:S02]  /*0d00*/  @P6 LOP3.LUT R3, R3, R22, RZ, 0x3c, !PT ;  /* 0x0000001603036212 */ /* 0x008fe400078e3cff */
[----:B----4-:R-:W-:-:S02]  /*0d10*/  @P6 LOP3.LUT R6, R6, R21, RZ, 0x3c, !PT ;  /* 0x0000001506066212 */ /* 0x010fc400078e3cff */
[----:B------:R-:W-:Y:S02]  /*0d20*/  @P0 LOP3.LUT R3, R3, R26, RZ, 0x3c, !PT ;  /* 0x0000001a03030212 */ /* 0x000fe400078e3cff */
[----:B------:R-:W-:Y:S02]  /*0d30*/  @P0 LOP3.LUT R2, R2, R23, RZ, 0x3c, !PT ;  /* 0x0000001702020212 */ /* 0x000fe400078e3cff */
[----:B------:R-:W-:Y:S01]  /*0d40*/  @P0 LOP3.LUT R6, R6, R25, RZ, 0x3c, !PT ;  /* 0x0000001906060212 */ /* 0x000fe200078e3cff */
[----:B------:R-:W-:Y:S06]  /*0d50*/  @P1 BRA `(.L_x_567) ;  /* 0xfffffff400481947 */ /* 0x000fec000383ffff */
[----:B------:R-:W-:-:S05]  /*0d60*/  VIADD R16, R16, 0x1 ;  /* 0x0000000110107836 */ /* 0x000fca0000000000 */
[----:B------:R-:W-:-:S13]  /*0d70*/  ISETP.NE.AND P0, PT, R16, 0x5, PT ;  /* 0x000000051000780c */ /* 0x000fda0003f05270 */
[----:B------:R-:W-:Y:S05]  /*0d80*/  @P0 BRA `(.L_x_568) ;  /* 0xfffffff400200947 */ /* 0x000fea000383ffff */
[----:B------:R-:W0:Y:S01]  /*0d90*/  LDC.64 R8, c[0x0][0x380] ;  /* 0x0000e000ff087b82 */ /* 0x000e220000000a00 */
[----:B------:R-:W-:Y:S01]  /*0da0*/  IMAD R15, R0, 0x40, R15 ;  /* 0x00000040000f7824 */ /* 0x000fe200078e020f */
[----:B------:R-:W-:Y:S01]  /*0db0*/  LOP3.LUT R16, R11, 0x3, RZ, 0xc0, !PT ;  /* 0x000000030b107812 */ /* 0x000fe200078ec0ff */
[----:B------:R-:W-:-:S05]  /*0dc0*/  VIADD R13, R13, 0x1 ;  /* 0x000000010d0d7836 */ /* 0x000fca0000000000 */
[----:B------:R-:W-:Y:S01]  /*0dd0*/  ISETP.GE.U32.AND P0, PT, R13, R16, PT ;  /* 0x000000100d00720c */ /* 0x000fe20003f06070 */
[----:B0-----:R-:W-:-:S05]  /*0de0*/  IMAD.WIDE R8, R15, 0x30, R8 ;  /* 0x000000300f087825 */ /* 0x001fca00078e0208 */
[----:B------:R0:W-:Y:S04]  /*0df0*/  STG.E.64 desc[UR4][R8.64+0x8], R2 ;  /* 0x0000080208007986 */ /* 0x0001e8000c101b04 */
[----:B------:R0:W-:Y:S04]  /*0e00*/  STG.E.64 desc[UR4][R8.64+0x10], R6 ;  /* 0x0000100608007986 */ /* 0x0001e8000c101b04 */
[----:B------:R0:W-:Y:S01]  /*0e10*/  STG.E desc[UR4][R8.64+0x4], R14 ;  /* 0x0000040e08007986 */ /* 0x0001e2000c101904 */
[----:B------:R-:W-:Y:S05]  /*0e20*/  @!P0 BRA `(.L_x_569) ;  /* 0xfffffff000e88947 */ /* 0x000fea000383ffff */
.L_x_566:
[----:B------:R-:W-:Y:S05]  /*0e30*/  BSYNC.RECONVERGENT B1 ;  /* 0x0000000000017941 */ /* 0x000fea0003800200 */
.L_x_565:
[C---:B------:R-:W-:Y:S01]  /*0e40*/  ISETP.GT.U32.AND P0, PT, R11.reuse, 0x3, PT ;  /* 0x000000030b00780c */ /* 0x040fe20003f04070 */
[----:B------:R-:W-:Y:S01]  /*0e50*/  VIADD R12, R12, 0x1 ;  /* 0x000000010c0c7836 */ /* 0x000fe20000000000 */
[--C-:B------:R-:W-:Y:S02]  /*0e60*/  SHF.R.U64 R11, R11, 0x2, R10.reuse ;  /* 0x000000020b0b7819 */ /* 0x100fe4000000120a */
[----:B------:R-:W-:Y:S02]  /*0e70*/  ISETP.GT.U32.AND.EX P0, PT, R10, RZ, PT, P0 ;  /* 0x000000ff0a00720c */ /* 0x000fe40003f04100 */
[----:B------:R-:W-:-:S11]  /*0e80*/  SHF.R.U32.HI R10, RZ, 0x2, R10 ;  /* 0x00000002ff0a7819 */ /* 0x000fd6000001160a */
[----:B------:R-:W-:Y:S05]  /*0e90*/  @P0 BRA `(.L_x_570) ;  /* 0xfffffff000ac0947 */ /* 0x000fea000383ffff */
.L_x_564:
[----:B------:R-:W-:Y:S05]  /*0ea0*/  BSYNC.RECONVERGENT B0 ;  /* 0x0000000000007941 */ /* 0x000fea0003800200 */
.L_x_563:
[----:B0-----:R-:W0:Y:S01]  /*0eb0*/  S2R R5, SR_TID.X ;  /* 0x0000000000057919 */ /* 0x001e220000002100 */
[----:B------:R-:W1:Y:S01]  /*0ec0*/  LDC.64 R2, c[0x0][0x380] ;  /* 0x0000e000ff027b82 */ /* 0x000e620000000a00 */
[----:B0-----:R-:W-:-:S04]  /*0ed0*/  IMAD R5, R0, 0x40, R5 ;  /* 0x0000004000057824 */ /* 0x001fc800078e0205 */
[----:B-1----:R-:W-:-:S05]  /*0ee0*/  IMAD.WIDE R2, R5, 0x30, R2 ;  /* 0x0000003005027825 */ /* 0x002fca00078e0202 */
[----:B------:R-:W-:Y:S04]  /*0ef0*/  STG.E.64 desc[UR4][R2.64+0x18], RZ ;  /* 0x000018ff02007986 */ /* 0x000fe8000c101b04 */
[----:B------:R-:W-:Y:S04]  /*0f00*/  STG.E desc[UR4][R2.64+0x20], RZ ;  /* 0x000020ff02007986 */ /* 0x000fe8000c101904 */
[----:B------:R-:W-:Y:S01]  /*0f10*/  STG.E.64 desc[UR4][R2.64+0x28], RZ ;  /* 0x000028ff02007986 */ /* 0x000fe2000c101b04 */
[----:B------:R-:W-:Y:S05]  /*0f20*/  EXIT ;  /* 0x000000000000794d */ /* 0x000fea0003800000 */
.L_x_571:
        /* <DEDUP_REMOVED lines=13> */
.L_x_582:


//--------------------- .nv.global.init           --------------------------
	.section	.nv.global.init,"aw",@progbits
	.align	4
.nv.global.init:
	.type		mrg32k3aM1SubSeq,@object
	.size		mrg32k3aM1SubSeq,(mrg32k3aM2SubSeq - mrg32k3aM1SubSeq)
mrg32k3aM1SubSeq:
        /*0000*/ 	.byte	0x0b, 0xcc, 0xee, 0x04, 0x73, 0x29, 0x8b, 0x6f, 0xf6, 0x53, 0x03, 0xf6, 0x23, 0xf6, 0xea, 0xda
        /* <DEDUP_REMOVED lines=125> */
	.type		mrg32k3aM2SubSeq,@object
	.size		mrg32k3aM2SubSeq,(mrg32k3aM1 - mrg32k3aM2SubSeq)
mrg32k3aM2SubSeq:
        /* <DEDUP_REMOVED lines=126> */
	.type		mrg32k3aM1,@object
	.size		mrg32k3aM1,(mrg32k3aM1Seq - mrg32k3aM1)
mrg32k3aM1:
        /* <DEDUP_REMOVED lines=144> */
	.type		mrg32k3aM1Seq,@object
	.size		mrg32k3aM1Seq,(mrg32k3aM2 - mrg32k3aM1Seq)
mrg32k3aM1Seq:
        /* <DEDUP_REMOVED lines=144> */
	.type		mrg32k3aM2,@object
	.size		mrg32k3aM2,(mrg32k3aM2Seq - mrg32k3aM2)
mrg32k3aM2:
        /* <DEDUP_REMOVED lines=144> */
	.type		mrg32k3aM2Seq,@object
	.size		mrg32k3aM2Seq,(precalc_xorwow_matrix - mrg32k3aM2Seq)
mrg32k3aM2Seq:
        /* <DEDUP_REMOVED lines=144> */
	.type		precalc_xorwow_matrix,@object
	.size		precalc_xorwow_matrix,(precalc_xorwow_offset_matrix - precalc_xorwow_matrix)
precalc_xorwow_matrix:
        /* <DEDUP_REMOVED lines=6400> */
	.type		precalc_xorwow_offset_matrix,@object
	.size		precalc_xorwow_offset_matrix,(.L_1 - precalc_xorwow_offset_matrix)
precalc_xorwow_offset_matrix:
        /* <DEDUP_REMOVED lines=6400> */
.L_1:


//--------------------- .nv.shared.reserved.0     --------------------------
	.section	.nv.shared.reserved.0,"aw",@nobits
	.weak		__nv_reservedSMEM_offset_0_alias
	.size		__nv_reservedSMEM_offset_0_alias, 0, 64
	.other		__nv_reservedSMEM_offset_0_alias,@"STO_CUDA_RESERVED_SHARED STV_DEFAULT"
__nv_reservedSMEM_offset_0_alias:
	.zero		0
	.zero		64


//--------------------- .nv.constant0._Z22generate_normal_kernelP19curandStateMRG32k3aPj --------------------------
	.section	.nv.constant0._Z22generate_normal_kernelP19curandStateMRG32k3aPj,"a",@progbits
	.sectionflags	@""
	.align	4
.nv.constant0._Z22generate_normal_kernelP19curandStateMRG32k3aPj:
	.zero		912


//--------------------- .nv.constant0._Z23generate_uniform_kernelP19curandStateMRG32k3aPj --------------------------
	.section	.nv.constant0._Z23generate_uniform_kernelP19curandStateMRG32k3aPj,"a",@progbits
	.sectionflags	@""
	.align	4
.nv.constant0._Z23generate_uniform_kernelP19curandStateMRG32k3aPj:
	.zero		912


//--------------------- .nv.constant0._Z15generate_kernelP19curandStateMRG32k3aPj --------------------------
	.section	.nv.constant0._Z15generate_kernelP19curandStateMRG32k3aPj,"a",@progbits
	.sectionflags	@""
	.align	4
.nv.constant0._Z15generate_kernelP19curandStateMRG32k3aPj:
	.zero		912


//--------------------- .nv.constant0._Z22generate_normal_kernelP17curandStateXORWOWPj --------------------------
	.section	.nv.constant0._Z22generate_normal_kernelP17curandStateXORWOWPj,"a",@progbits
	.sectionflags	@""
	.align	4
.nv.constant0._Z22generate_normal_kernelP17curandStateXORWOWPj:
	.zero		912


//--------------------- .nv.constant0._Z23generate_uniform_kernelP17curandStateXORWOWPj --------------------------
	.section	.nv.constant0._Z23generate_uniform_kernelP17curandStateXORWOWPj,"a",@progbits
	.sectionflags	@""
	.align	4
.nv.constant0._Z23generate_uniform_kernelP17curandStateXORWOWPj:
	.zero		912


//--------------------- .nv.constant0._Z15generate_kernelP17curandStateXORWOWPj --------------------------
	.section	.nv.constant0._Z15generate_kernelP17curandStateXORWOWPj,"a",@progbits
	.sectionflags	@""
	.align	4
.nv.constant0._Z15generate_kernelP17curandStateXORWOWPj:
	.zero		912


//--------------------- .nv.constant0._Z12setup_kernelP19curandStateMRG32k3a --------------------------
	.section	.nv.constant0._Z12setup_kernelP19curandStateMRG32k3a,"a",@progbits
	.sectionflags	@""
	.align	4
.nv.constant0._Z12setup_kernelP19curandStateMRG32k3a:
	.zero		904


//--------------------- .nv.constant0._Z12setup_kernelP17curandStateXORWOW --------------------------
	.section	.nv.constant0._Z12setup_kernelP17curandStateXORWOW,"a",@progbits
	.sectionflags	@""
	.align	4
.nv.constant0._Z12setup_kernelP17curandStateXORWOW:
	.zero		904


//--------------------- SYMBOLS --------------------------

	.type		.nv.reservedSmem.offset0,@object
	.size		.nv.reservedSmem.offset0,0x4
